def matmul_kernel(
    a_ptr,
    b_ptr,
    c_ptr,
    M,
    N,
    K,
    stride_am,
    stride_ak,
    stride_bk,
    stride_bn,
    stride_cm,
    stride_cn,
    BLOCK_M: tl.constexpr,
    BLOCK_N: tl.constexpr,
    BLOCK_K: tl.constexpr,
    GROUP_M: tl.constexpr,
):
    pid = tl.program_id(axis=0)
    num_pid_m = tl.cdiv(M, BLOCK_M)
    num_pid_n = tl.cdiv(N, BLOCK_N)
    num_pid_in_group = GROUP_M * num_pid_n
    group_id = pid // num_pid_in_group
    first_pid_m = group_id * GROUP_M
    group_size_m = min(num_pid_m - first_pid_m, GROUP_M)
    pid_m = first_pid_m + ((pid % num_pid_in_group) % group_size_m)
    pid_n = (pid % num_pid_in_group) // group_size_m

    offs_am = (pid_m * BLOCK_M + tl.arange(0, BLOCK_M)) % M
    offs_bn = (pid_n * BLOCK_N + tl.arange(0, BLOCK_N)) % N
    offs_k = tl.arange(0, BLOCK_K)
    a_ptrs = a_ptr + offs_am[:, None] * stride_am + offs_k[None, :] * stride_ak
    b_ptrs = b_ptr + offs_k[:, None] * stride_bk + offs_bn[None, :] * stride_bn

    acc = tl.zeros((BLOCK_M, BLOCK_N), dtype=tl.float32)
    for kk in range(0, tl.cdiv(K, BLOCK_K)):
        a = tl.load(a_ptrs, mask=offs_k[None, :] < K - kk * BLOCK_K, other=0.0)
        b = tl.load(b_ptrs, mask=offs_k[:, None] < K - kk * BLOCK_K, other=0.0)
        acc = tl.dot(a, b, acc)
        a_ptrs += BLOCK_K * stride_ak
        b_ptrs += BLOCK_K * stride_bk

    c = acc.to(c_ptr.dtype.element_ty)
    offs_cm = pid_m * BLOCK_M + tl.arange(0, BLOCK_M)
    offs_cn = pid_n * BLOCK_N + tl.arange(0, BLOCK_N)
    c_ptrs = c_ptr + offs_cm[:, None] * stride_cm + offs_cn[None, :] * stride_cn
    mask = (offs_cm[:, None] < M) & (offs_cn[None, :] < N)
    tl.store(c_ptrs, c, mask=mask)

# config = {"BLOCK_K": 128, "BLOCK_M": 512, "BLOCK_N": 128, "GROUP_M": 8, "arch": "sm_80", "dtype": "fp32", "num_ctas": 1, "num_stages": 5, "num_warps": 4}
# arch = sm_80


// ===== COMPILED SASS (sm_80) =====

	.target	sm_80

	.elftype	@"ET_EXEC"


//--------------------- .note.nv.tkinfo           --------------------------
	.section	.note.nv.tkinfo,"",@"SHT_NOTE"
	.sectionflags	@"SHF_NOTE_NV_TKINFO"
	.tkinfo
        /*0018*/ 	.word	0x00000002
        /*0030*/ 	.string	""
        /*0030*/ 	.string	"ptxas"
        /*0030*/ 	.string	"Cuda compilation tools, release 13.0, V13.0.88"
        /*0030*/ 	.string	"Build cuda_13.0.r13.0/compiler.36424714_0"
        /*0030*/ 	.string	"-v  -suppress-debug-info  -lineinfo  -arch sm_80 "



//--------------------- .note.nv.cuinfo           --------------------------
	.section	.note.nv.cuinfo,"",@"SHT_NOTE"
	.sectionflags	@"SHF_NOTE_NV_CUINFO"
        /*0018*/ 	.short	0x0002
        /*001a*/ 	.short	0x0050
        /*001c*/ 	.short	0x0082
	.zero		2


//--------------------- .nv.info                  --------------------------
	.section	.nv.info,"",@"SHT_CUDA_INFO"
	.align	4


	//----- nvinfo : EIATTR_REGCOUNT
	.align		4
        /*0000*/ 	.byte	0x04, 0x2f
        /*0002*/ 	.short	(.L_1 - .L_0)
	.align		4
.L_0:
        /*0004*/ 	.word	index@(matmul_kernel)
        /*0008*/ 	.word	0x000000ff


	//----- nvinfo : EIATTR_FRAME_SIZE
	.align		4
.L_1:
        /*000c*/ 	.byte	0x04, 0x11
        /*000e*/ 	.short	(.L_3 - .L_2)
	.align		4
.L_2:
        /*0010*/ 	.word	index@(matmul_kernel)
        /*0014*/ 	.word	0x00003f48


	//----- nvinfo : EIATTR_MIN_STACK_SIZE
	.align		4
.L_3:
        /*0018*/ 	.byte	0x04, 0x12
        /*001a*/ 	.short	(.L_5 - .L_4)
	.align		4
.L_4:
        /*001c*/ 	.word	index@(matmul_kernel)
        /*0020*/ 	.word	0x00003f48
.L_5:


//--------------------- .nv.info.matmul_kernel    --------------------------
	.section	.nv.info.matmul_kernel,"",@"SHT_CUDA_INFO"
	.sectionflags	@""
	.align	4


	//----- nvinfo : EIATTR_CUDA_API_VERSION
	.align		4
        /*0000*/ 	.byte	0x04, 0x37
        /*0002*/ 	.short	(.L_7 - .L_6)
.L_6:
        /*0004*/ 	.word	0x00000082


	//----- nvinfo : EIATTR_SW2861232_WAR
	.align		4
.L_7:
        /*0008*/ 	.byte	0x01, 0x35
	.zero		2


	//----- nvinfo : EIATTR_PARAM_CBANK
	.align		4
        /*000c*/ 	.byte	0x04, 0x0a
        /*000e*/ 	.short	(.L_9 - .L_8)
	.align		4
.L_8:
        /*0010*/ 	.word	index@(.nv.constant0.matmul_kernel)
        /*0014*/ 	.short	0x0160
        /*0016*/ 	.short	0x0050


	//----- nvinfo : EIATTR_CBANK_PARAM_SIZE
	.align		4
.L_9:
        /*0018*/ 	.byte	0x03, 0x19
        /*001a*/ 	.short	0x0050


	//----- nvinfo : EIATTR_KPARAM_INFO
	.align		4
        /*001c*/ 	.byte	0x04, 0x17
        /*001e*/ 	.short	(.L_11 - .L_10)
.L_10:
        /*0020*/ 	.word	0x00000000
        /*0024*/ 	.short	0x000d
        /*0026*/ 	.short	0x0048
        /*0028*/ 	.byte	0x00, 0xf4, 0x21, 0x00


	//----- nvinfo : EIATTR_KPARAM_INFO
	.align		4
.L_11:
        /*002c*/ 	.byte	0x04, 0x17
        /*002e*/ 	.short	(.L_13 - .L_12)
.L_12:
        /*0030*/ 	.word	0x00000000
        /*0034*/ 	.short	0x000c
        /*0036*/ 	.short	0x0040
        /*0038*/ 	.byte	0x00, 0xf4, 0x21, 0x00


	//----- nvinfo : EIATTR_KPARAM_INFO
	.align		4
.L_13:
        /*003c*/ 	.byte	0x04, 0x17
        /*003e*/ 	.short	(.L_15 - .L_14)
.L_14:
        /*0040*/ 	.word	0x00000000
        /*0044*/ 	.short	0x000b
        /*0046*/ 	.short	0x0038
        /*0048*/ 	.byte	0x00, 0xf0, 0x11, 0x00


	//----- nvinfo : EIATTR_KPARAM_INFO
	.align		4
.L_15:
        /*004c*/ 	.byte	0x04, 0x17
        /*004e*/ 	.short	(.L_17 - .L_16)
.L_16:
        /*0050*/ 	.word	0x00000000
        /*0054*/ 	.short	0x000a
        /*0056*/ 	.short	0x0034
        /*0058*/ 	.byte	0x00, 0xf0, 0x11, 0x00


	//----- nvinfo : EIATTR_KPARAM_INFO
	.align		4
.L_17:
        /*005c*/ 	.byte	0x04, 0x17
        /*005e*/ 	.short	(.L_19 - .L_18)
.L_18:
        /*0060*/ 	.word	0x00000000
        /*0064*/ 	.short	0x0009
        /*0066*/ 	.short	0x0030
        /*0068*/ 	.byte	0x00, 0xf0, 0x11, 0x00


	//----- nvinfo : EIATTR_KPARAM_INFO
	.align		4
.L_19:
        /*006c*/ 	.byte	0x04, 0x17
        /*006e*/ 	.short	(.L_21 - .L_20)
.L_20:
        /*0070*/ 	.word	0x00000000
        /*0074*/ 	.short	0x0008
        /*0076*/ 	.short	0x002c
        /*0078*/ 	.byte	0x00, 0xf0, 0x11, 0x00


	//----- nvinfo : EIATTR_KPARAM_INFO
	.align		4
.L_21:
        /*007c*/ 	.byte	0x04, 0x17
        /*007e*/ 	.short	(.L_23 - .L_22)
.L_22:
        /*0080*/ 	.word	0x00000000
        /*0084*/ 	.short	0x0007
        /*0086*/ 	.short	0x0028
        /*0088*/ 	.byte	0x00, 0xf0, 0x11, 0x00


	//----- nvinfo : EIATTR_KPARAM_INFO
	.align		4
.L_23:
        /*008c*/ 	.byte	0x04, 0x17
        /*008e*/ 	.short	(.L_25 - .L_24)
.L_24:
        /*0090*/ 	.word	0x00000000
        /*0094*/ 	.short	0x0006
        /*0096*/ 	.short	0x0024
        /*0098*/ 	.byte	0x00, 0xf0, 0x11, 0x00


	//----- nvinfo : EIATTR_KPARAM_INFO
	.align		4
.L_25:
        /*009c*/ 	.byte	0x04, 0x17
        /*009e*/ 	.short	(.L_27 - .L_26)
.L_26:
        /*00a0*/ 	.word	0x00000000
        /*00a4*/ 	.short	0x0005
        /*00a6*/ 	.short	0x0020
        /*00a8*/ 	.byte	0x00, 0xf0, 0x11, 0x00


	//----- nvinfo : EIATTR_KPARAM_INFO
	.align		4
.L_27:
        /*00ac*/ 	.byte	0x04, 0x17
        /*00ae*/ 	.short	(.L_29 - .L_28)
.L_28:
        /*00b0*/ 	.word	0x00000000
        /*00b4*/ 	.short	0x0004
        /*00b6*/ 	.short	0x001c
        /*00b8*/ 	.byte	0x00, 0xf0, 0x11, 0x00


	//----- nvinfo : EIATTR_KPARAM_INFO
	.align		4
.L_29:
        /*00bc*/ 	.byte	0x04, 0x17
        /*00be*/ 	.short	(.L_31 - .L_30)
.L_30:
        /*00c0*/ 	.word	0x00000000
        /*00c4*/ 	.short	0x0003
        /*00c6*/ 	.short	0x0018
        /*00c8*/ 	.byte	0x00, 0xf0, 0x11, 0x00


	//----- nvinfo : EIATTR_KPARAM_INFO
	.align		4
.L_31:
        /*00cc*/ 	.byte	0x04, 0x17
        /*00ce*/ 	.short	(.L_33 - .L_32)
.L_32:
        /*00d0*/ 	.word	0x00000000
        /*00d4*/ 	.short	0x0002
        /*00d6*/ 	.short	0x0010
        /*00d8*/ 	.byte	0x00, 0xf4, 0x21, 0x00


	//----- nvinfo : EIATTR_KPARAM_INFO
	.align		4
.L_33:
        /*00dc*/ 	.byte	0x04, 0x17
        /*00de*/ 	.short	(.L_35 - .L_34)
.L_34:
        /*00e0*/ 	.word	0x00000000
        /*00e4*/ 	.short	0x0001
        /*00e6*/ 	.short	0x0008
        /*00e8*/ 	.byte	0x00, 0xf4, 0x21, 0x00


	//----- nvinfo : EIATTR_KPARAM_INFO
	.align		4
.L_35:
        /*00ec*/ 	.byte	0x04, 0x17
        /*00ee*/ 	.short	(.L_37 - .L_36)
.L_36:
        /*00f0*/ 	.word	0x00000000
        /*00f4*/ 	.short	0x0000
        /*00f6*/ 	.short	0x0000
        /*00f8*/ 	.byte	0x00, 0xf4, 0x21, 0x00


	//----- nvinfo : EIATTR_MAXREG_COUNT
	.align		4
.L_37:
        /*00fc*/ 	.byte	0x03, 0x1b
        /*00fe*/ 	.short	0x00ff


	//----- nvinfo : EIATTR_NUM_BARRIERS
	.align		4
        /*0100*/ 	.byte	0x02, 0x4c
        /*0102*/ 	.byte	0x01
	.zero		1


	//----- nvinfo : EIATTR_ANNOTATIONS
	.align		4
        /*0104*/ 	.byte	0x04, 0x55
        /*0106*/ 	.short	(.L_39 - .L_38)


	//   ....[0]....
.L_38:
        /*0108*/ 	.word	0x00000001
        /*010c*/ 	.byte	0xd0, 0x05, 0x00, 0x00, 0x01, 0x00, 0x00, 0x00, 0x70, 0x0b, 0x00, 0x00, 0x01, 0x00, 0x00, 0x00
        /* <DEDUP_REMOVED lines=1536> */
        /*611c*/ 	.byte	0xd0, 0x87, 0x02, 0x00, 0x01, 0x00, 0x00, 0x00, 0xe0, 0x87, 0x02, 0x00


	//----- nvinfo : EIATTR_MERCURY_ISA_VERSION
	.align		4
.L_39:
        /*6128*/ 	.byte	0x03, 0x5f
        /*612a*/ 	.short	0x0000


	//----- nvinfo : EIATTR_EXIT_INSTR_OFFSETS
	.align		4
        /*612c*/ 	.byte	0x04, 0x1c
        /*612e*/ 	.short	(.L_41 - .L_40)


	//   ....[0]....
.L_40:
        /*6130*/ 	.word	0x0009e9c0


	//   ....[1]....
        /*6134*/ 	.word	0x0009e9e0


	//----- nvinfo : EIATTR_REQNTID
	.align		4
.L_41:
        /*6138*/ 	.byte	0x04, 0x10
        /*613a*/ 	.short	(.L_43 - .L_42)
.L_42:
        /*613c*/ 	.word	0x00000080
        /*6140*/ 	.word	0x00000001
        /*6144*/ 	.word	0x00000001
.L_43:


//--------------------- .nv.callgraph             --------------------------
	.section	.nv.callgraph,"",@"SHT_CUDA_CALLGRAPH"
	.align	4
	.sectionentsize	8
	.align		4
        /*0000*/ 	.word	0x00000000
	.align		4
        /*0004*/ 	.word	0xffffffff
	.align		4
        /*0008*/ 	.word	0x00000000
	.align		4
        /*000c*/ 	.word	0xfffffffe
	.align		4
        /*0010*/ 	.word	0x00000000
	.align		4
        /*0014*/ 	.word	0xfffffffd
	.align		4
        /*0018*/ 	.word	0x00000000
	.align		4
        /*001c*/ 	.word	0xfffffffc


//--------------------- .nv.rel.action            --------------------------
	.section	.nv.rel.action,"",@"SHT_CUDA_RELOCINFO"
	.align	8
	.sectionentsize	8
        /*0000*/ 	.byte	0x73, 0x00, 0x00, 0x00, 0x00, 0x00, 0x00, 0x00, 0x00, 0x00, 0x00, 0x11, 0x25, 0x00, 0x05, 0x36


//--------------------- .nv.constant0.matmul_kernel --------------------------
	.section	.nv.constant0.matmul_kernel,"a",@progbits
	.sectionflags	@""
	.align	4
.nv.constant0.matmul_kernel:
	.zero		432


//--------------------- .text.matmul_kernel       --------------------------
	.section	.text.matmul_kernel,"ax",@progbits
	.sectioninfo	@"SHI_REGISTERS=255"
	.align	128
        .global         matmul_kernel
        .type           matmul_kernel,@function
        .size           matmul_kernel,(.L_x_3 - matmul_kernel)
        .other          matmul_kernel,@"STO_CUDA_ENTRY STV_DEFAULT"
matmul_kernel:
.text.matmul_kernel:
[----:B------:R-:W-:-:S03]  /*0000*/  IMAD.MOV.U32 R1, RZ, RZ, c[0x0][0x28] ;  /* 0x00000a00ff017624 */ /* 0x000fc600078e00ff */
[----:B------:R-:W-:Y:S01]  /*0010*/  IMAD.MOV.U32 R0, RZ, RZ, c[0x0][0x17c] ;  /* 0x00005f00ff007624 */ /* 0x000fe200078e00ff */
[----:B------:R-:W1:Y:S01]  /*0020*/  S2R R5, SR_CTAID.X ;  /* 0x0000000000057919 */ /* 0x000e620000002500 */
[----:B------:R-:W-:-:S03]  /*0030*/  IADD3 R1, R1, -0x3f48, RZ ;  /* 0xffffc0b801017810 */ /* 0x000fc60007ffe0ff */
[----:B------:R-:W-:-:S04]  /*0040*/  IADD3 R0, R0, 0x7f, RZ ;  /* 0x0000007f00007810 */ /* 0x000fc80007ffe0ff */
[----:B------:R-:W-:-:S04]  /*0050*/  SHF.R.S32.HI R3, RZ, 0x1f, R0 ;  /* 0x0000001fff037819 */ /* 0x000fc80000011400 */
[----:B------:R-:W-:-:S04]  /*0060*/  LEA.HI R3, R3, R0, RZ, 0x7 ;  /* 0x0000000003037211 */ /* 0x000fc800078f38ff */
[----:B------:R-:W-:-:S04]  /*0070*/  SHF.R.S32.HI R3, RZ, 0x7, R3 ;  /* 0x00000007ff037819 */ /* 0x000fc80000011403 */
[----:B------:R-:W-:-:S04]  /*0080*/  SHF.L.U32 R4, R3, 0x3, RZ ;  /* 0x0000000303047819 */ /* 0x000fc800000006ff */
[-C--:B------:R-:W-:Y:S02]  /*0090*/  IABS R7, R4.reuse ;  /* 0x0000000400077213 */ /* 0x080fe40000000000 */
[----:B-1----:R-:W-:Y:S02]  /*00a0*/  IABS R8, R5 ;  /* 0x0000000500087213 */ /* 0x002fe40000000000 */
[----:B------:R-:W1:Y:S01]  /*00b0*/  I2F.RP R0, R7 ;  /* 0x0000000700007306 */ /* 0x000e620000209400 */
[----:B------:R-:W-:-:S07]  /*00c0*/  IABS R10, R4 ;  /* 0x00000004000a7213 */ /* 0x000fce0000000000 */
[----:B-1----:R-:W1:Y:S02]  /*00d0*/  MUFU.RCP R0, R0 ;  /* 0x0000000000007308 */ /* 0x002e640000001000 */
[----:B-1----:R-:W-:Y:S01]  /*00e0*/  IADD3 R2, R0, 0xffffffe, RZ ;  /* 0x0ffffffe00027810 */ /* 0x002fe20007ffe0ff */
[----:B------:R-:W-:-:S05]  /*00f0*/  IMAD.MOV R0, RZ, RZ, -R10 ;  /* 0x000000ffff007224 */ /* 0x000fca00078e0a0a */
[----:B------:R1:W2:Y:S02]  /*0100*/  F2I.FTZ.U32.TRUNC.NTZ R3, R2 ;  /* 0x0000000200037305 */ /* 0x0002a4000021f000 */
[----:B-1----:R-:W-:Y:S01]  /*0110*/  MOV R2, RZ ;  /* 0x000000ff00027202 */ /* 0x002fe20000000f00 */
[----:B--2---:R-:W-:-:S04]  /*0120*/  IMAD.MOV R6, RZ, RZ, -R3 ;  /* 0x000000ffff067224 */ /* 0x004fc800078e0a03 */
[----:B------:R-:W-:Y:S02]  /*0130*/  IMAD R9, R6, R7, RZ ;  /* 0x0000000706097224 */ /* 0x000fe400078e02ff */
[----:B------:R-:W-:Y:S02]  /*0140*/  IMAD.MOV.U32 R6, RZ, RZ, R8 ;  /* 0x000000ffff067224 */ /* 0x000fe400078e0008 */
[----:B------:R-:W-:-:S06]  /*0150*/  IMAD.HI.U32 R3, R3, R9, R2 ;  /* 0x0000000903037227 */ /* 0x000fcc00078e0002 */
[----:B------:R-:W-:-:S04]  /*0160*/  IMAD.HI.U32 R3, R3, R6, RZ ;  /* 0x0000000603037227 */ /* 0x000fc800078e00ff */
[----:B------:R-:W-:-:S05]  /*0170*/  IMAD R0, R3, R0, R6 ;  /* 0x0000000003007224 */ /* 0x000fca00078e0206 */
[----:B------:R-:W-:-:S13]  /*0180*/  ISETP.GT.U32.AND P1, PT, R7, R0, PT ;  /* 0x000000000700720c */ /* 0x000fda0003f24070 */
[----:B------:R-:W-:Y:S01]  /*0190*/  @!P1 IMAD.IADD R0, R0, 0x1, -R7 ;  /* 0x0000000100009824 */ /* 0x000fe200078e0a07 */
[----:B------:R-:W-:Y:S02]  /*01a0*/  @!P1 IADD3 R3, R3, 0x1, RZ ;  /* 0x0000000103039810 */ /* 0x000fe40007ffe0ff */
[----:B------:R-:W-:Y:S02]  /*01b0*/  ISETP.NE.AND P1, PT, R4, RZ, PT ;  /* 0x000000ff0400720c */ /* 0x000fe40003f25270 */
[----:B------:R-:W-:Y:S02]  /*01c0*/  ISETP.GE.U32.AND P0, PT, R0, R7, PT ;  /* 0x000000070000720c */ /* 0x000fe40003f06070 */
[----:B------:R-:W-:-:S04]  /*01d0*/  LOP3.LUT R0, R5, R4, RZ, 0x3c, !PT ;  /* 0x0000000405007212 */ /* 0x000fc800078e3cff */
[----:B------:R-:W-:Y:S02]  /*01e0*/  ISETP.GE.AND P2, PT, R0, RZ, PT ;  /* 0x000000ff0000720c */ /* 0x000fe40003f46270 */
[----:B------:R-:W-:-:S04]  /*01f0*/  MOV R0, c[0x0][0x178] ;  /* 0x00005e0000007a02 */ /* 0x000fc80000000f00 */
[----:B------:R-:W-:Y:S02]  /*0200*/  IADD3 R0, R0, 0x1ff, RZ ;  /* 0x000001ff00007810 */ /* 0x000fe40007ffe0ff */
[----:B------:R-:W-:-:S05]  /*0210*/  @P0 IADD3 R3, R3, 0x1, RZ ;  /* 0x0000000103030810 */ /* 0x000fca0007ffe0ff */
[----:B------:R-:W-:Y:S01]  /*0220*/  IMAD.MOV.U32 R2, RZ, RZ, R3 ;  /* 0x000000ffff027224 */ /* 0x000fe200078e0003 */
[----:B------:R-:W-:-:S03]  /*0230*/  SHF.R.S32.HI R3, RZ, 0x1f, R0 ;  /* 0x0000001fff037819 */ /* 0x000fc60000011400 */
[----:B------:R-:W-:Y:S01]  /*0240*/  @!P2 IMAD.MOV R2, RZ, RZ, -R2 ;  /* 0x000000ffff02a224 */ /* 0x000fe200078e0a02 */
[----:B------:R-:W-:Y:S02]  /*0250*/  @!P1 LOP3.LUT R2, RZ, R4, RZ, 0x33, !PT ;  /* 0x00000004ff029212 */ /* 0x000fe400078e33ff */
[----:B------:R-:W-:Y:S02]  /*0260*/  LEA.HI R3, R3, R0, RZ, 0x9 ;  /* 0x0000000003037211 */ /* 0x000fe400078f48ff */
[----:B------:R-:W-:Y:S01]  /*0270*/  SHF.L.U32 R8, R2, 0x3, RZ ;  /* 0x0000000302087819 */ /* 0x000fe200000006ff */
[----:B------:R-:W-:-:S03]  /*0280*/  IMAD.MOV R2, RZ, RZ, -R2 ;  /* 0x000000ffff027224 */ /* 0x000fc600078e0a02 */
[----:B------:R-:W-:Y:S01]  /*0290*/  LEA.HI.SX32 R3, R3, -R8, 0x17 ;  /* 0x8000000803037211 */ /* 0x000fe200078fbaff */
[----:B------:R-:W-:Y:S01]  /*02a0*/  IMAD R13, R4, R2, R5 ;  /* 0x00000002040d7224 */ /* 0x000fe200078e0205 */
[----:B------:R-:W-:Y:S02]  /*02b0*/  MOV R2, RZ ;  /* 0x000000ff00027202 */ /* 0x000fe40000000f00 */
[----:B------:R-:W-:Y:S02]  /*02c0*/  IMNMX R12, R3, 0x8, PT ;  /* 0x00000008030c7817 */ /* 0x000fe40003800200 */
[----:B------:R-:W-:Y:S02]  /*02d0*/  IABS R4, R13 ;  /* 0x0000000d00047213 */ /* 0x000fe40000000000 */
[----:B------:R-:W-:-:S04]  /*02e0*/  IABS R9, R12 ;  /* 0x0000000c00097213 */ /* 0x000fc80000000000 */
[----:B------:R-:W1:Y:S08]  /*02f0*/  I2F.RP R0, R9 ;  /* 0x0000000900007306 */ /* 0x000e700000209400 */
[----:B-1----:R-:W1:Y:S02]  /*0300*/  MUFU.RCP R0, R0 ;  /* 0x0000000000007308 */ /* 0x002e640000001000 */
[----:B-1----:R-:W-:-:S02]  /*0310*/  IADD3 R3, R0, 0xffffffe, RZ ;  /* 0x0ffffffe00037810 */ /* 0x002fc40007ffe0ff */
[----:B------:R-:W-:-:S04]  /*0320*/  IABS R0, c[0x0][0x17c] ;  /* 0x00005f0000007a13 */ /* 0x000fc80000000000 */
[----:B------:R-:W1:Y:S08]  /*0330*/  F2I.FTZ.U32.TRUNC.NTZ R3, R3 ;  /* 0x0000000300037305 */ /* 0x000e70000021f000 */
[----:B------:R-:W2:Y:S01]  /*0340*/  I2F.RP R7, R0 ;  /* 0x0000000000077306 */ /* 0x000ea20000209400 */
[----:B-1----:R-:W-:-:S04]  /*0350*/  IMAD.MOV R6, RZ, RZ, -R3 ;  /* 0x000000ffff067224 */ /* 0x002fc800078e0a03 */
[----:B------:R-:W-:Y:S01]  /*0360*/  IMAD R5, R6, R9, RZ ;  /* 0x0000000906057224 */ /* 0x000fe200078e02ff */
[----:B------:R-:W-:-:S03]  /*0370*/  IABS R6, R12 ;  /* 0x0000000c00067213 */ /* 0x000fc60000000000 */
[----:B------:R-:W-:Y:S01]  /*0380*/  IMAD.HI.U32 R2, R3, R5, R2 ;  /* 0x0000000503027227 */ /* 0x000fe200078e0002 */
[----:B--2---:R-:W1:Y:S03]  /*0390*/  MUFU.RCP R7, R7 ;  /* 0x0000000700077308 */ /* 0x004e660000001000 */
[----:B------:R-:W-:Y:S01]  /*03a0*/  IMAD.MOV R5, RZ, RZ, -R6 ;  /* 0x000000ffff057224 */ /* 0x000fe200078e0a06 */
[----:B------:R-:W-:Y:S01]  /*03b0*/  IABS R6, c[0x0][0x178] ;  /* 0x00005e0000067a13 */ /* 0x000fe20000000000 */
[----:B------:R-:W-:-:S04]  /*03c0*/  IMAD.HI.U32 R3, R2, R4, RZ ;  /* 0x0000000402037227 */ /* 0x000fc800078e00ff */
[----:B------:R-:W-:Y:S02]  /*03d0*/  IMAD.MOV.U32 R2, RZ, RZ, R6 ;  /* 0x000000ffff027224 */ /* 0x000fe400078e0006 */
[----:B------:R-:W-:Y:S02]  /*03e0*/  IMAD R4, R3, R5, R4 ;  /* 0x0000000503047224 */ /* 0x000fe400078e0204 */
[----:B------:R-:W2:Y:S03]  /*03f0*/  I2F.RP R6, R2 ;  /* 0x0000000200067306 */ /* 0x000ea60000209400 */
[----:B------:R-:W-:Y:S02]  /*0400*/  ISETP.GT.U32.AND P1, PT, R9, R4, PT ;  /* 0x000000040900720c */ /* 0x000fe40003f24070 */
[----:B-1----:R-:W-:-:S06]  /*0410*/  IADD3 R5, R7, 0xffffffe, RZ ;  /* 0x0ffffffe07057810 */ /* 0x002fcc0007ffe0ff */
[----:B------:R-:W-:Y:S05]  /*0420*/  F2I.FTZ.U32.TRUNC.NTZ R5, R5 ;  /* 0x0000000500057305 */ /* 0x000fea000021f000 */
[-C--:B------:R-:W-:Y:S02]  /*0430*/  @!P1 IADD3 R4, R4, -R9.reuse, RZ ;  /* 0x8000000904049210 */ /* 0x080fe40007ffe0ff */
[----:B------:R-:W-:Y:S01]  /*0440*/  @!P1 IADD3 R3, R3, 0x1, RZ ;  /* 0x0000000103039810 */ /* 0x000fe20007ffe0ff */
[----:B--2---:R-:W1:Y:S01]  /*0450*/  MUFU.RCP R6, R6 ;  /* 0x0000000600067308 */ /* 0x004e620000001000 */
[----:B------:R-:W-:Y:S02]  /*0460*/  ISETP.GE.U32.AND P0, PT, R4, R9, PT ;  /* 0x000000090400720c */ /* 0x000fe40003f06070 */
[----:B------:R-:W-:-:S02]  /*0470*/  LOP3.LUT R4, R13, R12, RZ, 0x3c, !PT ;  /* 0x0000000c0d047212 */ /* 0x000fc400078e3cff */
[----:B------:R-:W-:Y:S02]  /*0480*/  ISETP.NE.AND P1, PT, R12, RZ, PT ;  /* 0x000000ff0c00720c */ /* 0x000fe40003f25270 */
[----:B------:R-:W-:Y:S02]  /*0490*/  ISETP.GE.AND P2, PT, R4, RZ, PT ;  /* 0x000000ff0400720c */ /* 0x000fe40003f46270 */
[----:B------:R-:W-:-:S05]  /*04a0*/  MOV R4, RZ ;  /* 0x000000ff00047202 */ /* 0x000fca0000000f00 */
[----:B------:R-:W-:Y:S02]  /*04b0*/  @P0 IADD3 R3, R3, 0x1, RZ ;  /* 0x0000000103030810 */ /* 0x000fe40007ffe0ff */
[----:B-1----:R-:W-:-:S03]  /*04c0*/  IADD3 R10, R6, 0xffffffe, RZ ;  /* 0x0ffffffe060a7810 */ /* 0x002fc60007ffe0ff */
[----:B------:R-:W-:Y:S01]  /*04d0*/  IMAD.MOV.U32 R7, RZ, RZ, R3 ;  /* 0x000000ffff077224 */ /* 0x000fe200078e0003 */
[----:B------:R1:W2:Y:S01]  /*04e0*/  F2I.FTZ.U32.TRUNC.NTZ R11, R10 ;  /* 0x0000000a000b7305 */ /* 0x0002a2000021f000 */
[----:B------:R-:W-:Y:S02]  /*04f0*/  IADD3 R3, RZ, -R5, RZ ;  /* 0x80000005ff037210 */ /* 0x000fe40007ffe0ff */
[----:B------:R-:W-:Y:S01]  /*0500*/  @!P2 IMAD.MOV R7, RZ, RZ, -R7 ;  /* 0x000000ffff07a224 */ /* 0x000fe200078e0a07 */
[----:B------:R-:W-:Y:S02]  /*0510*/  @!P1 LOP3.LUT R7, RZ, R12, RZ, 0x33, !PT ;  /* 0x0000000cff079212 */ /* 0x000fe400078e33ff */
[----:B------:R-:W-:-:S03]  /*0520*/  IMAD R3, R3, R0, RZ ;  /* 0x0000000003037224 */ /* 0x000fc600078e02ff */
[----:B------:R-:W-:Y:S01]  /*0530*/  IMAD.SHL.U32 R136, R7, 0x80, RZ ;  /* 0x0000008007887824 */ /* 0x000fe200078e00ff */
[----:B-1----:R-:W-:Y:S01]  /*0540*/  MOV R10, RZ ;  /* 0x000000ff000a7202 */ /* 0x002fe20000000f00 */
[----:B------:R-:W-:-:S03]  /*0550*/  IMAD.HI.U32 R4, R5, R3, R4 ;  /* 0x0000000305047227 */ /* 0x000fc600078e0004 */
[----:B------:R-:W-:Y:S01]  /*0560*/  IABS R129, R136 ;  /* 0x0000008800817213 */ /* 0x000fe20000000000 */
[----:B------:R-:W-:Y:S01]  /*0570*/  IMAD.MOV R3, RZ, RZ, -R7 ;  /* 0x000000ffff037224 */ /* 0x000fe200078e0a07 */
[C---:B------:R-:W-:Y:S01]  /*0580*/  IADD3 R18, R136.reuse, 0x1, RZ ;  /* 0x0000000188127810 */ /* 0x040fe20007ffe0ff */
[----:B--2---:R-:W-:Y:S01]  /*0590*/  IMAD.MOV R9, RZ, RZ, -R11 ;  /* 0x000000ffff097224 */ /* 0x004fe200078e0a0b */
[----:B------:R-:W-:Y:S01]  /*05a0*/  IADD3 R17, R136, 0x2, RZ ;  /* 0x0000000288117810 */ /* 0x000fe20007ffe0ff */
[----:B------:R-:W-:Y:S01]  /*05b0*/  IMAD.HI.U32 R5, R4, R129, RZ ;  /* 0x0000008104057227 */ /* 0x000fe200078e00ff */
[C---:B------:R-:W-:Y:S01]  /*05c0*/  IADD3 R16, R136.reuse, 0x3, RZ ;  /* 0x0000000388107810 */ /* 0x040fe20007ffe0ff */
[----:B------:R-:W-:Y:S01]  /*05d0*/  STL [R1+0xeec], R136 ;  /* 0x000eec8801007387 */ /* 0x000fe20000100800 */
[----:B------:R-:W-:Y:S01]  /*05e0*/  IABS R127, R17 ;  /* 0x00000011007f7213 */ /* 0x000fe20000000000 */
[----:B------:R-:W-:Y:S01]  /*05f0*/  IMAD R7, R9, R2, RZ ;  /* 0x0000000209077224 */ /* 0x000fe200078e02ff */
[C---:B------:R-:W-:Y:S01]  /*0600*/  IADD3 R252, R136.reuse, 0x6, RZ ;  /* 0x0000000688fc7810 */ /* 0x040fe20007ffe0ff */
[----:B------:R-:W-:Y:S01]  /*0610*/  IMAD.MOV R5, RZ, RZ, -R5 ;  /* 0x000000ffff057224 */ /* 0x000fe200078e0a05 */
[----:B------:R-:W-:Y:S01]  /*0620*/  IADD3 R14, R136, 0x4, RZ ;  /* 0x00000004880e7810 */ /* 0x000fe20007ffe0ff */
[----:B------:R-:W-:Y:S01]  /*0630*/  IMAD.HI.U32 R10, R11, R7, R10 ;  /* 0x000000070b0a7227 */ /* 0x000fe200078e000a */
[----:B------:R-:W-:-:S02]  /*0640*/  IABS R11, R18 ;  /* 0x00000012000b7213 */ /* 0x000fc40000000000 */
[----:B------:R-:W-:Y:S01]  /*0650*/  IABS R123, R252 ;  /* 0x000000fc007b7213 */ /* 0x000fe20000000000 */
[----:B------:R-:W-:Y:S01]  /*0660*/  IMAD R129, R0, R5, R129 ;  /* 0x0000000500817224 */ /* 0x000fe200078e0281 */
[----:B------:R-:W-:Y:S01]  /*0670*/  IABS R125, R14 ;  /* 0x0000000e007d7213 */ /* 0x000fe20000000000 */
[----:B------:R-:W-:Y:S01]  /*0680*/  IMAD.HI.U32 R5, R4, R11, RZ ;  /* 0x0000000b04057227 */ /* 0x000fe200078e00ff */
[C---:B------:R-:W-:Y:S02]  /*0690*/  IADD3 R251, R136.reuse, 0x7, RZ ;  /* 0x0000000788fb7810 */ /* 0x040fe40007ffe0ff */
[----:B------:R-:W-:Y:S01]  /*06a0*/  IADD3 R247, R136, 0xb, RZ ;  /* 0x0000000b88f77810 */ /* 0x000fe20007ffe0ff */
[----:B------:R-:W-:Y:S01]  /*06b0*/  IMAD R3, R12, R3, R13 ;  /* 0x000000030c037224 */ /* 0x000fe200078e020d */
[----:B------:R-:W-:Y:S01]  /*06c0*/  IADD3 R5, -R5, RZ, RZ ;  /* 0x000000ff05057210 */ /* 0x000fe20007ffe1ff */
[----:B------:R-:W-:Y:S01]  /*06d0*/  IMAD.HI.U32 R6, R4, R127, RZ ;  /* 0x0000007f04067227 */ /* 0x000fe200078e00ff */
[----:B------:R-:W-:-:S02]  /*06e0*/  IADD3 R12, R136, 0x5, RZ ;  /* 0x00000005880c7810 */ /* 0x000fc40007ffe0ff */
[----:B------:R-:W-:Y:S01]  /*06f0*/  IABS R13, R16 ;  /* 0x00000010000d7213 */ /* 0x000fe20000000000 */
[----:B------:R-:W-:Y:S01]  /*0700*/  IMAD R128, R0, R5, R11 ;  /* 0x0000000500807224 */ /* 0x000fe200078e020b */
[----:B------:R-:W-:Y:S01]  /*0710*/  IABS R11, R12 ;  /* 0x0000000c000b7213 */ /* 0x000fe20000000000 */
[----:B------:R-:W-:Y:S01]  /*0720*/  IMAD.MOV R6, RZ, RZ, -R6 ;  /* 0x000000ffff067224 */ /* 0x000fe200078e0a06 */
[----:B------:R-:W-:Y:S01]  /*0730*/  IADD3 R248, R136, 0xa, RZ ;  /* 0x0000000a88f87810 */ /* 0x000fe20007ffe0ff */
[----:B------:R-:W-:Y:S01]  /*0740*/  IMAD.HI.U32 R7, R4, R13, RZ ;  /* 0x0000000d04077227 */ /* 0x000fe200078e00ff */
[----:B------:R-:W-:Y:S02]  /*0750*/  IADD3 R250, R136, 0x8, RZ ;  /* 0x0000000888fa7810 */ /* 0x000fe40007ffe0ff */
[----:B------:R-:W-:Y:S01]  /*0760*/  IABS R119, R248 ;  /* 0x000000f800777213 */ /* 0x000fe20000000000 */
[----:B------:R-:W-:Y:S01]  /*0770*/  IMAD.HI.U32 R5, R4, R11, RZ ;  /* 0x0000000b04057227 */ /* 0x000fe200078e00ff */
[----:B------:R-:W-:-:S02]  /*0780*/  IABS R121, R250 ;  /* 0x000000fa00797213 */ /* 0x000fc40000000000 */
[C---:B------:R-:W-:Y:S01]  /*0790*/  IADD3 R246, R136.reuse, 0xd, RZ ;  /* 0x0000000d88f67810 */ /* 0x040fe20007ffe0ff */
[----:B------:R-:W-:Y:S01]  /*07a0*/  IMAD.MOV R7, RZ, RZ, -R7 ;  /* 0x000000ffff077224 */ /* 0x000fe200078e0a07 */
[----:B------:R-:W-:Y:S01]  /*07b0*/  IADD3 R244, R136, 0xf, RZ ;  /* 0x0000000f88f47810 */ /* 0x000fe20007ffe0ff */
[----:B------:R-:W-:Y:S01]  /*07c0*/  IMAD R127, R0, R6, R127 ;  /* 0x00000006007f7224 */ /* 0x000fe200078e027f */
[C---:B------:R-:W-:Y:S01]  /*07d0*/  IADD3 R243, R136.reuse, 0x10, RZ ;  /* 0x0000001088f37810 */ /* 0x040fe20007ffe0ff */
[----:B------:R-:W-:Y:S01]  /*07e0*/  IMAD.MOV R5, RZ, RZ, -R5 ;  /* 0x000000ffff057224 */ /* 0x000fe200078e0a05 */
[----:B------:R-:W-:Y:S01]  /*07f0*/  IADD3 R140, R136, 0xc, RZ ;  /* 0x0000000c888c7810 */ /* 0x000fe20007ffe0ff */
[----:B------:R-:W-:Y:S01]  /*0800*/  IMAD.HI.U32 R6, R4, R123, RZ ;  /* 0x0000007b04067227 */ /* 0x000fe200078e00ff */
[----:B------:R-:W-:Y:S02]  /*0810*/  IABS R113, R243 ;  /* 0x000000f300717213 */ /* 0x000fe40000000000 */
[----:B------:R-:W-:Y:S01]  /*0820*/  IABS R117, R140 ;  /* 0x0000008c00757213 */ /* 0x000fe20000000000 */
[----:B------:R-:W-:Y:S01]  /*0830*/  IMAD R126, R0, R7, R13 ;  /* 0x00000007007e7224 */ /* 0x000fe200078e020d */
[----:B------:R-:W-:Y:S01]  /*0840*/  IABS R13, R251 ;  /* 0x000000fb000d7213 */ /* 0x000fe20000000000 */
[----:B------:R-:W-:Y:S01]  /*0850*/  IMAD.IADD R3, R8, 0x1, R3 ;  /* 0x0000000108037824 */ /* 0x000fe200078e0203 */
[----:B------:R-:W-:Y:S01]  /*0860*/  IADD3 R238, R136, 0x15, RZ ;  /* 0x0000001588ee7810 */ /* 0x000fe20007ffe0ff */
[----:B------:R-:W-:Y:S01]  /*0870*/  IMAD.HI.U32 R8, R4, R125, RZ ;  /* 0x0000007d04087227 */ /* 0x000fe200078e00ff */
[----:B------:R-:W-:-:S02]  /*0880*/  IADD3 R242, R136, 0x11, RZ ;  /* 0x0000001188f27810 */ /* 0x000fc40007ffe0ff */
[----:B------:R-:W-:Y:S01]  /*0890*/  IADD3 R239, R136, 0x14, RZ ;  /* 0x0000001488ef7810 */ /* 0x000fe20007ffe0ff */
[----:B------:R-:W-:Y:S01]  /*08a0*/  IMAD R124, R0, R5, R11 ;  /* 0x00000005007c7224 */ /* 0x000fe200078e020b */
[----:B------:R-:W-:Y:S01]  /*08b0*/  IABS R11, R247 ;  /* 0x000000f7000b7213 */ /* 0x000fe20000000000 */
[----:B------:R-:W-:Y:S01]  /*08c0*/  IMAD.MOV R6, RZ, RZ, -R6 ;  /* 0x000000ffff067224 */ /* 0x000fe200078e0a06 */
[----:B------:R-:W-:Y:S01]  /*08d0*/  IADD3 R8, -R8, RZ, RZ ;  /* 0x000000ff08087210 */ /* 0x000fe20007ffe1ff */
[----:B------:R-:W-:Y:S01]  /*08e0*/  IMAD.HI.U32 R7, R4, R13, RZ ;  /* 0x0000000d04077227 */ /* 0x000fe200078e00ff */
[----:B------:R-:W-:Y:S02]  /*08f0*/  IADD3 R241, R136, 0x12, RZ ;  /* 0x0000001288f17810 */ /* 0x000fe40007ffe0ff */
[----:B------:R-:W-:Y:S01]  /*0900*/  IABS R109, R239 ;  /* 0x000000ef006d7213 */ /* 0x000fe20000000000 */
[----:B------:R-:W-:Y:S01]  /*0910*/  IMAD R123, R0, R6, R123 ;  /* 0x00000006007b7224 */ /* 0x000fe200078e027b */
[----:B------:R-:W-:Y:S01]  /*0920*/  IADD3 R7, -R7, RZ, RZ ;  /* 0x000000ff07077210 */ /* 0x000fe20007ffe1ff */
[----:B------:R-:W-:Y:S01]  /*0930*/  IMAD.HI.U32 R6, R4, R11, RZ ;  /* 0x0000000b04067227 */ /* 0x000fe200078e00ff */
[----:B------:R-:W-:-:S02]  /*0940*/  IABS R111, R241 ;  /* 0x000000f1006f7213 */ /* 0x000fc40000000000 */
[----:B------:R-:W-:Y:S01]  /*0950*/  IADD3 R234, R136, 0x19, RZ ;  /* 0x0000001988ea7810 */ /* 0x000fe20007ffe0ff */
[----:B------:R-:W-:Y:S01]  /*0960*/  IMAD.HI.U32 R5, R4, R119, RZ ;  /* 0x0000007704057227 */ /* 0x000fe200078e00ff */
[C---:B------:R-:W-:Y:S02]  /*0970*/  IADD3 R236, R136.reuse, 0x17, RZ ;  /* 0x0000001788ec7810 */ /* 0x040fe40007ffe0ff */
[----:B------:R-:W-:Y:S01]  /*0980*/  IADD3 R237, R136, 0x16, RZ ;  /* 0x0000001688ed7810 */ /* 0x000fe20007ffe0ff */
[----:B------:R-:W-:Y:S01]  /*0990*/  IMAD R125, R0, R8, R125 ;  /* 0x00000008007d7224 */ /* 0x000fe200078e027d */
[----:B------:R-:W-:Y:S01]  /*09a0*/  IADD3 R5, -R5, RZ, RZ ;  /* 0x000000ff05057210 */ /* 0x000fe20007ffe1ff */
[----:B------:R-:W-:Y:S01]  /*09b0*/  IMAD.MOV R6, RZ, RZ, -R6 ;  /* 0x000000ffff067224 */ /* 0x000fe200078e0a06 */
[----:B------:R-:W-:Y:S01]  /*09c0*/  IADD3 R233, R136, 0x1a, RZ ;  /* 0x0000001a88e97810 */ /* 0x000fe20007ffe0ff */
[----:B------:R-:W-:Y:S01]  /*09d0*/  IMAD.HI.U32 R8, R4, R121, RZ ;  /* 0x0000007904087227 */ /* 0x000fe200078e00ff */
[----:B------:R-:W-:-:S02]  /*09e0*/  IABS R107, R237 ;  /* 0x000000ed006b7213 */ /* 0x000fc40000000000 */
[----:B------:R-:W-:Y:S01]  /*09f0*/  IABS R103, R233 ;  /* 0x000000e900677213 */ /* 0x000fe20000000000 */
[C---:B------:R-:W-:Y:S01]  /*0a00*/  IMAD R122, R0.reuse, R7, R13 ;  /* 0x00000007007a7224 */ /* 0x040fe200078e020d */
[----:B------:R-:W-:Y:S01]  /*0a10*/  IABS R13, R246 ;  /* 0x000000f6000d7213 */ /* 0x000fe20000000000 */
[----:B------:R-:W-:Y:S01]  /*0a20*/  IMAD R118, R0, R6, R11 ;  /* 0x0000000600767224 */ /* 0x000fe200078e020b */
[----:B------:R-:W-:Y:S01]  /*0a30*/  IABS R11, R244 ;  /* 0x000000f4000b7213 */ /* 0x000fe20000000000 */
[----:B------:R-:W-:Y:S01]  /*0a40*/  IMAD.MOV R8, RZ, RZ, -R8 ;  /* 0x000000ffff087224 */ /* 0x000fe200078e0a08 */
[----:B------:R-:W-:Y:S01]  /*0a50*/  IADD3 R232, R136, 0x1b, RZ ;  /* 0x0000001b88e87810 */ /* 0x000fe20007ffe0ff */
[----:B------:R-:W-:Y:S01]  /*0a60*/  IMAD R119, R0, R5, R119 ;  /* 0x0000000500777224 */ /* 0x000fe200078e0277 */
[----:B------:R-:W-:Y:S01]  /*0a70*/  IADD3 R229, R136, 0x1f, RZ ;  /* 0x0000001f88e57810 */ /* 0x000fe20007ffe0ff */
[----:B------:R-:W-:Y:S01]  /*0a80*/  IMAD R121, R0, R8, R121 ;  /* 0x0000000800797224 */ /* 0x000fe200078e0279 */
[----:B------:R-:W-:Y:S01]  /*0a90*/  IADD3 R231, R136, 0x1c, RZ ;  /* 0x0000001c88e77810 */ /* 0x000fe20007ffe0ff */
[----:B------:R-:W-:Y:S01]  /*0aa0*/  IMAD.HI.U32 R8, R4, R13, RZ ;  /* 0x0000000d04087227 */ /* 0x000fe200078e00ff */
[----:B------:R-:W-:-:S02]  /*0ab0*/  IADD3 R139, R136, 0x1e, RZ ;  /* 0x0000001e888b7810 */ /* 0x000fc40007ffe0ff */
[----:B------:R-:W-:Y:S01]  /*0ac0*/  IABS R101, R231 ;  /* 0x000000e700657213 */ /* 0x000fe20000000000 */
[----:B------:R-:W-:Y:S01]  /*0ad0*/  IMAD.HI.U32 R5, R4, R11, RZ ;  /* 0x0000000b04057227 */ /* 0x000fe200078e00ff */
[----:B------:R-:W-:Y:S02]  /*0ae0*/  IADD3 R8, -R8, RZ, RZ ;  /* 0x000000ff08087210 */ /* 0x000fe40007ffe1ff */
[----:B------:R-:W-:Y:S01]  /*0af0*/  IADD3 R141, R136, 0x7f, RZ ;  /* 0x0000007f888d7810 */ /* 0x000fe20007ffe0ff */
[----:B------:R-:W-:Y:S01]  /*0b00*/  IMAD.HI.U32 R6, R4, R113, RZ ;  /* 0x0000007104067227 */ /* 0x000fe200078e00ff */
[----:B------:R-:W-:Y:S02]  /*0b10*/  IABS R99, R139 ;  /* 0x0000008b00637213 */ /* 0x000fe40000000000 */
[----:B------:R-:W-:Y:S01]  /*0b20*/  IABS R15, R141 ;  /* 0x0000008d000f7213 */ /* 0x000fe20000000000 */
[----:B------:R-:W-:Y:S01]  /*0b30*/  IMAD.MOV R5, RZ, RZ, -R5 ;  /* 0x000000ffff057224 */ /* 0x000fe200078e0a05 */
[----:B------:R-:W-:Y:S01]  /*0b40*/  IADD3 R6, -R6, RZ, RZ ;  /* 0x000000ff06067210 */ /* 0x000fe20007ffe1ff */
[----:B------:R-:W-:Y:S01]  /*0b50*/  IMAD.HI.U32 R7, R4, R117, RZ ;  /* 0x0000007504077227 */ /* 0x000fe200078e00ff */
[C---:B------:R-:W-:Y:S01]  /*0b60*/  IADD3 R227, R136.reuse, 0x21, RZ ;  /* 0x0000002188e37810 */ /* 0x040fe20007ffe0ff */
[----:B------:R-:W-:Y:S01]  /*0b70*/  STL [R1+0x2310], R141 ;  /* 0x0023108d01007387 */ /* 0x000fe20000100800 */
[----:B------:R-:W-:Y:S01]  /*0b80*/  IADD3 R225, R136, 0x23, RZ ;  /* 0x0000002388e17810 */ /* 0x000fe20007ffe0ff */
        /* <DEDUP_REMOVED lines=8> */
[----:B------:R-:W-:Y:S01]  /*0c10*/  IMAD.HI.U32 R6, R4, R11, RZ ;  /* 0x0000000b04067227 */ /* 0x000fe200078e00ff */
[----:B------:R-:W-:Y:S01]  /*0c20*/  IADD3 R249, R136, 0x9, RZ ;  /* 0x0000000988f97810 */ /* 0x000fe20007ffe0ff */
[----:B------:R-:W-:Y:S01]  /*0c30*/  STL [R1+0x21f8], R18 ;  /* 0x0021f81201007387 */ /* 0x000fe20000100800 */
[----:B------:R-:W-:Y:S01]  /*0c40*/  IABS R97, R228 ;  /* 0x000000e400617213 */ /* 0x000fe20000000000 */
[----:B------:R-:W-:Y:S01]  /*0c50*/  IMAD R117, R0, R7, R117 ;  /* 0x0000000700757224 */ /* 0x000fe200078e0275 */
[----:B------:R-:W-:Y:S01]  /*0c60*/  IABS R93, R224 ;  /* 0x000000e0005d7213 */ /* 0x000fe20000000000 */
[----:B------:R-:W-:Y:S01]  /*0c70*/  IMAD.HI.U32 R7, R4, R13, RZ ;  /* 0x0000000d04077227 */ /* 0x000fe200078e00ff */
[C---:B------:R-:W-:Y:S01]  /*0c80*/  IADD3 R223, R136.reuse, 0x25, RZ ;  /* 0x0000002588df7810 */ /* 0x040fe20007ffe0ff */
[----:B------:R-:W-:Y:S01]  /*0c90*/  STL [R1+0x21fc], R17 ;  /* 0x0021fc1101007387 */ /* 0x000fe20000100800 */
[C---:B------:R-:W-:Y:S01]  /*0ca0*/  IADD3 R219, R136.reuse, 0x29, RZ ;  /* 0x0000002988db7810 */ /* 0x040fe20007ffe0ff */
[----:B------:R-:W-:Y:S01]  /*0cb0*/  IMAD.MOV R6, RZ, RZ, -R6 ;  /* 0x000000ffff067224 */ /* 0x000fe200078e0a06 */
[----:B------:R-:W-:Y:S01]  /*0cc0*/  IADD3 R245, R136, 0xe, RZ ;  /* 0x0000000e88f57810 */ /* 0x000fe20007ffe0ff */
[----:B------:R-:W-:Y:S01]  /*0cd0*/  IMAD.HI.U32 R5, R4, R109, RZ ;  /* 0x0000006d04057227 */ /* 0x000fe200078e00ff */
[C---:B------:R-:W-:Y:S01]  /*0ce0*/  IADD3 R220, R136.reuse, 0x28, RZ ;  /* 0x0000002888dc7810 */ /* 0x040fe20007ffe0ff */
[----:B------:R-:W-:Y:S01]  /*0cf0*/  STL [R1+0x2200], R16 ;  /* 0x0022001001007387 */ /* 0x000fe20000100800 */
[----:B------:R-:W-:Y:S01]  /*0d00*/  IADD3 R222, R136, 0x26, RZ ;  /* 0x0000002688de7810 */ /* 0x000fe20007ffe0ff */
[----:B------:R-:W-:Y:S01]  /*0d10*/  IMAD.MOV R7, RZ, RZ, -R7 ;  /* 0x000000ffff077224 */ /* 0x000fe200078e0a07 */
[----:B------:R-:W-:Y:S01]  /*0d20*/  IABS R115, R245 ;  /* 0x000000f500737213 */ /* 0x000fe20000000000 */
[----:B------:R-:W-:Y:S01]  /*0d30*/  IMAD.HI.U32 R8, R4, R111, RZ ;  /* 0x0000006f04087227 */ /* 0x000fe200078e00ff */
[----:B------:R-:W-:Y:S01]  /*0d40*/  IABS R89, R220 ;  /* 0x000000dc00597213 */ /* 0x000fe20000000000 */
[----:B------:R-:W-:Y:S01]  /*0d50*/  STL [R1+0x2478], R141 ;  /* 0x0024788d01007387 */ /* 0x000fe20000100800 */
[----:B------:R-:W-:Y:S01]  /*0d60*/  IABS R91, R222 ;  /* 0x000000de005b7213 */ /* 0x000fe20000000000 */
[----:B------:R-:W-:Y:S01]  /*0d70*/  IMAD R108, R0, R6, R11 ;  /* 0x00000006006c7224 */ /* 0x000fe200078e020b */
[----:B------:R-:W-:Y:S01]  /*0d80*/  IABS R11, R234 ;  /* 0x000000ea000b7213 */ /* 0x000fe20000000000 */
[----:B------:R-:W-:Y:S01]  /*0d90*/  IMAD.MOV R5, RZ, RZ, -R5 ;  /* 0x000000ffff057224 */ /* 0x000fe200078e0a05 */
[----:B------:R-:W-:Y:S01]  /*0da0*/  IADD3 R240, R136, 0x13, RZ ;  /* 0x0000001388f07810 */ /* 0x000fe20007ffe0ff */
[----:B------:R-:W-:Y:S01]  /*0db0*/  IMAD R112, R0, R7, R13 ;  /* 0x0000000700707224 */ /* 0x000fe200078e020d */
[----:B------:R-:W-:Y:S01]  /*0dc0*/  IABS R13, R236 ;  /* 0x000000ec000d7213 */ /* 0x000fe20000000000 */
[----:B------:R-:W-:Y:S01]  /*0dd0*/  IMAD.MOV R8, RZ, RZ, -R8 ;  /* 0x000000ffff087224 */ /* 0x000fe200078e0a08 */
[----:B------:R-:W-:Y:S01]  /*0de0*/  IADD3 R217, R136, 0x2b, RZ ;  /* 0x0000002b88d97810 */ /* 0x000fe20007ffe0ff */
[----:B------:R-:W-:Y:S01]  /*0df0*/  IMAD R109, R0, R5, R109 ;  /* 0x00000005006d7224 */ /* 0x000fe200078e026d */
[----:B------:R-:W-:Y:S01]  /*0e00*/  IADD3 R215, R136, 0x2d, RZ ;  /* 0x0000002d88d77810 */ /* 0x000fe20007ffe0ff */
[----:B------:R-:W-:Y:S01]  /*0e10*/  IMAD.HI.U32 R5, R4, R11, RZ ;  /* 0x0000000b04057227 */ /* 0x000fe200078e00ff */
[C---:B------:R-:W-:Y:S01]  /*0e20*/  IADD3 R214, R136.reuse, 0x2e, RZ ;  /* 0x0000002e88d67810 */ /* 0x040fe20007ffe0ff */
[----:B------:R-:W-:Y:S01]  /*0e30*/  STL [R1+0x2204], R14 ;  /* 0x0022040e01007387 */ /* 0x000fe20000100800 */
[----:B------:R-:W-:Y:S01]  /*0e40*/  IADD3 R218, R136, 0x2a, RZ ;  /* 0x0000002a88da7810 */ /* 0x000fe20007ffe0ff */
[----:B------:R-:W-:Y:S01]  /*0e50*/  IMAD R111, R0, R8, R111 ;  /* 0x00000008006f7224 */ /* 0x000fe200078e026f */
[----:B------:R-:W-:Y:S01]  /*0e60*/  IADD3 R5, -R5, RZ, RZ ;  /* 0x000000ff05057210 */ /* 0x000fe20007ffe1ff */
[----:B------:R-:W-:Y:S01]  /*0e70*/  IMAD.HI.U32 R8, R4, R13, RZ ;  /* 0x0000000d04087227 */ /* 0x000fe200078e00ff */
[----:B------:R-:W-:Y:S01]  /*0e80*/  IABS R83, R214 ;  /* 0x000000d600537213 */ /* 0x000fe20000000000 */
[----:B------:R-:W-:Y:S01]  /*0e90*/  STL [R1+0x247c], R127 ;  /* 0x00247c7f01007387 */ /* 0x000fe20000100800 */
[----:B------:R-:W-:Y:S01]  /*0ea0*/  IADD3 R235, R136, 0x18, RZ ;  /* 0x0000001888eb7810 */ /* 0x000fe20007ffe0ff */
[C---:B------:R-:W-:Y:S01]  /*0eb0*/  IMAD.HI.U32 R7, R4.reuse, R107, RZ ;  /* 0x0000006b04077227 */ /* 0x040fe200078e00ff */
[----:B------:R-:W-:Y:S01]  /*0ec0*/  IABS R87, R218 ;  /* 0x000000da00577213 */ /* 0x000fe20000000000 */
[----:B------:R-:W-:Y:S01]  /*0ed0*/  STL [R1+0x2480], R126 ;  /* 0x0024807e01007387 */ /* 0x000fe20000100800 */
[----:B------:R-:W-:Y:S01]  /*0ee0*/  IABS R105, R235 ;  /* 0x000000eb00697213 */ /* 0x000fe20000000000 */
[----:B------:R-:W-:Y:S01]  /*0ef0*/  IMAD.MOV R8, RZ, RZ, -R8 ;  /* 0x000000ffff087224 */ /* 0x000fe200078e0a08 */
[----:B------:R-:W-:Y:S01]  /*0f00*/  IADD3 R7, -R7, RZ, RZ ;  /* 0x000000ff07077210 */ /* 0x000fe20007ffe1ff */
[----:B------:R-:W-:Y:S01]  /*0f10*/  IMAD.HI.U32 R6, R4, R103, RZ ;  /* 0x0000006704067227 */ /* 0x000fe200078e00ff */
[C---:B------:R-:W-:Y:S01]  /*0f20*/  IADD3 R210, R136.reuse, 0x33, RZ ;  /* 0x0000003388d27810 */ /* 0x040fe20007ffe0ff */
[----:B------:R1:W-:Y:S01]  /*0f30*/  STL [R1+0x2208], R12 ;  /* 0x0022080c01007387 */ /* 0x0003e20000100800 */
        /* <DEDUP_REMOVED lines=11> */
[C---:B------:R-:W-:Y:S01]  /*0ff0*/  IMAD.HI.U32 R7, R4.reuse, R13, RZ ;  /* 0x0000000d04077227 */ /* 0x040fe200078e00ff */
[----:B------:R-:W-:Y:S01]  /*1000*/  IABS R79, R211 ;  /* 0x000000d3004f7213 */ /* 0x000fe20000000000 */
[----:B------:R-:W-:Y:S01]  /*1010*/  STL [R1+0x220c], R252 ;  /* 0x00220cfc01007387 */ /* 0x000fe20000100800 */
[----:B------:R-:W-:Y:S01]  /*1020*/  IABS R81, R138 ;  /* 0x0000008a00517213 */ /* 0x000fe20000000000 */
[----:B------:R-:W-:Y:S01]  /*1030*/  IMAD.HI.U32 R6, R4, R11, RZ ;  /* 0x0000000b04067227 */ /* 0x000fe200078e00ff */
[C---:B------:R-:W-:Y:S01]  /*1040*/  IADD3 R226, R136.reuse, 0x22, RZ ;  /* 0x0000002288e27810 */ /* 0x040fe20007ffe0ff */
[----:B------:R-:W-:Y:S01]  /*1050*/  STL [R1+0x2210], R251 ;  /* 0x002210fb01007387 */ /* 0x000fe20000100800 */
[----:B------:R-:W-:Y:S01]  /*1060*/  IADD3 R206, R136, 0x37, RZ ;  /* 0x0000003788ce7810 */ /* 0x000fe20007ffe0ff */
[----:B------:R-:W-:Y:S01]  /*1070*/  IMAD.HI.U32 R8, R4, R101, RZ ;  /* 0x0000006504087227 */ /* 0x000fe200078e00ff */
[----:B------:R-:W-:Y:S01]  /*1080*/  IADD3 R6, -R6, RZ, RZ ;  /* 0x000000ff06067210 */ /* 0x000fe20007ffe1ff */
[----:B------:R-:W-:Y:S01]  /*1090*/  STL [R1+0x2214], R250 ;  /* 0x002214fa01007387 */ /* 0x000fe20000100800 */
[----:B------:R-:W-:Y:S01]  /*10a0*/  IABS R95, R226 ;  /* 0x000000e2005f7213 */ /* 0x000fe20000000000 */
[----:B------:R-:W-:Y:S01]  /*10b0*/  IMAD.MOV R7, RZ, RZ, -R7 ;  /* 0x000000ffff077224 */ /* 0x000fe200078e0a07 */
[----:B------:R-:W-:Y:S01]  /*10c0*/  IADD3 R8, -R8, RZ, RZ ;  /* 0x000000ff08087210 */ /* 0x000fe20007ffe1ff */
[----:B------:R-:W-:Y:S01]  /*10d0*/  IMAD.HI.U32 R5, R4, R99, RZ ;  /* 0x0000006304057227 */ /* 0x000fe200078e00ff */
[C---:B------:R-:W-:Y:S01]  /*10e0*/  IADD3 R208, R136.reuse, 0x35, RZ ;  /* 0x0000003588d07810 */ /* 0x040fe20007ffe0ff */
[----:B------:R-:W-:Y:S01]  /*10f0*/  STL [R1+0x2218], R249 ;  /* 0x002218f901007387 */ /* 0x000fe20000100800 */
[----:B------:R-:W-:Y:S01]  /*1100*/  IADD3 R209, R136, 0x34, RZ ;  /* 0x0000003488d17810 */ /* 0x000fe20007ffe0ff */
[----:B------:R-:W-:Y:S01]  /*1110*/  IMAD R102, R0, R7, R13 ;  /* 0x0000000700667224 */ /* 0x000fe200078e020d */
[----:B------:R-:W-:Y:S01]  /*1120*/  IABS R13, R227 ;  /* 0x000000e3000d7213 */ /* 0x000fe20000000000 */
[----:B------:R-:W-:Y:S01]  /*1130*/  IMAD.HI.U32 R9, R4, R15, RZ ;  /* 0x0000000f04097227 */ /* 0x000fe200078e00ff */
[C---:B------:R-:W-:Y:S01]  /*1140*/  IADD3 R205, R136.reuse, 0x38, RZ ;  /* 0x0000003888cd7810 */ /* 0x040fe20007ffe0ff */
[----:B------:R-:W-:Y:S01]  /*1150*/  STL [R1+0x221c], R248 ;  /* 0x00221cf801007387 */ /* 0x000fe20000100800 */
[----:B------:R-:W-:Y:S01]  /*1160*/  IADD3 R221, R136, 0x27, RZ ;  /* 0x0000002788dd7810 */ /* 0x000fe20007ffe0ff */
[C---:B------:R-:W-:Y:S01]  /*1170*/  IMAD R98, R0.reuse, R6, R11 ;  /* 0x0000000600627224 */ /* 0x040fe200078e020b */
[----:B------:R-:W-:Y:S01]  /*1180*/  IABS R11, R225 ;  /* 0x000000e1000b7213 */ /* 0x000fe20000000000 */
[----:B------:R-:W-:Y:S01]  /*1190*/  IMAD.MOV R5, RZ, RZ, -R5 ;  /* 0x000000ffff057224 */ /* 0x000fe200078e0a05 */
[----:B------:R-:W-:Y:S01]  /*11a0*/  IABS R77, R209 ;  /* 0x000000d1004d7213 */ /* 0x000fe20000000000 */
[----:B------:R-:W-:Y:S01]  /*11b0*/  IMAD.MOV R9, RZ, RZ, -R9 ;  /* 0x000000ffff097224 */ /* 0x000fe200078e0a09 */
[----:B------:R-:W-:Y:S01]  /*11c0*/  IABS R73, R205 ;  /* 0x000000cd00497213 */ /* 0x000fe20000000000 */
[----:B------:R-:W-:Y:S01]  /*11d0*/  IMAD R101, R0, R8, R101 ;  /* 0x0000000800657224 */ /* 0x000fe200078e0265 */
[----:B------:R-:W-:Y:S01]  /*11e0*/  IADD3 R204, R136, 0x39, RZ ;  /* 0x0000003988cc7810 */ /* 0x000fe20007ffe0ff */
[----:B------:R-:W-:Y:S01]  /*11f0*/  IMAD.HI.U32 R8, R4, R13, RZ ;  /* 0x0000000d04087227 */ /* 0x000fe200078e00ff */
[C---:B------:R-:W-:Y:S01]  /*1200*/  IADD3 R200, R136.reuse, 0x3d, RZ ;  /* 0x0000003d88c87810 */ /* 0x040fe20007ffe0ff */
[----:B------:R-:W-:Y:S01]  /*1210*/  STL [R1+0x2220], R247 ;  /* 0x002220f701007387 */ /* 0x000fe20000100800 */
[----:B------:R-:W-:Y:S01]  /*1220*/  IADD3 R216, R136, 0x2c, RZ ;  /* 0x0000002c88d87810 */ /* 0x000fe20007ffe0ff */
[----:B------:R-:W-:Y:S01]  /*1230*/  IMAD R99, R0, R5, R99 ;  /* 0x0000000500637224 */ /* 0x000fe200078e0263 */
[----:B------:R-:W-:Y:S01]  /*1240*/  IADD3 R203, R136, 0x3a, RZ ;  /* 0x0000003a88cb7810 */ /* 0x000fe20007ffe0ff */
        /* <DEDUP_REMOVED lines=8> */
[----:B------:R-:W-:Y:S01]  /*12d0*/  IMAD.HI.U32 R7, R4, R97, RZ ;  /* 0x0000006104077227 */ /* 0x000fe200078e00ff */
[C---:B------:R-:W-:Y:S01]  /*12e0*/  IADD3 R212, R136.reuse, 0x31, RZ ;  /* 0x0000003188d47810 */ /* 0x040fe20007ffe0ff */
[----:B------:R-:W-:Y:S01]  /*12f0*/  STL [R1+0x2228], R246 ;  /* 0x002228f601007387 */ /* 0x000fe20000100800 */
[----:B------:R-:W-:Y:S01]  /*1300*/  IABS R69, R201 ;  /* 0x000000c900457213 */ /* 0x000fe20000000000 */
[----:B------:R-:W-:Y:S01]  /*1310*/  IMAD.MOV R5, RZ, RZ, -R5 ;  /* 0x000000ffff057224 */ /* 0x000fe200078e0a05 */
[----:B------:R-:W-:Y:S01]  /*1320*/  IADD3 R198, R136, 0x3f, RZ ;  /* 0x0000003f88c67810 */ /* 0x000fe20007ffe0ff */
        /* <DEDUP_REMOVED lines=10> */
[----:B------:R-:W-:Y:S01]  /*13d0*/  IMAD.MOV R7, RZ, RZ, -R7 ;  /* 0x000000ffff077224 */ /* 0x000fe200078e0a07 */
[----:B------:R-:W-:Y:S01]  /*13e0*/  IABS R67, R199 ;  /* 0x000000c700437213 */ /* 0x000fe20000000000 */
        /* <DEDUP_REMOVED lines=15> */
[C---:B------:R-:W-:Y:S01]  /*14e0*/  IADD3 R192, R136.reuse, 0x46, RZ ;  /* 0x0000004688c07810 */ /* 0x040fe20007ffe0ff */
[----:B------:R-:W-:Y:S01]  /*14f0*/  STL [R1+0x2238], R242 ;  /* 0x002238f201007387 */ /* 0x000fe20000100800 */
[----:B------:R-:W-:Y:S01]  /*1500*/  IADD3 R194, R136, 0x44, RZ ;  /* 0x0000004488c27810 */ /* 0x000fe20007ffe0ff */
[----:B------:R-:W-:Y:S01]  /*1510*/  IMAD R120, R0, R9, R15 ;  /* 0x0000000900787224 */ /* 0x000fe200078e020f */
[----:B------:R-:W-:Y:S01]  /*1520*/  IABS R15, R240 ;  /* 0x000000f0000f7213 */ /* 0x000fe20000000000 */
        /* <DEDUP_REMOVED lines=8> */
[----:B------:R-:W-:Y:S01]  /*15b0*/  IMAD.MOV R6, RZ, RZ, -R6 ;  /* 0x000000ffff067224 */ /* 0x000fe200078e0a06 */
[----:B------:R-:W-:Y:S01]  /*15c0*/  IADD3 R5, -R5, RZ, RZ ;  /* 0x000000ff05057210 */ /* 0x000fe20007ffe1ff */
[----:B------:R-:W-:Y:S01]  /*15d0*/  IMAD.HI.U32 R8, R4, R91, RZ ;  /* 0x0000005b04087227 */ /* 0x000fe200078e00ff */
[----:B------:R-:W-:Y:S01]  /*15e0*/  IABS R65, R197 ;  /* 0x000000c500417213 */ /* 0x000fe20000000000 */
[----:B------:R-:W-:Y:S01]  /*15f0*/  STL [R1+0x2244], R239 ;  /* 0x002244ef01007387 */ /* 0x000fe20000100800 */
[C---:B------:R-:W-:Y:S01]  /*1600*/  IADD3 R187, R136.reuse, 0x4b, RZ ;  /* 0x0000004b88bb7810 */ /* 0x040fe20007ffe0ff */
[----:B------:R-:W-:Y:S01]  /*1610*/  IMAD.MOV R9, RZ, RZ, -R9 ;  /* 0x000000ffff097224 */ /* 0x000fe200078e0a09 */
        /* <DEDUP_REMOVED lines=10> */
[----:B------:R-:W-:Y:S01]  /*16c0*/  IABS R53, R186 ;  /* 0x000000ba00357213 */ /* 0x000fe20000000000 */
[----:B------:R-:W-:Y:S01]  /*16d0*/  STL [R1+0x2248], R238 ;  /* 0x002248ee01007387 */ /* 0x000fe20000100800 */
[----:B------:R-:W-:Y:S01]  /*16e0*/  IABS R57, R190 ;  /* 0x000000be00397213 */ /* 0x000fe20000000000 */
[C---:B------:R-:W-:Y:S01]  /*16f0*/  IMAD R91, R0.reuse, R8, R91 ;  /* 0x00000008005b7224 */ /* 0x040fe200078e025b */
[----:B------:R-:W-:Y:S01]  /*1700*/  IADD3 R9, -R9, RZ, RZ ;  /* 0x000000ff09097210 */ /* 0x000fe20007ffe1ff */
[----:B------:R-:W-:Y:S01]  /*1710*/  IMAD R89, R0, R5, R89 ;  /* 0x0000000500597224 */ /* 0x000fe200078e0259 */
[----:B------:R-:W-:Y:S01]  /*1720*/  IADD3 R181, R136, 0x51, RZ ;  /* 0x0000005188b57810 */ /* 0x000fe20007ffe0ff */
[----:B------:R-:W-:Y:S01]  /*1730*/  IMAD.HI.U32 R8, R4, R13, RZ ;  /* 0x0000000d04087227 */ /* 0x000fe200078e00ff */
[C---:B------:R-:W-:Y:S01]  /*1740*/  IADD3 R188, R136.reuse, 0x4a, RZ ;  /* 0x0000004a88bc7810 */ /* 0x040fe20007ffe0ff */
[----:B------:R-:W-:Y:S01]  /*1750*/  STL [R1+0x224c], R237 ;  /* 0x00224ced01007387 */ /* 0x000fe20000100800 */
[----:B------:R-:W-:Y:S01]  /*1760*/  IADD3 R185, R136, 0x4d, RZ ;  /* 0x0000004d88b97810 */ /* 0x000fe20007ffe0ff */
[----:B------:R-:W-:Y:S01]  /*1770*/  IMAD.HI.U32 R5, R4, R11, RZ ;  /* 0x0000000b04057227 */ /* 0x000fe200078e00ff */
[----:B------:R-:W-:Y:S01]  /*1780*/  IADD3 R8, -R8, RZ, RZ ;  /* 0x000000ff08087210 */ /* 0x000fe20007ffe1ff */
[----:B------:R-:W-:Y:S01]  /*1790*/  STL [R1+0x2250], R236 ;  /* 0x002250ec01007387 */ /* 0x000fe20000100800 */
[----:B------:R-:W-:Y:S01]  /*17a0*/  IADD3 R182, R136, 0x50, RZ ;  /* 0x0000005088b67810 */ /* 0x000fe20007ffe0ff */
[----:B------:R-:W-:Y:S01]  /*17b0*/  IMAD.HI.U32 R6, R4, R83, RZ ;  /* 0x0000005304067227 */ /* 0x000fe200078e00ff */
[----:B------:R-:W-:Y:S01]  /*17c0*/  IABS R55, R188 ;  /* 0x000000bc00377213 */ /* 0x000fe20000000000 */
[----:B------:R-:W-:Y:S01]  /*17d0*/  STL [R1+0x2254], R235 ;  /* 0x002254eb01007387 */ /* 0x000fe20000100800 */
[----:B------:R-:W-:Y:S01]  /*17e0*/  IADD3 R184, R136, 0x4e, RZ ;  /* 0x0000004e88b87810 */ /* 0x000fe20007ffe0ff */
[----:B------:R-:W-:Y:S01]  /*17f0*/  IMAD.MOV R5, RZ, RZ, -R5 ;  /* 0x000000ffff057224 */ /* 0x000fe200078e0a05 */
[----:B------:R-:W-:Y:S01]  /*1800*/  IADD3 R6, -R6, RZ, RZ ;  /* 0x000000ff06067210 */ /* 0x000fe20007ffe1ff */
[----:B------:R-:W-:Y:S01]  /*1810*/  IMAD R110, R0, R9, R15 ;  /* 0x00000009006e7224 */ /* 0x000fe200078e020f */
[----:B------:R-:W-:Y:S01]  /*1820*/  IABS R15, R230 ;  /* 0x000000e6000f7213 */ /* 0x000fe20000000000 */
[----:B------:R-:W-:Y:S01]  /*1830*/  IMAD.HI.U32 R7, R4, R87, RZ ;  /* 0x0000005704077227 */ /* 0x000fe200078e00ff */
[----:B------:R-:W-:Y:S01]  /*1840*/  IABS R49, R182 ;  /* 0x000000b600317213 */ /* 0x000fe20000000000 */
[----:B------:R-:W-:Y:S01]  /*1850*/  STL [R1+0x2258], R234 ;  /* 0x002258ea01007387 */ /* 0x000fe20000100800 */
[----:B------:R-:W-:Y:S01]  /*1860*/  IADD3 R183, R136, 0x4f, RZ ;  /* 0x0000004f88b77810 */ /* 0x000fe20007ffe0ff */
[----:B------:R-:W-:Y:S01]  /*1870*/  IMAD.HI.U32 R9, R4, R105, RZ ;  /* 0x0000006904097227 */ /* 0x000fe200078e00ff */
[----:B------:R-:W-:Y:S01]  /*1880*/  IABS R51, R184 ;  /* 0x000000b800337213 */ /* 0x000fe20000000000 */
[----:B------:R-:W-:Y:S01]  /*1890*/  STL [R1+0x225c], R233 ;  /* 0x00225ce901007387 */ /* 0x000fe20000100800 */
[----:B------:R-:W-:Y:S01]  /*18a0*/  IADD3 R177, R136, 0x55, RZ ;  /* 0x0000005588b17810 */ /* 0x000fe20007ffe0ff */
[C---:B------:R-:W-:Y:S01]  /*18b0*/  IMAD R84, R0.reuse, R5, R11 ;  /* 0x0000000500547224 */ /* 0x040fe200078e020b */
[----:B------:R-:W-:Y:S01]  /*18c0*/  IABS R11, R210 ;  /* 0x000000d2000b7213 */ /* 0x000fe20000000000 */
[----:B------:R-:W-:Y:S01]  /*18d0*/  IMAD R86, R0, R8, R13 ;  /* 0x0000000800567224 */ /* 0x000fe200078e020d */
[----:B------:R-:W-:Y:S01]  /*18e0*/  IABS R13, R213 ;  /* 0x000000d5000d7213 */ /* 0x000fe20000000000 */
[----:B------:R-:W-:Y:S01]  /*18f0*/  IMAD.MOV R7, RZ, RZ, -R7 ;  /* 0x000000ffff077224 */ /* 0x000fe200078e0a07 */
[C---:B------:R-:W-:Y:S01]  /*1900*/  IADD3 R179, R136.reuse, 0x53, RZ ;  /* 0x0000005388b37810 */ /* 0x040fe20007ffe0ff */
        /* <DEDUP_REMOVED lines=8> */
[C---:B------:R-:W-:Y:S01]  /*1990*/  IMAD R87, R0.reuse, R7, R87 ;  /* 0x0000000700577224 */ /* 0x040fe200078e0257 */
[----:B------:R-:W-:Y:S01]  /*19a0*/  IABS R43, R176 ;  /* 0x000000b0002b7213 */ /* 0x000fe20000000000 */
[----:B------:R-:W-:Y:S01]  /*19b0*/  IMAD R105, R0, R9, R105 ;  /* 0x0000000900697224 */ /* 0x000fe200078e0269 */
[----:B------:R-:W-:Y:S01]  /*19c0*/  IABS R45, R178 ;  /* 0x000000b2002d7213 */ /* 0x000fe20000000000 */
[----:B------:R-:W-:Y:S01]  /*19d0*/  IMAD.HI.U32 R7, R4, R13, RZ ;  /* 0x0000000d04077227 */ /* 0x000fe200078e00ff */
[C---:B------:R-:W-:Y:S01]  /*19e0*/  IADD3 R175, R136.reuse, 0x57, RZ ;  /* 0x0000005788af7810 */ /* 0x040fe20007ffe0ff */
[----:B------:R-:W-:Y:S01]  /*19f0*/  STL [R1+0x2264], R231 ;  /* 0x002264e701007387 */ /* 0x000fe20000100800 */
[----:B------:R-:W-:Y:S01]  /*1a00*/  IADD3 R171, R136, 0x5b, RZ ;  /* 0x0000005b88ab7810 */ /* 0x000fe20007ffe0ff */
[----:B------:R-:W-:Y:S01]  /*1a10*/  IMAD.HI.U32 R9, R4, R15, RZ ;  /* 0x0000000f04097227 */ /* 0x000fe200078e00ff */
[C---:B------:R-:W-:Y:S01]  /*1a20*/  IADD3 R173, R136.reuse, 0x59, RZ ;  /* 0x0000005988ad7810 */ /* 0x040fe20007ffe0ff */
[----:B------:R-:W-:Y:S01]  /*1a30*/  STL [R1+0x2268], R230 ;  /* 0x002268e601007387 */ /* 0x000fe20000100800 */
[C---:B------:R-:W-:Y:S01]  /*1a40*/  IADD3 R174, R136.reuse, 0x58, RZ ;  /* 0x0000005888ae7810 */ /* 0x040fe20007ffe0ff */
[----:B------:R-:W-:Y:S01]  /*1a50*/  IMAD.MOV R6, RZ, RZ, -R6 ;  /* 0x000000ffff067224 */ /* 0x000fe200078e0a06 */
[----:B------:R-:W-:Y:S01]  /*1a60*/  IADD3 R172, R136, 0x5a, RZ ;  /* 0x0000005a88ac7810 */ /* 0x000fe20007ffe0ff */
[----:B------:R-:W-:Y:S01]  /*1a70*/  IMAD.HI.U32 R5, R4, R79, RZ ;  /* 0x0000004f04057227 */ /* 0x000fe200078e00ff */
[----:B------:R-:W-:Y:S01]  /*1a80*/  IABS R41, R174 ;  /* 0x000000ae00297213 */ /* 0x000fe20000000000 */
[----:B------:R-:W-:Y:S01]  /*1a90*/  STL [R1+0x226c], R139 ;  /* 0x00226c8b01007387 */ /* 0x000fe20000100800 */
[C---:B------:R-:W-:Y:S01]  /*1aa0*/  IADD3 R168, R136.reuse, 0x5e, RZ ;  /* 0x0000005e88a87810 */ /* 0x040fe20007ffe0ff */
[----:B------:R-:W-:Y:S01]  /*1ab0*/  IMAD.MOV R7, RZ, RZ, -R7 ;  /* 0x000000ffff077224 */ /* 0x000fe200078e0a07 */
[----:B------:R-:W-:Y:S01]  /*1ac0*/  IABS R39, R172 ;  /* 0x000000ac00277213 */ /* 0x000fe20000000000 */
[----:B------:R-:W-:Y:S01]  /*1ad0*/  IMAD.MOV R9, RZ, RZ, -R9 ;  /* 0x000000ffff097224 */ /* 0x000fe200078e0a09 */
[----:B------:R-:W-:Y:S01]  /*1ae0*/  IADD3 R169, R136, 0x5d, RZ ;  /* 0x0000005d88a97810 */ /* 0x000fe20007ffe0ff */
[----:B------:R-:W-:Y:S01]  /*1af0*/  IMAD.HI.U32 R8, R4, R81, RZ ;  /* 0x0000005104087227 */ /* 0x000fe200078e00ff */
[----:B------:R-:W-:Y:S01]  /*1b00*/  IABS R35, R168 ;  /* 0x000000a800237213 */ /* 0x000fe20000000000 */
[----:B------:R-:W-:Y:S01]  /*1b10*/  STL [R1+0x2270], R229 ;  /* 0x002270e501007387 */ /* 0x000fe20000100800 */
[----:B------:R-:W-:Y:S01]  /*1b20*/  IADD3 R167, R136, 0x5f, RZ ;  /* 0x0000005f88a77810 */ /* 0x000fe20007ffe0ff */
[----:B------:R-:W-:Y:S01]  /*1b30*/  IMAD R78, R0, R6, R11 ;  /* 0x00000006004e7224 */ /* 0x000fe200078e020b */
[----:B------:R-:W-:Y:S01]  /*1b40*/  IABS R11, R206 ;  /* 0x000000ce000b7213 */ /* 0x000fe20000000000 */
        /* <DEDUP_REMOVED lines=19> */
[----:B------:R-:W-:Y:S01]  /*1c80*/  IADD3 R5, -R5, RZ, RZ ;  /* 0x000000ff05057210 */ /* 0x000fe20007ffe1ff */
        /* <DEDUP_REMOVED lines=25> */
[----:B------:R-:W-:Y:S01]  /*1e20*/  STL [R1+0x228c], R222 ;  /* 0x00228cde01007387 */ /* 0x000fe20000100800 */
[----:B------:R-:W-:Y:S01]  /*1e30*/  IMAD.MOV R9, RZ, RZ, -R9 ;  /* 0x000000ffff097224 */ /* 0x000fe200078e0a09 */
[----:B------:R-:W-:Y:S01]  /*1e40*/  IADD3 R159, R136, 0x67, RZ ;  /* 0x00000067889f7810 */ /* 0x000fe20007ffe0ff */
[C---:B------:R-:W-:Y:S01]  /*1e50*/  IMAD R77, R0.reuse, R7, R77 ;  /* 0x00000007004d7224 */ /* 0x040fe200078e024d */
[----:B-1----:R-:W1:Y:S01]  /*1e60*/  S2R R12, SR_TID.X ;  /* 0x00000000000c7919 */ /* 0x002e620000002100 */
[----:B------:R-:W-:Y:S01]  /*1e70*/  IMAD R73, R0, R6, R73 ;  /* 0x0000000600497224 */ /* 0x000fe200078e0249 */
[----:B------:R-:W-:Y:S01]  /*1e80*/  IABS R27, R160 ;  /* 0x000000a0001b7213 */ /* 0x000fe20000000000 */
[----:B------:R-:W-:Y:S01]  /*1e90*/  IMAD.HI.U32 R7, R4, R13, RZ ;  /* 0x0000000d04077227 */ /* 0x000fe200078e00ff */
[----:B------:R-:W-:Y:S01]  /*1ea0*/  STL [R1+0x2290], R221 ;  /* 0x002290dd01007387 */ /* 0x000fe20000100800 */
[----:B------:R-:W-:-:S02]  /*1eb0*/  IADD3 R154, R136, 0x6c, RZ ;  /* 0x0000006c889a7810 */ /* 0x000fc40007ffe0ff */
[----:B------:R-:W-:Y:S01]  /*1ec0*/  IMAD.HI.U32 R6, R4, R11, RZ ;  /* 0x0000000b04067227 */ /* 0x000fe200078e00ff */
[----:B------:R-:W-:Y:S01]  /*1ed0*/  STL [R1+0x2294], R220 ;  /* 0x002294dc01007387 */ /* 0x000fe20000100800 */
[----:B------:R-:W-:Y:S02]  /*1ee0*/  IADD3 R156, R136, 0x6a, RZ ;  /* 0x0000006a889c7810 */ /* 0x000fe40007ffe0ff */
[----:B------:R-:W-:Y:S01]  /*1ef0*/  IMAD R90, R0, R9, R15 ;  /* 0x00000009005a7224 */ /* 0x000fe200078e020f */
[----:B------:R-:W-:Y:S01]  /*1f00*/  IADD3 R6, -R6, RZ, RZ ;  /* 0x000000ff06067210 */ /* 0x000fe20007ffe1ff */
[----:B------:R-:W-:Y:S01]  /*1f10*/  IMAD.HI.U32 R9, R4, R85, RZ ;  /* 0x0000005504097227 */ /* 0x000fe200078e00ff */
[----:B------:R-:W-:Y:S01]  /*1f20*/  IABS R15, R212 ;  /* 0x000000d4000f7213 */ /* 0x000fe20000000000 */
[----:B------:R-:W-:Y:S01]  /*1f30*/  STL [R1+0x2298], R219 ;  /* 0x002298db01007387 */ /* 0x000fe20000100800 */
[----:B------:R-:W-:Y:S01]  /*1f40*/  IADD3 R155, R136, 0x6b, RZ ;  /* 0x0000006b889b7810 */ /* 0x000fe20007ffe0ff */
[----:B------:R-:W-:Y:S01]  /*1f50*/  IMAD.HI.U32 R8, R4, R71, RZ ;  /* 0x0000004704087227 */ /* 0x000fe200078e00ff */
[----:B------:R-:W-:Y:S01]  /*1f60*/  IABS R21, R154 ;  /* 0x0000009a00157213 */ /* 0x000fe20000000000 */
[----:B------:R-:W-:Y:S01]  /*1f70*/  STL [R1+0x229c], R218 ;  /* 0x00229cda01007387 */ /* 0x000fe20000100800 */
[----:B------:R-:W-:Y:S01]  /*1f80*/  IABS R23, R156 ;  /* 0x0000009c00177213 */ /* 0x000fe20000000000 */
[----:B------:R-:W-:Y:S01]  /*1f90*/  IMAD.MOV R7, RZ, RZ, -R7 ;  /* 0x000000ffff077224 */ /* 0x000fe200078e0a07 */
[----:B------:R-:W-:Y:S01]  /*1fa0*/  IADD3 R8, -R8, RZ, RZ ;  /* 0x000000ff08087210 */ /* 0x000fe20007ffe1ff */
[----:B------:R-:W-:Y:S01]  /*1fb0*/  IMAD.MOV R9, RZ, RZ, -R9 ;  /* 0x000000ffff097224 */ /* 0x000fe200078e0a09 */
[----:B------:R-:W-:Y:S01]  /*1fc0*/  STL [R1+0x22a0], R217 ;  /* 0x0022a0d901007387 */ /* 0x000fe20000100800 */
[----:B------:R-:W-:Y:S01]  /*1fd0*/  IMAD.HI.U32 R5, R4, R69, RZ ;  /* 0x0000004504057227 */ /* 0x000fe200078e00ff */
[----:B------:R-:W-:-:S02]  /*1fe0*/  IADD3 R152, R136, 0x6e, RZ ;  /* 0x0000006e88987810 */ /* 0x000fc40007ffe0ff */
[----:B------:R-:W-:Y:S01]  /*1ff0*/  STL [R1+0x22a4], R216 ;  /* 0x0022a4d801007387 */ /* 0x000fe20000100800 */
[C---:B------:R-:W-:Y:S01]  /*2000*/  IMAD R72, R0.reuse, R7, R13 ;  /* 0x0000000700487224 */ /* 0x040fe200078e020d */
[----:B------:R-:W-:Y:S01]  /*2010*/  IABS R13, R198 ;  /* 0x000000c6000d7213 */ /* 0x000fe20000000000 */
[C---:B------:R-:W-:Y:S01]  /*2020*/  IMAD R85, R0.reuse, R9, R85 ;  /* 0x0000000900557224 */ /* 0x040fe200078e0255 */
[----:B------:R-:W-:Y:S01]  /*2030*/  STL [R1+0x22a8], R215 ;  /* 0x0022a8d701007387 */ /* 0x000fe20000100800 */
[----:B------:R-:W-:Y:S01]  /*2040*/  IMAD R68, R0, R6, R11 ;  /* 0x0000000600447224 */ /* 0x000fe200078e020b */
[----:B------:R-:W-:Y:S01]  /*2050*/  IABS R11, R196 ;  /* 0x000000c4000b7213 */ /* 0x000fe20000000000 */
[----:B------:R-:W-:Y:S01]  /*2060*/  IMAD.HI.U32 R9, R4, R15, RZ ;  /* 0x0000000f04097227 */ /* 0x000fe200078e00ff */
[----:B------:R-:W-:Y:S01]  /*2070*/  STL [R1+0x22ac], R214 ;  /* 0x0022acd601007387 */ /* 0x000fe20000100800 */
[----:B------:R-:W-:Y:S02]  /*2080*/  IABS R19, R152 ;  /* 0x0000009800137213 */ /* 0x000fe40000000000 */
[----:B------:R-:W-:Y:S01]  /*2090*/  IMAD.MOV R5, RZ, RZ, -R5 ;  /* 0x000000ffff057224 */ /* 0x000fe200078e0a05 */
[----:B------:R-:W-:Y:S01]  /*20a0*/  IADD3 R9, -R9, RZ, RZ ;  /* 0x000000ff09097210 */ /* 0x000fe20007ffe1ff */
[----:B------:R-:W-:Y:S01]  /*20b0*/  IMAD R71, R0, R8, R71 ;  /* 0x0000000800477224 */ /* 0x000fe200078e0247 */
[----:B------:R-:W-:Y:S01]  /*20c0*/  STL [R1+0x22b0], R213 ;  /* 0x0022b0d501007387 */ /* 0x000fe20000100800 */
[----:B------:R-:W-:Y:S01]  /*20d0*/  IMAD.HI.U32 R8, R4, R13, RZ ;  /* 0x0000000d04087227 */ /* 0x000fe200078e00ff */
[----:B------:R-:W-:-:S02]  /*20e0*/  IADD3 R153, R136, 0x6d, RZ ;  /* 0x0000006d88997810 */ /* 0x000fc40007ffe0ff */
[----:B------:R-:W-:Y:S01]  /*20f0*/  STL [R1+0x22b4], R138 ;  /* 0x0022b48a01007387 */ /* 0x000fe20000100800 */
[----:B------:R-:W-:Y:S01]  /*2100*/  IMAD R69, R0, R5, R69 ;  /* 0x0000000500457224 */ /* 0x000fe200078e0245 */
[----:B------:R-:W-:Y:S01]  /*2110*/  IADD3 R149, R136, 0x71, RZ ;  /* 0x0000007188957810 */ /* 0x000fe20007ffe0ff */
[----:B------:R-:W-:Y:S01]  /*2120*/  IMAD.HI.U32 R5, R4, R11, RZ ;  /* 0x0000000b04057227 */ /* 0x000fe200078e00ff */
[----:B------:R-:W-:Y:S01]  /*2130*/  STL [R1+0x22b8], R212 ;  /* 0x0022b8d401007387 */ /* 0x000fe20000100800 */
[----:B------:R-:W-:Y:S02]  /*2140*/  IADD3 R135, R136, 0x72, RZ ;  /* 0x0000007288877810 */ /* 0x000fe40007ffe0ff */
[----:B------:R-:W-:Y:S01]  /*2150*/  IMAD.MOV R8, RZ, RZ, -R8 ;  /* 0x000000ffff087224 */ /* 0x000fe200078e0a08 */
[----:B------:R-:W-:Y:S01]  /*2160*/  STL [R1+0x22bc], R211 ;  /* 0x0022bcd301007387 */ /* 0x000fe20000100800 */
[----:B------:R-:W-:Y:S01]  /*2170*/  IMAD.HI.U32 R7, R4, R67, RZ ;  /* 0x0000004304077227 */ /* 0x000fe200078e00ff */
[----:B-1----:R-:W-:-:S02]  /*2180*/  LOP3.LUT R148, R12, 0x7f, RZ, 0xc0, !PT ;  /* 0x0000007f0c947812 */ /* 0x002fc400078ec0ff */
[----:B------:R-:W-:Y:S01]  /*2190*/  STL [R1+0x22c0], R210 ;  /* 0x0022c0d201007387 */ /* 0x000fe20000100800 */
[----:B------:R-:W-:Y:S01]  /*21a0*/  IMAD.MOV R5, RZ, RZ, -R5 ;  /* 0x000000ffff057224 */ /* 0x000fe200078e0a05 */
[----:B------:R-:W-:Y:S01]  /*21b0*/  IADD3 R151, R136, 0x6f, RZ ;  /* 0x0000006f88977810 */ /* 0x000fe20007ffe0ff */
[----:B------:R-:W-:Y:S01]  /*21c0*/  IMAD R80, R0, R9, R15 ;  /* 0x0000000900507224 */ /* 0x000fe200078e020f */
[----:B------:R-:W-:Y:S01]  /*21d0*/  IABS R15, R202 ;  /* 0x000000ca000f7213 */ /* 0x000fe20000000000 */
[----:B------:R-:W-:Y:S01]  /*21e0*/  IMAD.HI.U32 R6, R4, R63, RZ ;  /* 0x0000003f04067227 */ /* 0x000fe200078e00ff */
[----:B------:R-:W-:Y:S01]  /*21f0*/  STL [R1+0x22c4], R209 ;  /* 0x0022c4d101007387 */ /* 0x000fe20000100800 */
[----:B------:R-:W-:Y:S02]  /*2200*/  IADD3 R150, R136, 0x70, RZ ;  /* 0x0000007088967810 */ /* 0x000fe40007ffe0ff */
[----:B------:R-:W-:Y:S01]  /*2210*/  IMAD.HI.U32 R9, R4, R75, RZ ;  /* 0x0000004b04097227 */ /* 0x000fe200078e00ff */
[----:B------:R-:W-:Y:S01]  /*2220*/  STL [R1+0x22c8], R208 ;  /* 0x0022c8d001007387 */ /* 0x000fe20000100800 */
[----:B------:R-:W-:-:S02]  /*2230*/  IABS R17, R150 ;  /* 0x0000009600117213 */ /* 0x000fc40000000000 */
[C---:B------:R-:W-:Y:S01]  /*2240*/  IMAD R66, R0.reuse, R8, R13 ;  /* 0x0000000800427224 */ /* 0x040fe200078e020d */
[----:B------:R-:W-:Y:S01]  /*2250*/  IABS R13, R195 ;  /* 0x000000c3000d7213 */ /* 0x000fe20000000000 */
[----:B------:R-:W-:Y:S01]  /*2260*/  IMAD.MOV R7, RZ, RZ, -R7 ;  /* 0x000000ffff077224 */ /* 0x000fe200078e0a07 */
[----:B------:R-:W-:Y:S01]  /*2270*/  STL [R1+0x22cc], R207 ;  /* 0x0022cccf01007387 */ /* 0x000fe20000100800 */
[----:B------:R-:W-:Y:S01]  /*2280*/  IMAD R64, R0, R5, R11 ;  /* 0x0000000500407224 */ /* 0x000fe200078e020b */
[----:B------:R-:W-:Y:S01]  /*2290*/  IABS R11, R191 ;  /* 0x000000bf000b7213 */ /* 0x000fe20000000000 */
[----:B------:R-:W-:Y:S01]  /*22a0*/  IMAD.MOV R6, RZ, RZ, -R6 ;  /* 0x000000ffff067224 */ /* 0x000fe200078e0a06 */
[----:B------:R-:W-:Y:S01]  /*22b0*/  STL [R1+0x22d0], R206 ;  /* 0x0022d0ce01007387 */ /* 0x000fe20000100800 */
[----:B------:R-:W-:Y:S01]  /*22c0*/  IMAD.MOV R9, RZ, RZ, -R9 ;  /* 0x000000ffff097224 */ /* 0x000fe200078e0a09 */
[----:B------:R-:W-:Y:S01]  /*22d0*/  IADD3 R147, R136, 0x73, RZ ;  /* 0x0000007388937810 */ /* 0x000fe20007ffe0ff */
[----:B------:R-:W-:Y:S01]  /*22e0*/  IMAD R67, R0, R7, R67 ;  /* 0x0000000700437224 */ /* 0x000fe200078e0243 */
[----:B------:R-:W-:Y:S01]  /*22f0*/  STL [R1+0x22d4], R205 ;  /* 0x0022d4cd01007387 */ /* 0x000fe20000100800 */
[----:B------:R-:W-:Y:S01]  /*2300*/  IMAD.HI.U32 R7, R4, R13, RZ ;  /* 0x0000000d04077227 */ /* 0x000fe200078e00ff */
[----:B------:R-:W-:-:S02]  /*2310*/  IADD3 R146, R136, 0x74, RZ ;  /* 0x0000007488927810 */ /* 0x000fc40007ffe0ff */
[----:B------:R-:W-:Y:S01]  /*2320*/  STL [R1+0x22d8], R204 ;  /* 0x0022d8cc01007387 */ /* 0x000fe20000100800 */
[C---:B------:R-:W-:Y:S01]  /*2330*/  IMAD R63, R0.reuse, R6, R63 ;  /* 0x00000006003f7224 */ /* 0x040fe200078e023f */
[----:B------:R-:W-:Y:S01]  /*2340*/  IADD3 R7, -R7, RZ, RZ ;  /* 0x000000ff07077210 */ /* 0x000fe20007ffe1ff */
[----:B------:R-:W-:Y:S01]  /*2350*/  IMAD R75, R0, R9, R75 ;  /* 0x00000009004b7224 */ /* 0x000fe200078e024b */
[----:B------:R-:W-:Y:S01]  /*2360*/  STL [R1+0x22dc], R203 ;  /* 0x0022dccb01007387 */ /* 0x000fe20000100800 */
[----:B------:R-:W-:Y:S01]  /*2370*/  IMAD.HI.U32 R6, R4, R11, RZ ;  /* 0x0000000b04067227 */ /* 0x000fe200078e00ff */
[----:B------:R-:W-:Y:S02]  /*2380*/  IADD3 R145, R136, 0x75, RZ ;  /* 0x0000007588917810 */ /* 0x000fe40007ffe0ff */
[----:B------:R-:W-:Y:S01]  /*2390*/  STL [R1+0x22e0], R202 ;  /* 0x0022e0ca01007387 */ /* 0x000fe20000100800 */
[----:B------:R-:W-:Y:S01]  /*23a0*/  IMAD.HI.U32 R9, R4, R15, RZ ;  /* 0x0000000f04097227 */ /* 0x000fe200078e00ff */
[----:B------:R-:W-:-:S02]  /*23b0*/  IADD3 R144, R136, 0x76, RZ ;  /* 0x0000007688907810 */ /* 0x000fc40007ffe0ff */
[----:B------:R-:W-:Y:S01]  /*23c0*/  STL [R1+0x22e4], R201 ;  /* 0x0022e4c901007387 */ /* 0x000fe20000100800 */
[----:B------:R-:W-:Y:S01]  /*23d0*/  IMAD.HI.U32 R5, R4, R59, RZ ;  /* 0x0000003b04057227 */ /* 0x000fe200078e00ff */
[----:B------:R-:W-:Y:S02]  /*23e0*/  IADD3 R143, R136, 0x77, RZ ;  /* 0x00000077888f7810 */ /* 0x000fe40007ffe0ff */
[----:B------:R-:W-:Y:S01]  /*23f0*/  STL [R1+0x22e8], R200 ;  /* 0x0022e8c801007387 */ /* 0x000fe20000100800 */
        /* <DEDUP_REMOVED lines=10> */
[----:B------:R-:W-:Y:S01]  /*24a0*/  IABS R11, R187 ;  /* 0x000000bb000b7213 */ /* 0x000fe20000000000 */
[----:B------:R-:W-:Y:S01]  /*24b0*/  IMAD R70, R0, R9, R15 ;  /* 0x0000000900467224 */ /* 0x000fe200078e020f */
[----:B------:R-:W-:Y:S01]  /*24c0*/  IABS R15, R193 ;  /* 0x000000c1000f7213 */ /* 0x000fe20000000000 */
[----:B------:R-:W-:Y:S01]  /*24d0*/  IMAD.MOV R8, RZ, RZ, -R8 ;  /* 0x000000ffff087224 */ /* 0x000fe200078e0a08 */
[----:B------:R-:W-:Y:S01]  /*24e0*/  STL [R1+0x22f4], R197 ;  /* 0x0022f4c501007387 */ /* 0x000fe20000100800 */
[----:B------:R-:W-:Y:S01]  /*24f0*/  IMAD.HI.U32 R9, R4, R65, RZ ;  /* 0x0000004104097227 */ /* 0x000fe200078e00ff */
[----:B------:R-:W-:-:S02]  /*2500*/  IABS R12, R145 ;  /* 0x00000091000c7213 */ /* 0x000fc40000000000 */
[----:B------:R-:W-:Y:S01]  /*2510*/  STL [R1+0x22f8], R196 ;  /* 0x0022f8c401007387 */ /* 0x000fe20000100800 */
[C---:B------:R-:W-:Y:S01]  /*2520*/  IMAD R61, R0.reuse, R8, R61 ;  /* 0x00000008003d7224 */ /* 0x040fe200078e023d */
[----:B------:R-:W-:Y:S01]  /*2530*/  IADD3 R9, -R9, RZ, RZ ;  /* 0x000000ff09097210 */ /* 0x000fe20007ffe1ff */
[----:B------:R-:W-:Y:S01]  /*2540*/  IMAD R59, R0, R5, R59 ;  /* 0x00000005003b7224 */ /* 0x000fe200078e023b */
[----:B------:R-:W-:Y:S01]  /*2550*/  STL [R1+0x22fc], R137 ;  /* 0x0022fc8901007387 */ /* 0x000fe20000100800 */
[----:B------:R-:W-:Y:S01]  /*2560*/  IMAD.HI.U32 R8, R4, R13, RZ ;  /* 0x0000000d04087227 */ /* 0x000fe200078e00ff */
[----:B------:R-:W-:Y:S02]  /*2570*/  ISETP.GT.U32.AND P6, PT, R0, R134, PT ;  /* 0x000000860000720c */ /* 0x000fe40003fc4070 */
[----:B------:R-:W-:Y:S01]  /*2580*/  STL [R1+0x2300], R195 ;  /* 0x002300c301007387 */ /* 0x000fe20000100800 */
[----:B------:R-:W-:Y:S01]  /*2590*/  IMAD.HI.U32 R5, R4, R11, RZ ;  /* 0x0000000b04057227 */ /* 0x000fe200078e00ff */
[----:B------:R-:W-:-:S02]  /*25a0*/  IADD3 R8, -R8, RZ, RZ ;  /* 0x000000ff08087210 */ /* 0x000fc40007ffe1ff */
[----:B------:R-:W-:Y:S01]  /*25b0*/  STL [R1+0x2304], R194 ;  /* 0x002304c201007387 */ /* 0x000fe20000100800 */
[----:B------:R-:W-:-:S03]  /*25c0*/  IMAD.HI.U32 R6, R4, R53, RZ ;  /* 0x0000003504067227 */ /* 0x000fc600078e00ff */
[----:B------:R-:W-:Y:S01]  /*25d0*/  STL [R1+0x2308], R193 ;  /* 0x002308c101007387 */ /* 0x000fe20000100800 */
[----:B------:R-:W-:Y:S01]  /*25e0*/  IMAD.MOV R5, RZ, RZ, -R5 ;  /* 0x000000ffff057224 */ /* 0x000fe200078e0a05 */
[----:B------:R-:W-:Y:S01]  /*25f0*/  IADD3 R6, -R6, RZ, RZ ;  /* 0x000000ff06067210 */ /* 0x000fe20007ffe1ff */
[----:B------:R-:W-:Y:S01]  /*2600*/  IMAD R65, R0, R9, R65 ;  /* 0x0000000900417224 */ /* 0x000fe200078e0241 */
[----:B------:R-:W-:Y:S01]  /*2610*/  STL [R1+0x230c], R192 ;  /* 0x00230cc001007387 */ /* 0x000fe20000100800 */
[----:B------:R-:W-:-:S03]  /*2620*/  IMAD.HI.U32 R9, R4, R15, RZ ;  /* 0x0000000f04097227 */ /* 0x000fc600078e00ff */
[----:B------:R-:W-:Y:S01]  /*2630*/  STL [R1+0x2318], R191 ;  /* 0x002318bf01007387 */ /* 0x000fe20000100800 */
[----:B------:R-:W-:-:S03]  /*2640*/  IMAD.HI.U32 R7, R4, R57, RZ ;  /* 0x0000003904077227 */ /* 0x000fc600078e00ff */
[----:B------:R-:W-:Y:S01]  /*2650*/  STL [R1+0x231c], R190 ;  /* 0x00231cbe01007387 */ /* 0x000fe20000100800 */
[C---:B------:R-:W-:Y:S01]  /*2660*/  IMAD R54, R0.reuse, R5, R11 ;  /* 0x0000000500367224 */ /* 0x040fe200078e020b */
[----:B------:R-:W-:Y:S01]  /*2670*/  IABS R11, R181 ;  /* 0x000000b5000b7213 */ /* 0x000fe20000000000 */
[C---:B------:R-:W-:Y:S01]  /*2680*/  IMAD R56, R0.reuse, R8, R13 ;  /* 0x0000000800387224 */ /* 0x040fe200078e020d */
[----:B------:R-:W-:Y:S01]  /*2690*/  IABS R13, R185 ;  /* 0x000000b9000d7213 */ /* 0x000fe20000000000 */
[----:B------:R-:W-:Y:S01]  /*26a0*/  IMAD.MOV R9, RZ, RZ, -R9 ;  /* 0x000000ffff097224 */ /* 0x000fe200078e0a09 */
[----:B------:R-:W-:Y:S01]  /*26b0*/  STL [R1+0x2328], R189 ;  /* 0x002328bd01007387 */ /* 0x000fe20000100800 */
[----:B------:R-:W-:Y:S02]  /*26c0*/  IMAD.MOV R7, RZ, RZ, -R7 ;  /* 0x000000ffff077224 */ /* 0x000fe400078e0a07 */
[----:B------:R-:W-:Y:S01]  /*26d0*/  IMAD R53, R0, R6, R53 ;  /* 0x0000000600357224 */ /* 0x000fe200078e0235 */
[----:B------:R-:W-:Y:S01]  /*26e0*/  STL [R1+0x2334], R188 ;  /* 0x002334bc01007387 */ /* 0x000fe20000100800 */
[----:B------:R-:W-:-:S03]  /*26f0*/  IMAD.HI.U32 R6, R4, R11, RZ ;  /* 0x0000000b04067227 */ /* 0x000fc600078e00ff */
[----:B------:R-:W-:Y:S01]  /*2700*/  STL [R1+0x234c], R187 ;  /* 0x00234cbb01007387 */ /* 0x000fe20000100800 */
[C---:B------:R-:W-:Y:S01]  /*2710*/  IMAD R60, R0.reuse, R9, R15 ;  /* 0x00000009003c7224 */ /* 0x040fe200078e020f */
[----:B------:R-:W-:Y:S01]  /*2720*/  IABS R15, R183 ;  /* 0x000000b7000f7213 */ /* 0x000fe20000000000 */
[----:B------:R-:W-:Y:S01]  /*2730*/  IMAD R57, R0, R7, R57 ;  /* 0x0000000700397224 */ /* 0x000fe200078e0239 */
[----:B------:R-:W-:Y:S01]  /*2740*/  STL [R1+0x2348], R186 ;  /* 0x002348ba01007387 */ /* 0x000fe20000100800 */
[----:B------:R-:W-:-:S03]  /*2750*/  IMAD.HI.U32 R9, R4, R55, RZ ;  /* 0x0000003704097227 */ /* 0x000fc600078e00ff */
[----:B------:R-:W-:Y:S01]  /*2760*/  STL [R1+0x235c], R185 ;  /* 0x00235cb901007387 */ /* 0x000fe20000100800 */
[----:B------:R-:W-:-:S03]  /*2770*/  IMAD.HI.U32 R7, R4, R13, RZ ;  /* 0x0000000d04077227 */ /* 0x000fc600078e00ff */
[----:B------:R-:W-:Y:S01]  /*2780*/  STL [R1+0x2364], R184 ;  /* 0x002364b801007387 */ /* 0x000fe20000100800 */
[----:B------:R-:W-:Y:S02]  /*2790*/  IMAD.MOV R6, RZ, RZ, -R6 ;  /* 0x000000ffff067224 */ /* 0x000fe400078e0a06 */
[C---:B------:R-:W-:Y:S01]  /*27a0*/  IMAD.HI.U32 R5, R4.reuse, R49, RZ ;  /* 0x0000003104057227 */ /* 0x040fe200078e00ff */
[----:B------:R-:W-:Y:S03]  /*27b0*/  STL [R1+0x237c], R183 ;  /* 0x00237cb701007387 */ /* 0x000fe60000100800 */
[----:B------:R-:W-:Y:S01]  /*27c0*/  IMAD.MOV R9, RZ, RZ, -R9 ;  /* 0x000000ffff097224 */ /* 0x000fe200078e0a09 */
[----:B------:R-:W-:Y:S01]  /*27d0*/  STL [R1+0x2378], R182 ;  /* 0x002378b601007387 */ /* 0x000fe20000100800 */
[----:B------:R-:W-:Y:S02]  /*27e0*/  IMAD.MOV R7, RZ, RZ, -R7 ;  /* 0x000000ffff077224 */ /* 0x000fe400078e0a07 */
[----:B------:R-:W-:Y:S01]  /*27f0*/  IMAD.HI.U32 R8, R4, R51, RZ ;  /* 0x0000003304087227 */ /* 0x000fe200078e00ff */
[----:B------:R-:W-:Y:S03]  /*2800*/  STL [R1+0x238c], R181 ;  /* 0x00238cb501007387 */ /* 0x000fe60000100800 */
[C---:B------:R-:W-:Y:S01]  /*2810*/  IMAD R48, R0.reuse, R6, R11 ;  /* 0x0000000600307224 */ /* 0x040fe200078e020b */
[----:B------:R-:W-:Y:S01]  /*2820*/  IABS R11, R177 ;  /* 0x000000b1000b7213 */ /* 0x000fe20000000000 */
[----:B------:R-:W-:Y:S01]  /*2830*/  IMAD.MOV R5, RZ, RZ, -R5 ;  /* 0x000000ffff057224 */ /* 0x000fe200078e0a05 */
[----:B------:R-:W-:Y:S01]  /*2840*/  STL [R1+0x2394], R180 ;  /* 0x002394b401007387 */ /* 0x000fe20000100800 */
[----:B------:R-:W-:-:S02]  /*2850*/  IMAD R55, R0, R9, R55 ;  /* 0x0000000900377224 */ /* 0x000fc400078e0237 */
[----:B------:R-:W-:Y:S01]  /*2860*/  IMAD R52, R0, R7, R13 ;  /* 0x0000000700347224 */ /* 0x000fe200078e020d */
[----:B------:R-:W-:Y:S01]  /*2870*/  IABS R13, R179 ;  /* 0x000000b3000d7213 */ /* 0x000fe20000000000 */
[----:B------:R-:W-:Y:S01]  /*2880*/  IMAD.HI.U32 R9, R4, R15, RZ ;  /* 0x0000000f04097227 */ /* 0x000fe200078e00ff */
[----:B------:R-:W-:Y:S03]  /*2890*/  STL [R1+0x23ac], R179 ;  /* 0x0023acb301007387 */ /* 0x000fe60000100800 */
[----:B------:R-:W-:Y:S01]  /*28a0*/  IMAD.MOV R8, RZ, RZ, -R8 ;  /* 0x000000ffff087224 */ /* 0x000fe200078e0a08 */
[----:B------:R-:W-:Y:S01]  /*28b0*/  IADD3 R9, -R9, RZ, RZ ;  /* 0x000000ff09097210 */ /* 0x000fe20007ffe1ff */
[----:B------:R-:W-:Y:S01]  /*28c0*/  IMAD R49, R0, R5, R49 ;  /* 0x0000000500317224 */ /* 0x000fe200078e0231 */
[----:B------:R-:W-:Y:S01]  /*28d0*/  STL [R1+0x23a8], R178 ;  /* 0x0023a8b201007387 */ /* 0x000fe20000100800 */
[----:B------:R-:W-:-:S03]  /*28e0*/  IMAD.HI.U32 R5, R4, R11, RZ ;  /* 0x0000000b04057227 */ /* 0x000fc600078e00ff */
[----:B------:R-:W-:Y:S01]  /*28f0*/  STL [R1+0x23bc], R177 ;  /* 0x0023bcb101007387 */ /* 0x000fe20000100800 */
[----:B------:R-:W-:Y:S01]  /*2900*/  IMAD R51, R0, R8, R51 ;  /* 0x0000000800337224 */ /* 0x000fe200078e0233 */
[----:B------:R-:W-:Y:S01]  /*2910*/  IADD3 R5, -R5, RZ, RZ ;  /* 0x000000ff05057210 */ /* 0x000fe20007ffe1ff */
[C---:B------:R-:W-:Y:S01]  /*2920*/  IMAD.HI.U32 R8, R4.reuse, R13, RZ ;  /* 0x0000000d04087227 */ /* 0x040fe200078e00ff */
[----:B------:R-:W-:Y:S03]  /*2930*/  STL [R1+0x23c4], R176 ;  /* 0x0023c4b001007387 */ /* 0x000fe60000100800 */
[----:B------:R-:W-:Y:S01]  /*2940*/  IMAD.HI.U32 R7, R4, R47, RZ ;  /* 0x0000002f04077227 */ /* 0x000fe200078e00ff */
[----:B------:R-:W-:Y:S03]  /*2950*/  STL [R1+0x23dc], R175 ;  /* 0x0023dcaf01007387 */ /* 0x000fe60000100800 */
[----:B------:R-:W-:Y:S01]  /*2960*/  IMAD.MOV R8, RZ, RZ, -R8 ;  /* 0x000000ffff087224 */ /* 0x000fe200078e0a08 */
[----:B------:R-:W-:Y:S01]  /*2970*/  IADD3 R7, -R7, RZ, RZ ;  /* 0x000000ff07077210 */ /* 0x000fe20007ffe1ff */
[----:B------:R-:W-:Y:S01]  /*2980*/  IMAD R50, R0, R9, R15 ;  /* 0x0000000900327224 */ /* 0x000fe200078e020f */
[----:B------:R-:W-:Y:S01]  /*2990*/  IABS R15, R173 ;  /* 0x000000ad000f7213 */ /* 0x000fe20000000000 */
[C---:B------:R-:W-:Y:S01]  /*29a0*/  IMAD.HI.U32 R6, R4.reuse, R43, RZ ;  /* 0x0000002b04067227 */ /* 0x040fe200078e00ff */
[----:B------:R-:W-:Y:S03]  /*29b0*/  STL [R1+0x23d8], R174 ;  /* 0x0023d8ae01007387 */ /* 0x000fe60000100800 */
[----:B------:R-:W-:Y:S01]  /*29c0*/  IMAD.HI.U32 R9, R4, R45, RZ ;  /* 0x0000002d04097227 */ /* 0x000fe200078e00ff */
[----:B------:R-:W-:Y:S03]  /*29d0*/  STL [R1+0x23ec], R173 ;  /* 0x0023ecad01007387 */ /* 0x000fe60000100800 */
[C---:B------:R-:W-:Y:S01]  /*29e0*/  IMAD R46, R0.reuse, R8, R13 ;  /* 0x00000008002e7224 */ /* 0x040fe200078e020d */
[----:B------:R-:W-:Y:S01]  /*29f0*/  IABS R13, R175 ;  /* 0x000000af000d7213 */ /* 0x000fe20000000000 */
[----:B------:R-:W-:Y:S01]  /*2a00*/  IMAD R44, R0, R5, R11 ;  /* 0x00000005002c7224 */ /* 0x000fe200078e020b */
[----:B------:R-:W-:Y:S01]  /*2a10*/  IABS R11, R171 ;  /* 0x000000ab000b7213 */ /* 0x000fe20000000000 */
[----:B------:R-:W-:Y:S01]  /*2a20*/  IMAD.MOV R6, RZ, RZ, -R6 ;  /* 0x000000ffff067224 */ /* 0x000fe200078e0a06 */
[----:B------:R-:W-:Y:S01]  /*2a30*/  STL [R1+0x23f0], R172 ;  /* 0x0023f0ac01007387 */ /* 0x000fe20000100800 */
[----:B------:R-:W-:-:S02]  /*2a40*/  IMAD.MOV R9, RZ, RZ, -R9 ;  /* 0x000000ffff097224 */ /* 0x000fc400078e0a09 */
[C---:B------:R-:W-:Y:S01]  /*2a50*/  IMAD R47, R0.reuse, R7, R47 ;  /* 0x00000007002f7224 */ /* 0x040fe200078e022f */
[----:B------:R-:W-:Y:S01]  /*2a60*/  STL [R1+0x23e8], R171 ;  /* 0x0023e8ab01007387 */ /* 0x000fe20000100800 */
[C---:B------:R-:W-:Y:S02]  /*2a70*/  IMAD R43, R0.reuse, R6, R43 ;  /* 0x00000006002b7224 */ /* 0x040fe400078e022b */
[----:B------:R-:W-:Y:S01]  /*2a80*/  IMAD R45, R0, R9, R45 ;  /* 0x00000009002d7224 */ /* 0x000fe200078e022d */
[----:B------:R-:W-:Y:S01]  /*2a90*/  STL [R1+0x23e4], R170 ;  /* 0x0023e4aa01007387 */ /* 0x000fe20000100800 */
[----:B------:R-:W-:-:S03]  /*2aa0*/  IMAD.HI.U32 R7, R4, R13, RZ ;  /* 0x0000000d04077227 */ /* 0x000fc600078e00ff */
[----:B------:R-:W-:Y:S01]  /*2ab0*/  STL [R1+0x23e0], R169 ;  /* 0x0023e0a901007387 */ /* 0x000fe20000100800 */
[----:B------:R-:W-:-:S03]  /*2ac0*/  IMAD.HI.U32 R6, R4, R11, RZ ;  /* 0x0000000b04067227 */ /* 0x000fc600078e00ff */
[----:B------:R-:W-:Y:S01]  /*2ad0*/  STL [R1+0x23d4], R168 ;  /* 0x0023d4a801007387 */ /* 0x000fe20000100800 */
[----:B------:R-:W-:Y:S01]  /*2ae0*/  IMAD.HI.U32 R9, R4, R15, RZ ;  /* 0x0000000f04097227 */ /* 0x000fe200078e00ff */
[----:B------:R-:W-:Y:S02]  /*2af0*/  IADD3 R6, -R6, RZ, RZ ;  /* 0x000000ff06067210 */ /* 0x000fe40007ffe1ff */
[----:B------:R-:W-:Y:S01]  /*2b00*/  STL [R1+0x23d0], R167 ;  /* 0x0023d0a701007387 */ /* 0x000fe20000100800 */
[----:B------:R-:W-:-:S03]  /*2b10*/  IMAD.HI.U32 R8, R4, R41, RZ ;  /* 0x0000002904087227 */ /* 0x000fc600078e00ff */
[----:B------:R-:W-:Y:S01]  /*2b20*/  STL [R1+0x23cc], R166 ;  /* 0x0023cca601007387 */ /* 0x000fe20000100800 */
[----:B------:R-:W-:Y:S01]  /*2b30*/  IMAD.MOV R7, RZ, RZ, -R7 ;  /* 0x000000ffff077224 */ /* 0x000fe200078e0a07 */
[----:B------:R-:W-:Y:S01]  /*2b40*/  IADD3 R8, -R8, RZ, RZ ;  /* 0x000000ff08087210 */ /* 0x000fe20007ffe1ff */
[----:B------:R-:W-:Y:S01]  /*2b50*/  IMAD.MOV R9, RZ, RZ, -R9 ;  /* 0x000000ffff097224 */ /* 0x000fe200078e0a09 */
[----:B------:R-:W-:Y:S01]  /*2b60*/  STL [R1+0x23c8], R165 ;  /* 0x0023c8a501007387 */ /* 0x000fe20000100800 */
[----:B------:R-:W-:-:S03]  /*2b70*/  IMAD.HI.U32 R5, R4, R39, RZ ;  /* 0x0000002704057227 */ /* 0x000fc600078e00ff */
[----:B------:R-:W-:Y:S01]  /*2b80*/  STL [R1+0x23c0], R164 ;  /* 0x0023c0a401007387 */ /* 0x000fe20000100800 */
[C---:B------:R-:W-:Y:S01]  /*2b90*/  IMAD R42, R0.reuse, R7, R13 ;  /* 0x00000007002a7224 */ /* 0x040fe200078e020d */
[----:B------:R-:W-:Y:S01]  /*2ba0*/  IABS R13, R169 ;  /* 0x000000a9000d7213 */ /* 0x000fe20000000000 */
[----:B------:R-:W-:Y:S01]  /*2bb0*/  IMAD R40, R0, R9, R15 ;  /* 0x0000000900287224 */ /* 0x000fe200078e020f */
[----:B------:R-:W-:Y:S01]  /*2bc0*/  IABS R15, R163 ;  /* 0x000000a3000f7213 */ /* 0x000fe20000000000 */
[----:B------:R-:W-:Y:S01]  /*2bd0*/  IMAD.HI.U32 R9, R4, R35, RZ ;  /* 0x0000002304097227 */ /* 0x000fe200078e00ff */
[----:B------:R-:W-:Y:S03]  /*2be0*/  STL [R1+0x23b8], R163 ;  /* 0x0023b8a301007387 */ /* 0x000fe60000100800 */
[C---:B------:R-:W-:Y:S01]  /*2bf0*/  IMAD R38, R0.reuse, R6, R11 ;  /* 0x0000000600267224 */ /* 0x040fe200078e020b */
[----:B------:R-:W-:Y:S01]  /*2c00*/  IABS R11, R167 ;  /* 0x000000a7000b7213 */ /* 0x000fe20000000000 */
[----:B------:R-:W-:Y:S01]  /*2c10*/  IMAD.MOV R5, RZ, RZ, -R5 ;  /* 0x000000ffff057224 */ /* 0x000fe200078e0a05 */
[----:B------:R-:W-:Y:S01]  /*2c20*/  IADD3 R9, -R9, RZ, RZ ;  /* 0x000000ff09097210 */ /* 0x000fe20007ffe1ff */
[----:B------:R-:W-:Y:S01]  /*2c30*/  IMAD R41, R0, R8, R41 ;  /* 0x0000000800297224 */ /* 0x000fe200078e0229 */
[----:B------:R-:W-:Y:S01]  /*2c40*/  STL [R1+0x23b4], R162 ;  /* 0x0023b4a201007387 */ /* 0x000fe20000100800 */
[----:B------:R-:W-:-:S03]  /*2c50*/  IMAD.HI.U32 R8, R4, R13, RZ ;  /* 0x0000000d04087227 */ /* 0x000fc600078e00ff */
[----:B------:R-:W-:Y:S01]  /*2c60*/  STL [R1+0x23b0], R161 ;  /* 0x0023b0a101007387 */ /* 0x000fe20000100800 */
[----:B------:R-:W-:Y:S02]  /*2c70*/  IMAD R39, R0, R5, R39 ;  /* 0x0000000500277224 */ /* 0x000fe400078e0227 */
[C---:B------:R-:W-:Y:S01]  /*2c80*/  IMAD.HI.U32 R5, R4.reuse, R11, RZ ;  /* 0x0000000b04057227 */ /* 0x040fe200078e00ff */
[----:B------:R-:W-:Y:S03]  /*2c90*/  STL [R1+0x23a4], R160 ;  /* 0x0023a4a001007387 */ /* 0x000fe60000100800 */
[----:B------:R-:W-:Y:S01]  /*2ca0*/  IMAD.MOV R8, RZ, RZ, -R8 ;  /* 0x000000ffff087224 */ /* 0x000fe200078e0a08 */
[----:B------:R-:W-:Y:S01]  /*2cb0*/  STL [R1+0x23a0], R159 ;  /* 0x0023a09f01007387 */ /* 0x000fe20000100800 */
[----:B------:R-:W-:-:S03]  /*2cc0*/  IMAD.HI.U32 R7, R4, R37, RZ ;  /* 0x0000002504077227 */ /* 0x000fc600078e00ff */
[----:B------:R-:W-:Y:S01]  /*2cd0*/  STL [R1+0x239c], R158 ;  /* 0x00239c9e01007387 */ /* 0x000fe20000100800 */
[----:B------:R-:W-:Y:S02]  /*2ce0*/  IMAD R35, R0, R9, R35 ;  /* 0x0000000900237224 */ /* 0x000fe400078e0223 */
[----:B------:R-:W-:Y:S01]  /*2cf0*/  IMAD.MOV R5, RZ, RZ, -R5 ;  /* 0x000000ffff057224 */ /* 0x000fe200078e0a05 */
[----:B------:R-:W-:Y:S01]  /*2d00*/  STL [R1+0x2398], R157 ;  /* 0x0023989d01007387 */ /* 0x000fe20000100800 */
[----:B------:R-:W-:-:S03]  /*2d10*/  IMAD.HI.U32 R9, R4, R15, RZ ;  /* 0x0000000f04097227 */ /* 0x000fc600078e00ff */
[----:B------:R-:W-:Y:S01]  /*2d20*/  STL [R1+0x2390], R156 ;  /* 0x0023909c01007387 */ /* 0x000fe20000100800 */
        /* <DEDUP_REMOVED lines=8> */
[----:B------:R-:W-:-:S03]  /*2db0*/  IMAD.HI.U32 R5, R4, R29, RZ ;  /* 0x0000001d04057227 */ /* 0x000fc600078e00ff */
[----:B------:R-:W-:Y:S01]  /*2dc0*/  STL [R1+0x2380], R153 ;  /* 0x0023809901007387 */ /* 0x000fe20000100800 */
[----:B------:R-:W-:Y:S02]  /*2dd0*/  IMAD R37, R0, R7, R37 ;  /* 0x0000000700257224 */ /* 0x000fe400078e0225 */
[C---:B------:R-:W-:Y:S01]  /*2de0*/  IMAD.HI.U32 R6, R4.reuse, R33, RZ ;  /* 0x0000002104067227 */ /* 0x040fe200078e00ff */
[----:B------:R-:W-:Y:S03]  /*2df0*/  STL [R1+0x2374], R152 ;  /* 0x0023749801007387 */ /* 0x000fe60000100800 */
[----:B------:R-:W-:Y:S01]  /*2e00*/  IMAD.HI.U32 R7, R4, R13, RZ ;  /* 0x0000000d04077227 */ /* 0x000fe200078e00ff */
[----:B------:R-:W-:Y:S03]  /*2e10*/  STL [R1+0x2370], R151 ;  /* 0x0023709701007387 */ /* 0x000fe60000100800 */
[----:B------:R-:W-:Y:S01]  /*2e20*/  IMAD R30, R0, R9, R15 ;  /* 0x00000009001e7224 */ /* 0x000fe200078e020f */
[----:B------:R-:W-:Y:S01]  /*2e30*/  IADD3 R9, -R5, RZ, RZ ;  /* 0x000000ff05097210 */ /* 0x000fe20007ffe1ff */
[----:B------:R-:W-:Y:S01]  /*2e40*/  IMAD.MOV R6, RZ, RZ, -R6 ;  /* 0x000000ffff067224 */ /* 0x000fe200078e0a06 */
[----:B------:R-:W-:Y:S01]  /*2e50*/  IADD3 R7, -R7, RZ, RZ ;  /* 0x000000ff07077210 */ /* 0x000fe20007ffe1ff */
[C---:B------:R-:W-:Y:S01]  /*2e60*/  IMAD.HI.U32 R5, R4.reuse, R25, RZ ;  /* 0x0000001904057227 */ /* 0x040fe200078e00ff */
[----:B------:R-:W-:Y:S01]  /*2e70*/  IABS R15, R135 ;  /* 0x00000087000f7213 */ /* 0x000fe20000000000 */
[----:B------:R-:W-:Y:S02]  /*2e80*/  STL [R1+0x236c], R150 ;  /* 0x00236c9601007387 */ /* 0x000fe40000100800 */
[----:B------:R-:W-:-:S02]  /*2e90*/  IMAD.HI.U32 R8, R4, R31, RZ ;  /* 0x0000001f04087227 */ /* 0x000fc400078e00ff */
[----:B------:R-:W-:Y:S02]  /*2ea0*/  STL [R1+0x2368], R149 ;  /* 0x0023689501007387 */ /* 0x000fe40000100800 */
[C---:B------:R-:W-:Y:S02]  /*2eb0*/  IMAD R33, R0.reuse, R6, R33 ;  /* 0x0000000600217224 */ /* 0x040fe400078e0221 */
[----:B------:R-:W-:Y:S01]  /*2ec0*/  IMAD R29, R0, R9, R29 ;  /* 0x00000009001d7224 */ /* 0x000fe200078e021d */
[----:B------:R-:W-:Y:S01]  /*2ed0*/  IABS R9, R157 ;  /* 0x0000009d00097213 */ /* 0x000fe20000000000 */
[----:B------:R-:W-:Y:S01]  /*2ee0*/  IMAD.HI.U32 R6, R4, R11, RZ ;  /* 0x0000000b04067227 */ /* 0x000fe200078e00ff */
[----:B------:R-:W-:Y:S03]  /*2ef0*/  STL [R1+0x2360], R135 ;  /* 0x0023608701007387 */ /* 0x000fe60000100800 */
[----:B------:R-:W-:Y:S01]  /*2f00*/  IMAD.MOV R5, RZ, RZ, -R5 ;  /* 0x000000ffff057224 */ /* 0x000fe200078e0a05 */
[----:B------:R-:W-:Y:S01]  /*2f10*/  STL [R1+0x2358], R147 ;  /* 0x0023589301007387 */ /* 0x000fe20000100800 */
[----:B------:R-:W-:Y:S01]  /*2f20*/  IMAD R32, R0, R7, R13 ;  /* 0x0000000700207224 */ /* 0x000fe200078e020d */
[----:B------:R-:W-:Y:S01]  /*2f30*/  IABS R13, R159 ;  /* 0x0000009f000d7213 */ /* 0x000fe20000000000 */
[----:B------:R-:W-:-:S02]  /*2f40*/  IMAD.MOV R8, RZ, RZ, -R8 ;  /* 0x000000ffff087224 */ /* 0x000fc400078e0a08 */
[----:B------:R-:W-:Y:S02]  /*2f50*/  IMAD.MOV R6, RZ, RZ, -R6 ;  /* 0x000000ffff067224 */ /* 0x000fe400078e0a06 */
[----:B------:R-:W-:Y:S02]  /*2f60*/  IMAD R25, R0, R5, R25 ;  /* 0x0000000500197224 */ /* 0x000fe400078e0219 */
[----:B------:R-:W-:-:S04]  /*2f70*/  IMAD.HI.U32 R7, R4, R27, RZ ;  /* 0x0000001b04077227 */ /* 0x000fc800078e00ff */
[----:B------:R-:W-:-:S04]  /*2f80*/  IMAD.HI.U32 R5, R4, R9, RZ ;  /* 0x0000000904057227 */ /* 0x000fc800078e00ff */
[----:B------:R-:W-:Y:S02]  /*2f90*/  IMAD R31, R0, R8, R31 ;  /* 0x00000008001f7224 */ /* 0x000fe400078e021f */
[----:B------:R-:W-:-:S04]  /*2fa0*/  IMAD.HI.U32 R8, R4, R13, RZ ;  /* 0x0000000d04087227 */ /* 0x000fc800078e00ff */
[----:B------:R-:W-:Y:S01]  /*2fb0*/  IMAD R28, R0, R6, R11 ;  /* 0x00000006001c7224 */ /* 0x000fe200078e020b */
[----:B------:R-:W-:Y:S01]  /*2fc0*/  IABS R11, R155 ;  /* 0x0000009b000b7213 */ /* 0x000fe20000000000 */
[----:B------:R-:W-:Y:S01]  /*2fd0*/  IMAD.MOV R7, RZ, RZ, -R7 ;  /* 0x000000ffff077224 */ /* 0x000fe200078e0a07 */
[----:B------:R-:W-:Y:S01]  /*2fe0*/  IADD3 R8, -R8, RZ, RZ ;  /* 0x000000ff08087210 */ /* 0x000fe20007ffe1ff */
[----:B------:R-:W-:Y:S02]  /*2ff0*/  IMAD.MOV R24, RZ, RZ, -R5 ;  /* 0x000000ffff187224 */ /* 0x000fe400078e0a05 */
[----:B------:R-:W-:-:S04]  /*3000*/  IMAD.HI.U32 R5, R4, R21, RZ ;  /* 0x0000001504057227 */ /* 0x000fc800078e00ff */
[----:B------:R-:W-:Y:S02]  /*3010*/  IMAD R27, R0, R7, R27 ;  /* 0x00000007001b7224 */ /* 0x000fe400078e021b */
[----:B------:R-:W-:-:S04]  /*3020*/  IMAD.HI.U32 R6, R4, R23, RZ ;  /* 0x0000001704067227 */ /* 0x000fc800078e00ff */
[----:B------:R-:W-:Y:S01]  /*3030*/  IMAD.HI.U32 R7, R4, R11, RZ ;  /* 0x0000000b04077227 */ /* 0x000fe200078e00ff */
[----:B------:R-:W-:-:S03]  /*3040*/  IADD3 R6, -R6, RZ, RZ ;  /* 0x000000ff06067210 */ /* 0x000fc60007ffe1ff */
[----:B------:R-:W-:Y:S02]  /*3050*/  IMAD.MOV R5, RZ, RZ, -R5 ;  /* 0x000000ffff057224 */ /* 0x000fe400078e0a05 */
[C---:B------:R-:W-:Y:S01]  /*3060*/  IMAD R26, R0.reuse, R8, R13 ;  /* 0x00000008001a7224 */ /* 0x040fe200078e020d */
[----:B------:R-:W-:Y:S01]  /*3070*/  IABS R13, R153 ;  /* 0x00000099000d7213 */ /* 0x000fe20000000000 */
[----:B------:R-:W-:Y:S01]  /*3080*/  IMAD.MOV R7, RZ, RZ, -R7 ;  /* 0x000000ffff077224 */ /* 0x000fe200078e0a07 */
[----:B------:R-:W-:Y:S01]  /*3090*/  IABS R8, R149 ;  /* 0x0000009500087213 */ /* 0x000fe20000000000 */
[----:B------:R-:W-:Y:S02]  /*30a0*/  IMAD R21, R0, R5, R21 ;  /* 0x0000000500157224 */ /* 0x000fe400078e0215 */
[----:B------:R-:W-:-:S04]  /*30b0*/  IMAD.HI.U32 R5, R4, R19, RZ ;  /* 0x0000001304057227 */ /* 0x000fc800078e00ff */
[C---:B------:R-:W-:Y:S01]  /*30c0*/  IMAD R22, R0.reuse, R7, R11 ;  /* 0x0000000700167224 */ /* 0x040fe200078e020b */
[----:B------:R-:W-:Y:S01]  /*30d0*/  IABS R11, R144 ;  /* 0x00000090000b7213 */ /* 0x000fe20000000000 */
[----:B------:R-:W-:Y:S02]  /*30e0*/  IMAD R23, R0, R6, R23 ;  /* 0x0000000600177224 */ /* 0x000fe400078e0217 */
[----:B------:R-:W-:Y:S01]  /*30f0*/  IMAD.MOV R7, RZ, RZ, -R5 ;  /* 0x000000ffff077224 */ /* 0x000fe200078e0a05 */
[----:B------:R-:W-:Y:S01]  /*3100*/  MOV R5, R8 ;  /* 0x0000000800057202 */ /* 0x000fe20000000f00 */
[----:B------:R-:W-:-:S04]  /*3110*/  IMAD.HI.U32 R6, R4, R13, RZ ;  /* 0x0000000d04067227 */ /* 0x000fc800078e00ff */
[----:B------:R-:W-:Y:S01]  /*3120*/  IMAD.HI.U32 R8, R4, R15, RZ ;  /* 0x0000000f04087227 */ /* 0x000fe200078e00ff */
[----:B------:R-:W-:-:S03]  /*3130*/  IADD3 R6, -R6, RZ, RZ ;  /* 0x000000ff06067210 */ /* 0x000fc60007ffe1ff */
[----:B------:R-:W-:Y:S01]  /*3140*/  IMAD R130, R3, 0x200, R148 ;  /* 0x0000020003827824 */ /* 0x000fe200078e0294 */
[----:B------:R-:W-:Y:S01]  /*3150*/  IADD3 R8, -R8, RZ, RZ ;  /* 0x000000ff08087210 */ /* 0x000fe20007ffe1ff */
[C---:B------:R-:W-:Y:S02]  /*3160*/  IMAD R19, R0.reuse, R7, R19 ;  /* 0x0000000700137224 */ /* 0x040fe400078e0213 */
[----:B------:R-:W-:Y:S01]  /*3170*/  IMAD R24, R0, R24, R9 ;  /* 0x0000001800187224 */ /* 0x000fe200078e0209 */
[----:B------:R-:W-:Y:S01]  /*3180*/  IABS R9, R151 ;  /* 0x0000009700097213 */ /* 0x000fe20000000000 */
[----:B------:R-:W-:Y:S01]  /*3190*/  IMAD.HI.U32 R7, R4, R5, RZ ;  /* 0x0000000504077227 */ /* 0x000fe200078e00ff */
[----:B------:R-:W-:Y:S01]  /*31a0*/  IABS R133, R130 ;  /* 0x0000008200857213 */ /* 0x000fe20000000000 */
[----:B------:R1:W-:Y:S01]  /*31b0*/  STL [R1+0xee8], R130 ;  /* 0x000ee88201007387 */ /* 0x0003e20000100800 */
[C---:B------:R-:W-:Y:S01]  /*31c0*/  IADD3 R126, R130.reuse, 0x80, RZ ;  /* 0x00000080827e7810 */ /* 0x040fe20007ffe0ff */
[----:B------:R-:W-:Y:S01]  /*31d0*/  IMAD.MOV R7, RZ, RZ, -R7 ;  /* 0x000000ffff077224 */ /* 0x000fe200078e0a07 */
[----:B------:R-:W-:Y:S01]  /*31e0*/  IADD3 R127, R130, 0x100, RZ ;  /* 0x00000100827f7810 */ /* 0x000fe20007ffe0ff */
[----:B------:R-:W-:Y:S01]  /*31f0*/  IMAD R20, R0, R6, R13 ;  /* 0x0000000600147224 */ /* 0x000fe200078e020d */
[----:B------:R-:W-:Y:S01]  /*3200*/  IADD3 R141, R130, 0x180, RZ ;  /* 0x00000180828d7810 */ /* 0x000fe20007ffe0ff */
[----:B------:R-:W-:Y:S01]  /*3210*/  IMAD.HI.U32 R6, R4, R9, RZ ;  /* 0x0000000904067227 */ /* 0x000fe200078e00ff */
[----:B------:R-:W-:Y:S01]  /*3220*/  IABS R131, R127 ;  /* 0x0000007f00837213 */ /* 0x000fe20000000000 */
[----:B------:R2:W-:Y:S01]  /*3230*/  STL [R1+0xef0], R126 ;  /* 0x000ef07e01007387 */ /* 0x0005e20000100800 */
[----:B------:R-:W-:Y:S01]  /*3240*/  IABS R3, R141 ;  /* 0x0000008d00037213 */ /* 0x000fe20000000000 */
[C---:B------:R-:W-:Y:S01]  /*3250*/  IMAD R15, R0.reuse, R8, R15 ;  /* 0x00000008000f7224 */ /* 0x040fe200078e020f */
[----:B------:R-:W-:Y:S01]  /*3260*/  IABS R13, R146 ;  /* 0x00000092000d7213 */ /* 0x000fe20000000000 */
[----:B------:R-:W-:Y:S01]  /*3270*/  IMAD R16, R0, R7, R5 ;  /* 0x0000000700107224 */ /* 0x000fe200078e0205 */
[----:B------:R-:W-:Y:S01]  /*3280*/  IABS R7, R126 ;  /* 0x0000007e00077213 */ /* 0x000fe20000000000 */
[----:B------:R-:W-:Y:S01]  /*3290*/  IMAD.HI.U32 R8, R10, R133, RZ ;  /* 0x000000850a087227 */ /* 0x000fe200078e00ff */
[----:B------:R3:W-:Y:S01]  /*32a0*/  STL [R1+0xef4], R127 ;  /* 0x000ef47f01007387 */ /* 0x0007e20000100800 */
[----:B------:R-:W-:-:S02]  /*32b0*/  ISETP.GE.AND P5, PT, R130, RZ, PT ;  /* 0x000000ff8200720c */ /* 0x000fc40003fa6270 */
[----:B------:R-:W-:Y:S01]  /*32c0*/  IMAD.MOV R18, RZ, RZ, -R6 ;  /* 0x000000ffff127224 */ /* 0x000fe200078e0a06 */
[----:B------:R-:W-:Y:S01]  /*32d0*/  IADD3 R8, -R8, RZ, RZ ;  /* 0x000000ff08087210 */ /* 0x000fe20007ffe1ff */
[----:B------:R-:W-:Y:S01]  /*32e0*/  IMAD.HI.U32 R6, R4, R17, RZ ;  /* 0x0000001104067227 */ /* 0x000fe200078e00ff */
[----:B------:R4:W-:Y:S01]  /*32f0*/  STL [R1+0xef8], R141 ;  /* 0x000ef88d01007387 */ /* 0x0009e20000100800 */
[----:B-1----:R-:W-:Y:S02]  /*3300*/  LOP3.LUT R130, RZ, c[0x0][0x178], RZ, 0x33, !PT ;  /* 0x00005e00ff827a12 */ /* 0x002fe400078e33ff */
[----:B------:R-:W-:Y:S01]  /*3310*/  IMAD.HI.U32 R132, R10, R7, RZ ;  /* 0x000000070a847227 */ /* 0x000fe200078e00ff */
[----:B------:R-:W-:Y:S03]  /*3320*/  STL [R1+0x2354], R146 ;  /* 0x0023549201007387 */ /* 0x000fe60000100800 */
[----:B------:R-:W-:Y:S01]  /*3330*/  IMAD.MOV R6, RZ, RZ, -R6 ;  /* 0x000000ffff067224 */ /* 0x000fe200078e0a06 */
[----:B------:R-:W-:Y:S01]  /*3340*/  STL [R1+0x2350], R145 ;  /* 0x0023509101007387 */ /* 0x000fe20000100800 */
[----:B------:R-:W-:-:S02]  /*3350*/  IMAD.MOV R132, RZ, RZ, -R132 ;  /* 0x000000ffff847224 */ /* 0x000fc400078e0a84 */
[----:B------:R-:W-:Y:S01]  /*3360*/  IMAD R133, R2, R8, R133 ;  /* 0x0000000802857224 */ /* 0x000fe200078e0285 */
[----:B------:R-:W-:Y:S01]  /*3370*/  STL [R1+0x2344], R144 ;  /* 0x0023449001007387 */ /* 0x000fe20000100800 */
[----:B------:R-:W-:Y:S02]  /*3380*/  IMAD R17, R0, R6, R17 ;  /* 0x0000000600117224 */ /* 0x000fe400078e0211 */
[----:B------:R-:W-:Y:S01]  /*3390*/  IMAD.HI.U32 R6, R10, R131, RZ ;  /* 0x000000830a067227 */ /* 0x000fe200078e00ff */
[----:B------:R-:W-:Y:S01]  /*33a0*/  ISETP.GT.U32.AND P0, PT, R2, R133, PT ;  /* 0x000000850200720c */ /* 0x000fe20003f04070 */
[----:B------:R-:W-:Y:S02]  /*33b0*/  STL [R1+0x2340], R143 ;  /* 0x0023408f01007387 */ /* 0x000fe40000100800 */
[----:B------:R-:W-:Y:S01]  /*33c0*/  IMAD.HI.U32 R5, R10, R3, RZ ;  /* 0x000000030a057227 */ /* 0x000fe200078e00ff */
[----:B------:R-:W-:Y:S01]  /*33d0*/  IABS R10, R143 ;  /* 0x0000008f000a7213 */ /* 0x000fe20000000000 */
[----:B------:R-:W-:Y:S02]  /*33e0*/  STL [R1+0x233c], R142 ;  /* 0x00233c8e01007387 */ /* 0x000fe40000100800 */
[----:B------:R-:W-:Y:S01]  /*33f0*/  IMAD R132, R2, R132, R7 ;  /* 0x0000008402847224 */ /* 0x000fe200078e0207 */
[----:B------:R-:W-:Y:S01]  /*3400*/  IADD3 R5, -R5, RZ, RZ ;  /* 0x000000ff05057210 */ /* 0x000fe20007ffe1ff */
[----:B------:R-:W-:-:S02]  /*3410*/  IMAD.MOV R6, RZ, RZ, -R6 ;  /* 0x000000ffff067224 */ /* 0x000fc400078e0a06 */
[----:B------:R-:W-:Y:S01]  /*3420*/  IMAD.HI.U32 R8, R4, R13, RZ ;  /* 0x0000000d04087227 */ /* 0x000fe200078e00ff */
[----:B------:R-:W-:-:S03]  /*3430*/  ISETP.GT.U32.AND P1, PT, R2, R132, PT ;  /* 0x000000840200720c */ /* 0x000fc60003f24070 */
[C---:B------:R-:W-:Y:S02]  /*3440*/  IMAD R131, R2.reuse, R6, R131 ;  /* 0x0000000602837224 */ /* 0x040fe400078e0283 */
[C---:B------:R-:W-:Y:S02]  /*3450*/  IMAD R3, R2.reuse, R5, R3 ;  /* 0x0000000502037224 */ /* 0x040fe400078e0203 */
[----:B------:R-:W-:Y:S01]  /*3460*/  @!P0 IMAD.IADD R133, R133, 0x1, -R2 ;  /* 0x0000000185858824 */ /* 0x000fe200078e0a02 */
[C---:B------:R-:W-:Y:S01]  /*3470*/  ISETP.GT.U32.AND P2, PT, R2.reuse, R131, PT ;  /* 0x000000830200720c */ /* 0x040fe20003f44070 */
[----:B------:R-:W-:Y:S01]  /*3480*/  IMAD.MOV R8, RZ, RZ, -R8 ;  /* 0x000000ffff087224 */ /* 0x000fe200078e0a08 */
[----:B------:R-:W-:Y:S01]  /*3490*/  ISETP.GT.U32.AND P3, PT, R2, R3, PT ;  /* 0x000000030200720c */ /* 0x000fe20003f64070 */
[----:B------:R-:W-:Y:S01]  /*34a0*/  IMAD.HI.U32 R5, R4, R10, RZ ;  /* 0x0000000a04057227 */ /* 0x000fe200078e00ff */
[----:B------:R-:W-:-:S03]  /*34b0*/  ISETP.GT.U32.AND P0, PT, R0, R129, PT ;  /* 0x000000810000720c */ /* 0x000fc60003f04070 */
[--C-:B------:R-:W-:Y:S01]  /*34c0*/  @!P1 IMAD.IADD R132, R132, 0x1, -R2.reuse ;  /* 0x0000000184849824 */ /* 0x100fe200078e0a02 */
[----:B------:R-:W-:Y:S01]  /*34d0*/  ISETP.GT.U32.AND P1, PT, R2, R133, PT ;  /* 0x000000850200720c */ /* 0x000fe20003f24070 */
[----:B------:R-:W-:Y:S02]  /*34e0*/  IMAD R13, R0, R8, R13 ;  /* 0x00000008000d7224 */ /* 0x000fe400078e020d */
[----:B------:R-:W-:Y:S02]  /*34f0*/  IMAD.HI.U32 R6, R4, R11, RZ ;  /* 0x0000000b04067227 */ /* 0x000fe400078e00ff */
[----:B------:R-:W-:Y:S02]  /*3500*/  @!P2 IADD3 R131, R131, -R2, RZ ;  /* 0x800000028383a210 */ /* 0x000fe40007ffe0ff */
[C---:B------:R-:W-:Y:S01]  /*3510*/  ISETP.GT.U32.AND P2, PT, R2.reuse, R132, PT ;  /* 0x000000840200720c */ /* 0x040fe20003f44070 */
[----:B------:R-:W-:Y:S01]  /*3520*/  @!P3 IMAD.IADD R3, R3, 0x1, -R2 ;  /* 0x000000010303b824 */ /* 0x000fe200078e0a02 */
[----:B------:R-:W-:Y:S01]  /*3530*/  ISETP.GT.U32.AND P3, PT, R2, R131, PT ;  /* 0x000000830200720c */ /* 0x000fe20003f64070 */
[----:B------:R-:W-:Y:S01]  /*3540*/  IMAD.MOV R5, RZ, RZ, -R5 ;  /* 0x000000ffff057224 */ /* 0x000fe200078e0a05 */
[----:B------:R-:W-:Y:S01]  /*3550*/  IADD3 R6, -R6, RZ, RZ ;  /* 0x000000ff06067210 */ /* 0x000fe20007ffe1ff */
[----:B------:R-:W-:Y:S01]  /*3560*/  IMAD.HI.U32 R7, R4, R12, RZ ;  /* 0x0000000c04077227 */ /* 0x000fe200078e00ff */
[----:B------:R-:W-:-:S02]  /*3570*/  @!P1 IADD3 R133, R133, -R2, RZ ;  /* 0x8000000285859210 */ /* 0x000fc40007ffe0ff */
[----:B------:R-:W-:Y:S01]  /*3580*/  ISETP.GT.U32.AND P4, PT, R2, R3, PT ;  /* 0x000000030200720c */ /* 0x000fe20003f84070 */
[----:B------:R-:W-:Y:S01]  /*3590*/  IMAD R10, R0, R5, R10 ;  /* 0x00000005000a7224 */ /* 0x000fe200078e020a */
[----:B------:R-:W-:Y:S01]  /*35a0*/  ISETP.GE.AND P1, PT, R126, RZ, PT ;  /* 0x000000ff7e00720c */ /* 0x000fe20003f26270 */
[----:B------:R-:W-:Y:S01]  /*35b0*/  IMAD R11, R0, R6, R11 ;  /* 0x00000006000b7224 */ /* 0x000fe200078e020b */
[----:B--2---:R-:W2:Y:S01]  /*35c0*/  LDL.LU R126, [R1+0x2480] ;  /* 0x00248000017e7983 */ /* 0x004ea20000300800 */
[--C-:B------:R-:W-:Y:S01]  /*35d0*/  @!P2 IMAD.IADD R132, R132, 0x1, -R2.reuse ;  /* 0x000000018484a824 */ /* 0x100fe200078e0a02 */
[----:B------:R-:W-:Y:S01]  /*35e0*/  ISETP.GE.AND P2, PT, R127, RZ, PT ;  /* 0x000000ff7f00720c */ /* 0x000fe20003f46270 */
[----:B------:R-:W-:Y:S01]  /*35f0*/  @!P3 IMAD.IADD R131, R131, 0x1, -R2 ;  /* 0x000000018383b824 */ /* 0x000fe200078e0a02 */
[----:B---3--:R-:W3:Y:S01]  /*3600*/  LDL.LU R127, [R1+0x247c] ;  /* 0x00247c00017f7983 */ /* 0x008ee20000300800 */
[----:B------:R-:W-:Y:S01]  /*3610*/  @!P5 IMAD.MOV R133, RZ, RZ, -R133 ;  /* 0x000000ffff85d224 */ /* 0x000fe200078e0a85 */
[----:B------:R-:W-:Y:S01]  /*3620*/  ISETP.NE.AND P3, PT, RZ, c[0x0][0x178], PT ;  /* 0x00005e00ff007a0c */ /* 0x000fe20003f65270 */
[----:B------:R-:W-:-:S02]  /*3630*/  IMAD.MOV R7, RZ, RZ, -R7 ;  /* 0x000000ffff077224 */ /* 0x000fc400078e0a07 */
[----:B------:R-:W-:Y:S01]  /*3640*/  @!P4 IADD3 R3, R3, -R2, RZ ;  /* 0x800000020303c210 */ /* 0x000fe20007ffe0ff */
[C---:B------:R-:W-:Y:S01]  /*3650*/  IMAD R18, R0.reuse, R18, R9 ;  /* 0x0000001200127224 */ /* 0x040fe200078e0209 */
[----:B------:R-:W-:Y:S01]  /*3660*/  ISETP.GE.AND P4, PT, R141, RZ, PT ;  /* 0x000000ff8d00720c */ /* 0x000fe20003f86270 */
[----:B------:R-:W-:Y:S01]  /*3670*/  @!P1 IMAD.MOV R132, RZ, RZ, -R132 ;  /* 0x000000ffff849224 */ /* 0x000fe200078e0a84 */
[----:B----4-:R-:W4:Y:S02]  /*3680*/  LDL.LU R141, [R1+0x2478] ;  /* 0x00247800018d7983 */ /* 0x010f240000300800 */
[----:B------:R-:W-:Y:S01]  /*3690*/  @!P2 IADD3 R131, -R131, RZ, RZ ;  /* 0x000000ff8383a210 */ /* 0x000fe20007ffe1ff */
[----:B------:R-:W-:Y:S01]  /*36a0*/  IMAD R12, R0, R7, R12 ;  /* 0x00000007000c7224 */ /* 0x000fe200078e020c */
[----:B------:R-:W4:Y:S01]  /*36b0*/  LDL R8, [R1+0x21f8] ;  /* 0x0021f80001087983 */ /* 0x000f220000100800 */
[C---:B------:R-:W-:Y:S02]  /*36c0*/  SEL R133, R130.reuse, R133, !P3 ;  /* 0x0000008582857207 */ /* 0x040fe40005800000 */
[----:B------:R-:W-:Y:S01]  /*36d0*/  SEL R132, R130, R132, !P3 ;  /* 0x0000008482847207 */ /* 0x000fe20005800000 */
[----:B------:R-:W4:Y:S01]  /*36e0*/  LDL R5, [R1+0x2200] ;  /* 0x0022000001057983 */ /* 0x000f220000100800 */
[----:B------:R-:W-:Y:S01]  /*36f0*/  @!P0 IMAD.IADD R129, R129, 0x1, -R0 ;  /* 0x0000000181818824 */ /* 0x000fe200078e0a00 */
[----:B------:R-:W-:Y:S01]  /*3700*/  @!P6 IADD3 R134, R134, -R0, RZ ;  /* 0x800000008686e210 */ /* 0x000fe20007ffe0ff */
[----:B------:R-:W-:Y:S01]  /*3710*/  @!P4 IMAD.MOV R3, RZ, RZ, -R3 ;  /* 0x000000ffff03c224 */ /* 0x000fe200078e0a03 */
[----:B------:R-:W-:Y:S01]  /*3720*/  SEL R131, R130, R131, !P3 ;  /* 0x0000008382837207 */ /* 0x000fe20005800000 */
[----:B------:R-:W4:Y:S01]  /*3730*/  LDL R6, [R1+0x2204] ;  /* 0x0022040001067983 */ /* 0x000f220000100800 */
[----:B------:R-:W-:-:S02]  /*3740*/  ISETP.GT.U32.AND P5, PT, R0, R124, PT ;  /* 0x0000007c0000720c */ /* 0x000fc40003fa4070 */
[----:B------:R-:W-:Y:S01]  /*3750*/  SEL R130, R130, R3, !P3 ;  /* 0x0000000382827207 */ /* 0x000fe20005800000 */
[----:B------:R-:W4:Y:S01]  /*3760*/  LDL R7, [R1+0x2208] ;  /* 0x0022080001077983 */ /* 0x000f220000100800 */
[----:B------:R-:W-:-:S03]  /*3770*/  IABS R9, R147 ;  /* 0x0000009300097213 */ /* 0x000fc60000000000 */
[----:B------:R-:W4:Y:S01]  /*3780*/  LDL R3, [R1+0x21fc] ;  /* 0x0021fc0001037983 */ /* 0x000f220000100800 */
[----:B------:R-:W-:Y:S01]  /*3790*/  ISETP.GT.U32.AND P0, PT, R0, R128, PT ;  /* 0x000000800000720c */ /* 0x000fe20003f04070 */
[----:B------:R-:W-:Y:S01]  /*37a0*/  IMAD.HI.U32 R14, R4, R9, RZ ;  /* 0x00000009040e7227 */ /* 0x000fe200078e00ff */
[C---:B------:R-:W-:Y:S02]  /*37b0*/  ISETP.GT.U32.AND P4, PT, R0.reuse, R129, PT ;  /* 0x000000810000720c */ /* 0x040fe40003f84070 */
[C---:B------:R-:W-:Y:S01]  /*37c0*/  ISETP.GT.U32.AND P3, PT, R0.reuse, R134, PT ;  /* 0x000000860000720c */ /* 0x040fe20003f64070 */
[----:B------:R-:W-:Y:S01]  /*37d0*/  IMAD.MOV R14, RZ, RZ, -R14 ;  /* 0x000000ffff0e7224 */ /* 0x000fe200078e0a0e */
[----:B------:R-:W-:Y:S02]  /*37e0*/  ISETP.GT.U32.AND P2, PT, R0, R125, PT ;  /* 0x0000007d0000720c */ /* 0x000fe40003f44070 */
[----:B------:R-:W-:Y:S01]  /*37f0*/  @!P5 IADD3 R124, R124, -R0, RZ ;  /* 0x800000007c7cd210 */ /* 0x000fe20007ffe0ff */
[----:B------:R-:W-:Y:S01]  /*3800*/  IMAD R14, R0, R14, R9 ;  /* 0x0000000e000e7224 */ /* 0x000fe200078e0209 */
[----:B------:R-:W-:-:S03]  /*3810*/  IABS R9, R142 ;  /* 0x0000008e00097213 */ /* 0x000fc60000000000 */
[--C-:B------:R-:W-:Y:S01]  /*3820*/  @!P0 IMAD.IADD R128, R128, 0x1, -R0.reuse ;  /* 0x0000000180808824 */ /* 0x100fe200078e0a00 */
[----:B------:R-:W-:Y:S01]  /*3830*/  ISETP.GT.U32.AND P0, PT, R0, R123, PT ;  /* 0x0000007b0000720c */ /* 0x000fe20003f04070 */
[--C-:B------:R-:W-:Y:S02]  /*3840*/  @!P4 IMAD.IADD R129, R129, 0x1, -R0.reuse ;  /* 0x000000018181c824 */ /* 0x100fe400078e0a00 */
[--C-:B------:R-:W-:Y:S02]  /*3850*/  @!P3 IMAD.IADD R134, R134, 0x1, -R0.reuse ;  /* 0x000000018686b824 */ /* 0x100fe400078e0a00 */
[----:B------:R-:W-:Y:S01]  /*3860*/  @!P2 IMAD.IADD R125, R125, 0x1, -R0 ;  /* 0x000000017d7da824 */ /* 0x000fe200078e0a00 */
[----:B------:R-:W-:Y:S01]  /*3870*/  ISETP.GT.U32.AND P2, PT, R0, R128, PT ;  /* 0x000000800000720c */ /* 0x000fe20003f44070 */
[----:B------:R-:W-:-:S06]  /*3880*/  IMAD.HI.U32 R2, R4, R9, RZ ;  /* 0x0000000904027227 */ /* 0x000fcc00078e00ff */
[-C--:B------:R-:W-:Y:S02]  /*3890*/  @!P0 IADD3 R123, R123, -R0.reuse, RZ ;  /* 0x800000007b7b8210 */ /* 0x080fe40007ffe0ff */
[C---:B------:R-:W-:Y:S02]  /*38a0*/  ISETP.GT.U32.AND P0, PT, R0.reuse, R125, PT ;  /* 0x0000007d0000720c */ /* 0x040fe40003f04070 */
[----:B------:R-:W-:Y:S02]  /*38b0*/  ISETP.GT.U32.AND P5, PT, R0, R123, PT ;  /* 0x0000007b0000720c */ /* 0x000fe40003fa4070 */
[----:B------:R-:W-:-:S09]  /*38c0*/  @!P2 IADD3 R128, R128, -R0, RZ ;  /* 0x800000008080a210 */ /* 0x000fd20007ffe0ff */
[----:B------:R-:W-:Y:S02]  /*38d0*/  @!P0 IADD3 R125, R125, -R0, RZ ;  /* 0x800000007d7d8210 */ /* 0x000fe40007ffe0ff */
[----:B------:R-:W-:Y:S01]  /*38e0*/  ISETP.GT.U32.AND P0, PT, R0, R119, PT ;  /* 0x000000770000720c */ /* 0x000fe20003f04070 */
[----:B------:R-:W-:-:S12]  /*38f0*/  @!P5 IMAD.IADD R123, R123, 0x1, -R0 ;  /* 0x000000017b7bd824 */ /* 0x000fd800078e0a00 */
[----:B------:R-:W-:Y:S02]  /*3900*/  @!P0 IADD3 R119, R119, -R0, RZ ;  /* 0x8000000077778210 */ /* 0x000fe40007ffe0ff */
[C---:B--2---:R-:W-:Y:S02]  /*3910*/  ISETP.GT.U32.AND P1, PT, R0.reuse, R126, PT ;  /* 0x0000007e0000720c */ /* 0x044fe40003f24070 */
[----:B---3--:R-:W-:-:S11]  /*3920*/  ISETP.GT.U32.AND P6, PT, R0, R127, PT ;  /* 0x0000007f0000720c */ /* 0x008fd60003fc4070 */
[----:B------:R-:W-:Y:S01]  /*3930*/  @!P1 IMAD.IADD R126, R126, 0x1, -R0 ;  /* 0x000000017e7e9824 */ /* 0x000fe200078e0a00 */
[----:B----4-:R-:W-:Y:S02]  /*3940*/  ISETP.GE.AND P1, PT, R141, RZ, PT ;  /* 0x000000ff8d00720c */ /* 0x010fe40003f26270 */
[----:B------:R-:W-:Y:S02]  /*3950*/  @!P6 IADD3 R127, R127, -R0, RZ ;  /* 0x800000007f7fe210 */ /* 0x000fe40007ffe0ff */
[----:B------:R-:W-:Y:S02]  /*3960*/  ISETP.GE.AND P6, PT, R136, RZ, PT ;  /* 0x000000ff8800720c */ /* 0x000fe40003fc6270 */
[C---:B------:R-:W-:Y:S02]  /*3970*/  ISETP.GT.U32.AND P4, PT, R0.reuse, R127, PT ;  /* 0x0000007f0000720c */ /* 0x040fe40003f84070 */
[----:B------:R-:W-:-:S05]  /*3980*/  ISETP.GT.U32.AND P3, PT, R0, R126, PT ;  /* 0x0000007e0000720c */ /* 0x000fca0003f64070 */
[----:B------:R-:W-:Y:S01]  /*3990*/  @!P1 IMAD.MOV R134, RZ, RZ, -R134 ;  /* 0x000000ffff869224 */ /* 0x000fe200078e0a86 */
[----:B------:R-:W-:-:S03]  /*39a0*/  ISETP.GT.U32.AND P1, PT, R0, R124, PT ;  /* 0x0000007c0000720c */ /* 0x000fc60003f24070 */
[----:B------:R-:W-:Y:S02]  /*39b0*/  @!P6 IMAD.MOV R129, RZ, RZ, -R129 ;  /* 0x000000ffff81e224 */ /* 0x000fe400078e0a81 */
[--C-:B------:R-:W-:Y:S01]  /*39c0*/  @!P4 IMAD.IADD R127, R127, 0x1, -R0.reuse ;  /* 0x000000017f7fc824 */ /* 0x100fe200078e0a00 */
[----:B------:R-:W-:Y:S01]  /*39d0*/  ISETP.GT.U32.AND P4, PT, R0, R121, PT ;  /* 0x000000790000720c */ /* 0x000fe20003f84070 */
[----:B------:R-:W-:Y:S01]  /*39e0*/  @!P3 IMAD.IADD R126, R126, 0x1, -R0 ;  /* 0x000000017e7eb824 */ /* 0x000fe200078e0a00 */
[C---:B------:R-:W-:Y:S02]  /*39f0*/  ISETP.GT.U32.AND P6, PT, R0.reuse, R122, PT ;  /* 0x0000007a0000720c */ /* 0x040fe40003fc4070 */
[----:B------:R-:W-:-:S03]  /*3a00*/  ISETP.GT.U32.AND P3, PT, R0, R120, PT ;  /* 0x000000780000720c */ /* 0x000fc60003f64070 */
[----:B------:R-:W-:Y:S01]  /*3a10*/  @!P1 IMAD.IADD R124, R124, 0x1, -R0 ;  /* 0x000000017c7c9824 */ /* 0x000fe200078e0a00 */
[----:B------:R-:W-:Y:S02]  /*3a20*/  ISETP.GE.AND P2, PT, R8, RZ, PT ;  /* 0x000000ff0800720c */ /* 0x000fe40003f46270 */
[----:B------:R-:W-:-:S03]  /*3a30*/  ISETP.GT.U32.AND P1, PT, R0, R118, PT ;  /* 0x000000760000720c */ /* 0x000fc60003f24070 */
[--C-:B------:R-:W-:Y:S01]  /*3a40*/  @!P4 IMAD.IADD R121, R121, 0x1, -R0.reuse ;  /* 0x000000017979c824 */ /* 0x100fe200078e0a00 */
[----:B------:R-:W-:Y:S02]  /*3a50*/  ISETP.GE.AND P4, PT, R5, RZ, PT ;  /* 0x000000ff0500720c */ /* 0x000fe40003f86270 */
[----:B------:R-:W-:Y:S01]  /*3a60*/  @!P6 IADD3 R122, R122, -R0, RZ ;  /* 0x800000007a7ae210 */ /* 0x000fe20007ffe0ff */
[----:B------:R-:W-:Y:S01]  /*3a70*/  @!P3 IMAD.IADD R120, R120, 0x1, -R0 ;  /* 0x000000017878b824 */ /* 0x000fe200078e0a00 */
[----:B------:R-:W-:Y:S02]  /*3a80*/  ISETP.GE.AND P5, PT, R3, RZ, PT ;  /* 0x000000ff0300720c */ /* 0x000fe40003fa6270 */
[----:B------:R-:W-:Y:S01]  /*3a90*/  ISETP.GE.AND P3, PT, R6, RZ, PT ;  /* 0x000000ff0600720c */ /* 0x000fe20003f66270 */
[----:B------:R-:W-:Y:S01]  /*3aa0*/  @!P2 IMAD.MOV R128, RZ, RZ, -R128 ;  /* 0x000000ffff80a224 */ /* 0x000fe200078e0a80 */
[----:B------:R-:W-:Y:S01]  /*3ab0*/  ISETP.GT.U32.AND P2, PT, R0, R122, PT ;  /* 0x0000007a0000720c */ /* 0x000fe20003f44070 */
[----:B------:R-:W-:Y:S01]  /*3ac0*/  @!P1 IMAD.IADD R118, R118, 0x1, -R0 ;  /* 0x0000000176769824 */ /* 0x000fe200078e0a00 */
[----:B------:R-:W-:-:S02]  /*3ad0*/  ISETP.GE.AND P1, PT, R252, RZ, PT ;  /* 0x000000fffc00720c */ /* 0x000fc40003f26270 */
[----:B------:R-:W-:Y:S02]  /*3ae0*/  ISETP.GT.U32.AND P6, PT, R0, R117, PT ;  /* 0x000000750000720c */ /* 0x000fe40003fc4070 */
[----:B------:R-:W-:Y:S02]  /*3af0*/  ISETP.GE.AND P0, PT, R7, RZ, PT ;  /* 0x000000ff0700720c */ /* 0x000fe40003f06270 */
[----:B------:R-:W-:Y:S01]  /*3b00*/  @!P4 IADD3 R126, -R126, RZ, RZ ;  /* 0x000000ff7e7ec210 */ /* 0x000fe20007ffe1ff */
[----:B------:R-:W-:Y:S01]  /*3b10*/  @!P5 IMAD.MOV R127, RZ, RZ, -R127 ;  /* 0x000000ffff7fd224 */ /* 0x000fe200078e0a7f */
[C---:B------:R-:W-:Y:S01]  /*3b20*/  ISETP.GT.U32.AND P4, PT, R0.reuse, R120, PT ;  /* 0x000000780000720c */ /* 0x040fe20003f84070 */
[----:B------:R-:W-:Y:S01]  /*3b30*/  @!P3 IMAD.MOV R125, RZ, RZ, -R125 ;  /* 0x000000ffff7db224 */ /* 0x000fe200078e0a7d */
[----:B------:R-:W-:Y:S01]  /*3b40*/  ISETP.GT.U32.AND P5, PT, R0, R121, PT ;  /* 0x000000790000720c */ /* 0x000fe20003fa4070 */
[----:B------:R-:W-:Y:S01]  /*3b50*/  @!P2 IMAD.IADD R122, R122, 0x1, -R0 ;  /* 0x000000017a7aa824 */ /* 0x000fe200078e0a00 */
[----:B------:R-:W-:-:S02]  /*3b60*/  ISETP.GT.U32.AND P3, PT, R0, R119, PT ;  /* 0x000000770000720c */ /* 0x000fc40003f64070 */
[----:B------:R-:W-:Y:S02]  /*3b70*/  @!P1 IADD3 R123, -R123, RZ, RZ ;  /* 0x000000ff7b7b9210 */ /* 0x000fe40007ffe1ff */
[C---:B------:R-:W-:Y:S02]  /*3b80*/  ISETP.GT.U32.AND P1, PT, R0.reuse, R116, PT ;  /* 0x000000740000720c */ /* 0x040fe40003f24070 */
[C---:B------:R-:W-:Y:S02]  /*3b90*/  ISETP.GT.U32.AND P2, PT, R0.reuse, R115, PT ;  /* 0x000000730000720c */ /* 0x040fe40003f44070 */
[----:B------:R-:W-:Y:S01]  /*3ba0*/  @!P6 IADD3 R117, R117, -R0, RZ ;  /* 0x800000007575e210 */ /* 0x000fe20007ffe0ff */
[----:B------:R-:W-:Y:S01]  /*3bb0*/  @!P0 IMAD.MOV R124, RZ, RZ, -R124 ;  /* 0x000000ffff7c8224 */ /* 0x000fe200078e0a7c */
[C---:B------:R-:W-:Y:S02]  /*3bc0*/  ISETP.GT.U32.AND P0, PT, R0.reuse, R118, PT ;  /* 0x000000760000720c */ /* 0x040fe40003f04070 */
[----:B------:R-:W-:-:S02]  /*3bd0*/  ISETP.GT.U32.AND P6, PT, R0, R117, PT ;  /* 0x000000750000720c */ /* 0x000fc40003fc4070 */
[----:B------:R-:W-:Y:S01]  /*3be0*/  @!P4 IADD3 R120, R120, -R0, RZ ;  /* 0x800000007878c210 */ /* 0x000fe20007ffe0ff */
[--C-:B------:R-:W-:Y:S01]  /*3bf0*/  @!P5 IMAD.IADD R121, R121, 0x1, -R0.reuse ;  /* 0x000000017979d824 */ /* 0x100fe200078e0a00 */
[C---:B------:R-:W-:Y:S01]  /*3c00*/  ISETP.GT.U32.AND P4, PT, R0.reuse, R113, PT ;  /* 0x000000710000720c */ /* 0x040fe20003f84070 */
[--C-:B------:R-:W-:Y:S01]  /*3c10*/  @!P3 IMAD.IADD R119, R119, 0x1, -R0.reuse ;  /* 0x000000017777b824 */ /* 0x100fe200078e0a00 */
[----:B------:R-:W-:Y:S01]  /*3c20*/  ISETP.GT.U32.AND P5, PT, R0, R114, PT ;  /* 0x000000720000720c */ /* 0x000fe20003fa4070 */
[--C-:B------:R-:W-:Y:S01]  /*3c30*/  @!P1 IMAD.IADD R116, R116, 0x1, -R0.reuse ;  /* 0x0000000174749824 */ /* 0x100fe200078e0a00 */
[----:B------:R-:W-:Y:S01]  /*3c40*/  ISETP.GT.U32.AND P3, PT, R0, R112, PT ;  /* 0x000000700000720c */ /* 0x000fe20003f64070 */
[--C-:B------:R-:W-:Y:S01]  /*3c50*/  @!P2 IMAD.IADD R115, R115, 0x1, -R0.reuse ;  /* 0x000000017373a824 */ /* 0x100fe200078e0a00 */
[----:B------:R-:W-:Y:S02]  /*3c60*/  ISETP.GE.AND P1, PT, R250, RZ, PT ;  /* 0x000000fffa00720c */ /* 0x000fe40003f26270 */
[----:B------:R-:W-:Y:S01]  /*3c70*/  ISETP.GE.AND P2, PT, R249, RZ, PT ;  /* 0x000000fff900720c */ /* 0x000fe20003f46270 */
[----:B------:R-:W-:Y:S01]  /*3c80*/  @!P0 IMAD.IADD R118, R118, 0x1, -R0 ;  /* 0x0000000176768824 */ /* 0x000fe200078e0a00 */
[----:B------:R-:W-:-:S02]  /*3c90*/  @!P6 IADD3 R117, R117, -R0, RZ ;  /* 0x800000007575e210 */ /* 0x000fc40007ffe0ff */
[----:B------:R-:W-:Y:S02]  /*3ca0*/  ISETP.GT.U32.AND P0, PT, R0, R111, PT ;  /* 0x0000006f0000720c */ /* 0x000fe40003f04070 */
[----:B------:R-:W-:Y:S01]  /*3cb0*/  ISETP.GE.AND P6, PT, R251, RZ, PT ;  /* 0x000000fffb00720c */ /* 0x000fe20003fc6270 */
[--C-:B------:R-:W-:Y:S01]  /*3cc0*/  @!P4 IMAD.IADD R113, R113, 0x1, -R0.reuse ;  /* 0x000000017171c824 */ /* 0x100fe200078e0a00 */
[----:B------:R-:W-:Y:S01]  /*3cd0*/  ISETP.GE.AND P4, PT, R247, RZ, PT ;  /* 0x000000fff700720c */ /* 0x000fe20003f86270 */
[----:B------:R-:W-:Y:S01]  /*3ce0*/  @!P3 IMAD.IADD R112, R112, 0x1, -R0 ;  /* 0x000000017070b824 */ /* 0x000fe200078e0a00 */
[----:B------:R-:W-:Y:S01]  /*3cf0*/  @!P5 IADD3 R114, R114, -R0, RZ ;  /* 0x800000007272d210 */ /* 0x000fe20007ffe0ff */
[----:B------:R-:W-:Y:S01]  /*3d00*/  @!P1 IMAD.MOV R121, RZ, RZ, -R121 ;  /* 0x000000ffff799224 */ /* 0x000fe200078e0a79 */
[----:B------:R-:W-:Y:S02]  /*3d10*/  ISETP.GE.AND P3, PT, R140, RZ, PT ;  /* 0x000000ff8c00720c */ /* 0x000fe40003f66270 */
[----:B------:R-:W-:-:S02]  /*3d20*/  @!P2 IADD3 R120, -R120, RZ, RZ ;  /* 0x000000ff7878a210 */ /* 0x000fc40007ffe1ff */
[C---:B------:R-:W-:Y:S02]  /*3d30*/  ISETP.GT.U32.AND P1, PT, R0.reuse, R115, PT ;  /* 0x000000730000720c */ /* 0x040fe40003f24070 */
[----:B------:R-:W-:Y:S01]  /*3d40*/  ISETP.GT.U32.AND P2, PT, R0, R114, PT ;  /* 0x000000720000720c */ /* 0x000fe20003f44070 */
[----:B------:R-:W-:Y:S01]  /*3d50*/  @!P6 IMAD.MOV R122, RZ, RZ, -R122 ;  /* 0x000000ffff7ae224 */ /* 0x000fe200078e0a7a */
[----:B------:R-:W-:Y:S02]  /*3d60*/  @!P0 IADD3 R111, R111, -R0, RZ ;  /* 0x800000006f6f8210 */ /* 0x000fe40007ffe0ff */
[----:B------:R-:W-:Y:S02]  /*3d70*/  ISETP.GE.AND P5, PT, R248, RZ, PT ;  /* 0x000000fff800720c */ /* 0x000fe40003fa6270 */
[C---:B------:R-:W-:Y:S02]  /*3d80*/  ISETP.GT.U32.AND P0, PT, R0.reuse, R116, PT ;  /* 0x000000740000720c */ /* 0x040fe40003f04070 */
[C---:B------:R-:W-:Y:S01]  /*3d90*/  ISETP.GT.U32.AND P6, PT, R0.reuse, R113, PT ;  /* 0x000000710000720c */ /* 0x040fe20003fc4070 */
[----:B------:R-:W-:Y:S01]  /*3da0*/  @!P4 IMAD.MOV R118, RZ, RZ, -R118 ;  /* 0x000000ffff76c224 */ /* 0x000fe200078e0a76 */
[----:B------:R-:W-:-:S02]  /*3db0*/  ISETP.GT.U32.AND P4, PT, R0, R112, PT ;  /* 0x000000700000720c */ /* 0x000fc40003f84070 */
[----:B------:R-:W-:Y:S01]  /*3dc0*/  @!P3 IADD3 R117, -R117, RZ, RZ ;  /* 0x000000ff7575b210 */ /* 0x000fe20007ffe1ff */
[--C-:B------:R-:W-:Y:S01]  /*3dd0*/  @!P1 IMAD.IADD R115, R115, 0x1, -R0.reuse ;  /* 0x0000000173739824 */ /* 0x100fe200078e0a00 */
[----:B------:R-:W-:Y:S02]  /*3de0*/  ISETP.GT.U32.AND P3, PT, R0, R110, PT ;  /* 0x0000006e0000720c */ /* 0x000fe40003f64070 */
[----:B------:R-:W-:Y:S02]  /*3df0*/  @!P2 IADD3 R114, R114, -R0, RZ ;  /* 0x800000007272a210 */ /* 0x000fe40007ffe0ff */
[C---:B------:R-:W-:Y:S02]  /*3e00*/  ISETP.GT.U32.AND P1, PT, R0.reuse, R108, PT ;  /* 0x0000006c0000720c */ /* 0x040fe40003f24070 */
[C---:B------:R-:W-:Y:S01]  /*3e10*/  ISETP.GT.U32.AND P2, PT, R0.reuse, R107, PT ;  /* 0x0000006b0000720c */ /* 0x040fe20003f44070 */
[----:B------:R-:W-:Y:S01]  /*3e20*/  @!P5 IMAD.MOV R119, RZ, RZ, -R119 ;  /* 0x000000ffff77d224 */ /* 0x000fe200078e0a77 */
[----:B------:R-:W-:Y:S01]  /*3e30*/  ISETP.GT.U32.AND P5, PT, R0, R111, PT ;  /* 0x0000006f0000720c */ /* 0x000fe20003fa4070 */
[--C-:B------:R-:W-:Y:S01]  /*3e40*/  @!P0 IMAD.IADD R116, R116, 0x1, -R0.reuse ;  /* 0x0000000174748824 */ /* 0x100fe200078e0a00 */
[C---:B------:R-:W-:Y:S01]  /*3e50*/  ISETP.GT.U32.AND P0, PT, R0.reuse, R109, PT ;  /* 0x0000006d0000720c */ /* 0x040fe20003f04070 */
[--C-:B------:R-:W-:Y:S01]  /*3e60*/  @!P6 IMAD.IADD R113, R113, 0x1, -R0.reuse ;  /* 0x000000017171e824 */ /* 0x100fe200078e0a00 */
[----:B------:R-:W-:Y:S01]  /*3e70*/  ISETP.GT.U32.AND P6, PT, R0, R106, PT ;  /* 0x0000006a0000720c */ /* 0x000fe20003fc4070 */
[--C-:B------:R-:W-:Y:S01]  /*3e80*/  @!P4 IMAD.IADD R112, R112, 0x1, -R0.reuse ;  /* 0x000000017070c824 */ /* 0x100fe200078e0a00 */
[----:B------:R-:W-:Y:S01]  /*3e90*/  ISETP.GT.U32.AND P4, PT, R0, R105, PT ;  /* 0x000000690000720c */ /* 0x000fe20003f84070 */
[----:B------:R-:W-:Y:S01]  /*3ea0*/  @!P3 IMAD.IADD R110, R110, 0x1, -R0 ;  /* 0x000000016e6eb824 */ /* 0x000fe200078e0a00 */
[----:B------:R-:W-:-:S02]  /*3eb0*/  ISETP.GE.AND P3, PT, R245, RZ, PT ;  /* 0x000000fff500720c */ /* 0x000fc40003f66270 */
[-C--:B------:R-:W-:Y:S01]  /*3ec0*/  @!P1 IADD3 R108, R108, -R0.reuse, RZ ;  /* 0x800000006c6c9210 */ /* 0x080fe20007ffe0ff */
[--C-:B------:R-:W-:Y:S01]  /*3ed0*/  @!P2 IMAD.IADD R107, R107, 0x1, -R0.reuse ;  /* 0x000000016b6ba824 */ /* 0x100fe200078e0a00 */
[----:B------:R-:W-:Y:S02]  /*3ee0*/  ISETP.GE.AND P1, PT, R243, RZ, PT ;  /* 0x000000fff300720c */ /* 0x000fe40003f26270 */
[----:B------:R-:W-:Y:S01]  /*3ef0*/  ISETP.GE.AND P2, PT, R242, RZ, PT ;  /* 0x000000fff200720c */ /* 0x000fe20003f46270 */
[--C-:B------:R-:W-:Y:S01]  /*3f00*/  @!P0 IMAD.IADD R109, R109, 0x1, -R0.reuse ;  /* 0x000000016d6d8824 */ /* 0x100fe200078e0a00 */
[----:B------:R-:W-:Y:S01]  /*3f10*/  @!P5 IADD3 R111, R111, -R0, RZ ;  /* 0x800000006f6fd210 */ /* 0x000fe20007ffe0ff */
[----:B------:R-:W-:Y:S01]  /*3f20*/  @!P6 IMAD.IADD R106, R106, 0x1, -R0 ;  /* 0x000000016a6ae824 */ /* 0x000fe200078e0a00 */
[----:B------:R-:W-:Y:S02]  /*3f30*/  ISETP.GE.AND P5, PT, R246, RZ, PT ;  /* 0x000000fff600720c */ /* 0x000fe40003fa6270 */
[----:B------:R-:W-:-:S02]  /*3f40*/  ISETP.GE.AND P0, PT, R244, RZ, PT ;  /* 0x000000fff400720c */ /* 0x000fc40003f06270 */
[----:B------:R-:W-:Y:S02]  /*3f50*/  ISETP.GE.AND P6, PT, R241, RZ, PT ;  /* 0x000000fff100720c */ /* 0x000fe40003fc6270 */
[----:B------:R-:W-:Y:S02]  /*3f60*/  @!P4 IADD3 R105, R105, -R0, RZ ;  /* 0x800000006969c210 */ /* 0x000fe40007ffe0ff */
[C---:B------:R-:W-:Y:S01]  /*3f70*/  ISETP.GT.U32.AND P4, PT, R0.reuse, R110, PT ;  /* 0x0000006e0000720c */ /* 0x040fe20003f84070 */
[----:B------:R-:W-:Y:S01]  /*3f80*/  @!P3 IMAD.MOV R115, RZ, RZ, -R115 ;  /* 0x000000ffff73b224 */ /* 0x000fe200078e0a73 */
[C---:B------:R-:W-:Y:S01]  /*3f90*/  ISETP.GT.U32.AND P3, PT, R0.reuse, R109, PT ;  /* 0x0000006d0000720c */ /* 0x040fe20003f64070 */
[----:B------:R-:W-:Y:S01]  /*3fa0*/  @!P1 IMAD.MOV R113, RZ, RZ, -R113 ;  /* 0x000000ffff719224 */ /* 0x000fe200078e0a71 */
[C---:B------:R-:W-:Y:S01]  /*3fb0*/  ISETP.GT.U32.AND P1, PT, R0.reuse, R107, PT ;  /* 0x0000006b0000720c */ /* 0x040fe20003f24070 */
[----:B------:R-:W-:Y:S01]  /*3fc0*/  @!P2 IMAD.MOV R112, RZ, RZ, -R112 ;  /* 0x000000ffff70a224 */ /* 0x000fe200078e0a70 */
[----:B------:R-:W-:Y:S01]  /*3fd0*/  ISETP.GT.U32.AND P2, PT, R0, R106, PT ;  /* 0x0000006a0000720c */ /* 0x000fe20003f44070 */
[----:B------:R-:W-:Y:S01]  /*3fe0*/  @!P5 IMAD.MOV R116, RZ, RZ, -R116 ;  /* 0x000000ffff74d224 */ /* 0x000fe200078e0a74 */
[----:B------:R-:W-:-:S02]  /*3ff0*/  @!P0 IADD3 R114, -R114, RZ, RZ ;  /* 0x000000ff72728210 */ /* 0x000fc40007ffe1ff */
[----:B------:R-:W-:Y:S02]  /*4000*/  @!P6 IADD3 R111, -R111, RZ, RZ ;  /* 0x000000ff6f6fe210 */ /* 0x000fe40007ffe1ff */
[C---:B------:R-:W-:Y:S02]  /*4010*/  ISETP.GT.U32.AND P0, PT, R0.reuse, R108, PT ;  /* 0x0000006c0000720c */ /* 0x040fe40003f04070 */
[C---:B------:R-:W-:Y:S02]  /*4020*/  ISETP.GT.U32.AND P5, PT, R0.reuse, R105, PT ;  /* 0x000000690000720c */ /* 0x040fe40003fa4070 */
[----:B------:R-:W-:Y:S01]  /*4030*/  ISETP.GT.U32.AND P6, PT, R0, R104, PT ;  /* 0x000000680000720c */ /* 0x000fe20003fc4070 */
[--C-:B------:R-:W-:Y:S01]  /*4040*/  @!P4 IMAD.IADD R110, R110, 0x1, -R0.reuse ;  /* 0x000000016e6ec824 */ /* 0x100fe200078e0a00 */
[----:B------:R-:W-:Y:S01]  /*4050*/  ISETP.GE.AND P4, PT, R240, RZ, PT ;  /* 0x000000fff000720c */ /* 0x000fe20003f86270 */
[--C-:B------:R-:W-:Y:S01]  /*4060*/  @!P3 IMAD.IADD R109, R109, 0x1, -R0.reuse ;  /* 0x000000016d6db824 */ /* 0x100fe200078e0a00 */
[C---:B------:R-:W-:Y:S01]  /*4070*/  ISETP.GT.U32.AND P3, PT, R0.reuse, R103, PT ;  /* 0x000000670000720c */ /* 0x040fe20003f64070 */
[--C-:B------:R-:W-:Y:S01]  /*4080*/  @!P1 IMAD.IADD R107, R107, 0x1, -R0.reuse ;  /* 0x000000016b6b9824 */ /* 0x100fe200078e0a00 */
[----:B------:R-:W-:Y:S01]  /*4090*/  ISETP.GT.U32.AND P1, PT, R0, R101, PT ;  /* 0x000000650000720c */ /* 0x000fe20003f24070 */
[----:B------:R-:W-:Y:S01]  /*40a0*/  @!P2 IMAD.IADD R106, R106, 0x1, -R0 ;  /* 0x000000016a6aa824 */ /* 0x000fe200078e0a00 */
[----:B------:R-:W-:-:S02]  /*40b0*/  ISETP.GT.U32.AND P2, PT, R0, R100, PT ;  /* 0x000000640000720c */ /* 0x000fc40003f44070 */
[-C--:B------:R-:W-:Y:S02]  /*40c0*/  @!P0 IADD3 R108, R108, -R0.reuse, RZ ;  /* 0x800000006c6c8210 */ /* 0x080fe40007ffe0ff */
[----:B------:R-:W-:Y:S01]  /*40d0*/  @!P5 IADD3 R105, R105, -R0, RZ ;  /* 0x800000006969d210 */ /* 0x000fe20007ffe0ff */
[----:B------:R-:W-:Y:S01]  /*40e0*/  @!P6 IMAD.IADD R104, R104, 0x1, -R0 ;  /* 0x000000016868e824 */ /* 0x000fe200078e0a00 */
[C---:B------:R-:W-:Y:S02]  /*40f0*/  ISETP.GT.U32.AND P0, PT, R0.reuse, R102, PT ;  /* 0x000000660000720c */ /* 0x040fe40003f04070 */
[----:B------:R-:W-:Y:S01]  /*4100*/  ISETP.GE.AND P5, PT, R239, RZ, PT ;  /* 0x000000ffef00720c */ /* 0x000fe20003fa6270 */
[----:B------:R-:W-:Y:S01]  /*4110*/  @!P4 IMAD.MOV R110, RZ, RZ, -R110 ;  /* 0x000000ffff6ec224 */ /* 0x000fe200078e0a6e */
[----:B------:R-:W-:Y:S01]  /*4120*/  ISETP.GT.U32.AND P4, PT, R0, R104, PT ;  /* 0x000000680000720c */ /* 0x000fe20003f84070 */
[--C-:B------:R-:W-:Y:S01]  /*4130*/  @!P3 IMAD.IADD R103, R103, 0x1, -R0.reuse ;  /* 0x000000016767b824 */ /* 0x100fe200078e0a00 */
[----:B------:R-:W-:Y:S01]  /*4140*/  ISETP.GE.AND P3, PT, R238, RZ, PT ;  /* 0x000000ffee00720c */ /* 0x000fe20003f66270 */
[--C-:B------:R-:W-:Y:S01]  /*4150*/  @!P1 IMAD.IADD R101, R101, 0x1, -R0.reuse ;  /* 0x0000000165659824 */ /* 0x100fe200078e0a00 */
[----:B------:R-:W-:Y:S01]  /*4160*/  ISETP.GE.AND P1, PT, R236, RZ, PT ;  /* 0x000000ffec00720c */ /* 0x000fe20003f26270 */
[----:B------:R-:W-:Y:S01]  /*4170*/  @!P2 IMAD.IADD R100, R100, 0x1, -R0 ;  /* 0x000000016464a824 */ /* 0x000fe200078e0a00 */
[----:B------:R-:W-:-:S02]  /*4180*/  ISETP.GE.AND P2, PT, R235, RZ, PT ;  /* 0x000000ffeb00720c */ /* 0x000fc40003f46270 */
[----:B------:R-:W-:Y:S02]  /*4190*/  ISETP.GT.U32.AND P6, PT, R0, R99, PT ;  /* 0x000000630000720c */ /* 0x000fe40003fc4070 */
[----:B------:R-:W-:Y:S02]  /*41a0*/  @!P0 IADD3 R102, R102, -R0, RZ ;  /* 0x8000000066668210 */ /* 0x000fe40007ffe0ff */
[----:B------:R-:W-:Y:S02]  /*41b0*/  @!P5 IADD3 R109, -R109, RZ, RZ ;  /* 0x000000ff6d6dd210 */ /* 0x000fe40007ffe1ff */
[----:B------:R-:W-:Y:S02]  /*41c0*/  ISETP.GE.AND P0, PT, R237, RZ, PT ;  /* 0x000000ffed00720c */ /* 0x000fe40003f06270 */
[----:B------:R-:W-:Y:S01]  /*41d0*/  ISETP.GT.U32.AND P5, PT, R0, R103, PT ;  /* 0x000000670000720c */ /* 0x000fe20003fa4070 */
[----:B------:R-:W-:Y:S01]  /*41e0*/  @!P4 IMAD.IADD R104, R104, 0x1, -R0 ;  /* 0x000000016868c824 */ /* 0x000fe200078e0a00 */
[C---:B------:R-:W-:Y:S01]  /*41f0*/  ISETP.GT.U32.AND P4, PT, R0.reuse, R97, PT ;  /* 0x000000610000720c */ /* 0x040fe20003f84070 */
[----:B------:R-:W-:Y:S01]  /*4200*/  @!P3 IMAD.MOV R108, RZ, RZ, -R108 ;  /* 0x000000ffff6cb224 */ /* 0x000fe200078e0a6c */
[----:B------:R-:W-:Y:S01]  /*4210*/  ISETP.GT.U32.AND P3, PT, R0, R102, PT ;  /* 0x000000660000720c */ /* 0x000fe20003f64070 */
[----:B------:R-:W-:Y:S01]  /*4220*/  @!P2 IMAD.MOV R105, RZ, RZ, -R105 ;  /* 0x000000ffff69a224 */ /* 0x000fe200078e0a69 */
[----:B------:R-:W-:Y:S01]  /*4230*/  @!P1 IADD3 R106, -R106, RZ, RZ ;  /* 0x000000ff6a6a9210 */ /* 0x000fe20007ffe1ff */
[----:B------:R-:W-:Y:S01]  /*4240*/  @!P6 IMAD.IADD R99, R99, 0x1, -R0 ;  /* 0x000000016363e824 */ /* 0x000fe200078e0a00 */
[----:B------:R-:W-:-:S02]  /*4250*/  ISETP.GT.U32.AND P1, PT, R0, R100, PT ;  /* 0x000000640000720c */ /* 0x000fc40003f24070 */
[C---:B------:R-:W-:Y:S01]  /*4260*/  ISETP.GT.U32.AND P2, PT, R0.reuse, R98, PT ;  /* 0x000000620000720c */ /* 0x040fe20003f44070 */
[----:B------:R-:W-:Y:S01]  /*4270*/  @!P0 IMAD.MOV R107, RZ, RZ, -R107 ;  /* 0x000000ffff6b8224 */ /* 0x000fe200078e0a6b */
[C---:B------:R-:W-:Y:S02]  /*4280*/  ISETP.GT.U32.AND P0, PT, R0.reuse, R101, PT ;  /* 0x000000650000720c */ /* 0x040fe40003f04070 */
[----:B------:R-:W-:Y:S02]  /*4290*/  @!P5 IADD3 R103, R103, -R0, RZ ;  /* 0x800000006767d210 */ /* 0x000fe40007ffe0ff */
[C---:B------:R-:W-:Y:S02]  /*42a0*/  ISETP.GT.U32.AND P5, PT, R0.reuse, R96, PT ;  /* 0x000000600000720c */ /* 0x040fe40003fa4070 */
[----:B------:R-:W-:Y:S02]  /*42b0*/  ISETP.GT.U32.AND P6, PT, R0, R99, PT ;  /* 0x000000630000720c */ /* 0x000fe40003fc4070 */
[----:B------:R-:W-:-:S02]  /*42c0*/  @!P4 IADD3 R97, R97, -R0, RZ ;  /* 0x800000006161c210 */ /* 0x000fc40007ffe0ff */
[----:B------:R-:W-:Y:S01]  /*42d0*/  ISETP.GE.AND P4, PT, R232, RZ, PT ;  /* 0x000000ffe800720c */ /* 0x000fe20003f86270 */
[--C-:B------:R-:W-:Y:S01]  /*42e0*/  @!P3 IMAD.IADD R102, R102, 0x1, -R0.reuse ;  /* 0x000000016666b824 */ /* 0x100fe200078e0a00 */
[----:B------:R-:W-:Y:S01]  /*42f0*/  ISETP.GT.U32.AND P3, PT, R0, R95, PT ;  /* 0x0000005f0000720c */ /* 0x000fe20003f64070 */
[--C-:B------:R-:W-:Y:S01]  /*4300*/  @!P2 IMAD.IADD R98, R98, 0x1, -R0.reuse ;  /* 0x000000016262a824 */ /* 0x100fe200078e0a00 */
[----:B------:R-:W-:Y:S02]  /*4310*/  @!P1 IADD3 R100, R100, -R0, RZ ;  /* 0x8000000064649210 */ /* 0x000fe40007ffe0ff */
[C---:B------:R-:W-:Y:S02]  /*4320*/  ISETP.GT.U32.AND P1, PT, R0.reuse, R93, PT ;  /* 0x0000005d0000720c */ /* 0x040fe40003f24070 */
[----:B------:R-:W-:Y:S01]  /*4330*/  ISETP.GE.AND P2, PT, R233, RZ, PT ;  /* 0x000000ffe900720c */ /* 0x000fe20003f46270 */
[--C-:B------:R-:W-:Y:S01]  /*4340*/  @!P0 IMAD.IADD R101, R101, 0x1, -R0.reuse ;  /* 0x0000000165658824 */ /* 0x100fe200078e0a00 */
[----:B------:R-:W-:Y:S01]  /*4350*/  ISETP.GT.U32.AND P0, PT, R0, R94, PT ;  /* 0x0000005e0000720c */ /* 0x000fe20003f04070 */
[----:B------:R-:W-:-:S02]  /*4360*/  @!P5 IMAD.IADD R96, R96, 0x1, -R0 ;  /* 0x000000016060d824 */ /* 0x000fc400078e0a00 */
[----:B------:R-:W-:Y:S01]  /*4370*/  @!P6 IMAD.IADD R99, R99, 0x1, -R0 ;  /* 0x000000016363e824 */ /* 0x000fe200078e0a00 */
[----:B------:R-:W-:Y:S01]  /*4380*/  ISETP.GE.AND P6, PT, R234, RZ, PT ;  /* 0x000000ffea00720c */ /* 0x000fe20003fc6270 */
[----:B------:R-:W-:Y:S01]  /*4390*/  @!P4 IMAD.MOV R102, RZ, RZ, -R102 ;  /* 0x000000ffff66c224 */ /* 0x000fe200078e0a66 */
[----:B------:R-:W-:Y:S01]  /*43a0*/  ISETP.GT.U32.AND P4, PT, R0, R96, PT ;  /* 0x000000600000720c */ /* 0x000fe20003f84070 */
[--C-:B------:R-:W-:Y:S01]  /*43b0*/  @!P3 IMAD.IADD R95, R95, 0x1, -R0.reuse ;  /* 0x000000015f5fb824 */ /* 0x100fe200078e0a00 */
[----:B------:R-:W-:Y:S01]  /*43c0*/  ISETP.GE.AND P3, PT, R230, RZ, PT ;  /* 0x000000ffe600720c */ /* 0x000fe20003f66270 */
[----:B------:R-:W-:Y:S01]  /*43d0*/  @!P1 IMAD.IADD R93, R93, 0x1, -R0 ;  /* 0x000000015d5d9824 */ /* 0x000fe200078e0a00 */
[C---:B------:R-:W-:Y:S02]  /*43e0*/  ISETP.GT.U32.AND P1, PT, R0.reuse, R98, PT ;  /* 0x000000620000720c */ /* 0x040fe40003f24070 */
[----:B------:R-:W-:Y:S02]  /*43f0*/  @!P2 IADD3 R103, -R103, RZ, RZ ;  /* 0x000000ff6767a210 */ /* 0x000fe40007ffe1ff */
[----:B------:R-:W-:-:S02]  /*4400*/  ISETP.GT.U32.AND P2, PT, R0, R97, PT ;  /* 0x000000610000720c */ /* 0x000fc40003f44070 */
[----:B------:R-:W-:Y:S01]  /*4410*/  @!P0 IADD3 R94, R94, -R0, RZ ;  /* 0x800000005e5e8210 */ /* 0x000fe20007ffe0ff */
[----:B------:R-:W-:Y:S01]  /*4420*/  @!P6 IMAD.MOV R104, RZ, RZ, -R104 ;  /* 0x000000ffff68e224 */ /* 0x000fe200078e0a68 */
[----:B------:R-:W-:Y:S02]  /*4430*/  ISETP.GE.AND P0, PT, R139, RZ, PT ;  /* 0x000000ff8b00720c */ /* 0x000fe40003f06270 */
[----:B------:R-:W-:Y:S01]  /*4440*/  ISETP.GT.U32.AND P6, PT, R0, R95, PT ;  /* 0x0000005f0000720c */ /* 0x000fe20003fc4070 */
[--C-:B------:R-:W-:Y:S01]  /*4450*/  @!P4 IMAD.IADD R96, R96, 0x1, -R0.reuse ;  /* 0x000000016060c824 */ /* 0x100fe200078e0a00 */
[----:B------:R-:W-:Y:S02]  /*4460*/  ISETP.GE.AND P5, PT, R231, RZ, PT ;  /* 0x000000ffe700720c */ /* 0x000fe40003fa6270 */
[----:B------:R-:W-:Y:S02]  /*4470*/  ISETP.GT.U32.AND P4, PT, R0, R89, PT ;  /* 0x000000590000720c */ /* 0x000fe40003f84070 */
[----:B------:R-:W-:Y:S01]  /*4480*/  @!P3 IADD3 R100, -R100, RZ, RZ ;  /* 0x000000ff6464b210 */ /* 0x000fe20007ffe1ff */
[----:B------:R-:W-:Y:S01]  /*4490*/  @!P1 IMAD.IADD R98, R98, 0x1, -R0 ;  /* 0x0000000162629824 */ /* 0x000fe200078e0a00 */
[----:B------:R-:W-:-:S02]  /*44a0*/  ISETP.GT.U32.AND P3, PT, R0, R94, PT ;  /* 0x0000005e0000720c */ /* 0x000fc40003f64070 */
[----:B------:R-:W-:Y:S02]  /*44b0*/  @!P2 IADD3 R97, R97, -R0, RZ ;  /* 0x800000006161a210 */ /* 0x000fe40007ffe0ff */
[C---:B------:R-:W-:Y:S02]  /*44c0*/  ISETP.GT.U32.AND P1, PT, R0.reuse, R91, PT ;  /* 0x0000005b0000720c */ /* 0x040fe40003f24070 */
[C---:B------:R-:W-:Y:S01]  /*44d0*/  ISETP.GT.U32.AND P2, PT, R0.reuse, R90, PT ;  /* 0x0000005a0000720c */ /* 0x040fe20003f44070 */
[----:B------:R-:W-:Y:S01]  /*44e0*/  @!P0 IMAD.MOV R99, RZ, RZ, -R99 ;  /* 0x000000ffff638224 */ /* 0x000fe200078e0a63 */
[C---:B------:R-:W-:Y:S01]  /*44f0*/  ISETP.GT.U32.AND P0, PT, R0.reuse, R92, PT ;  /* 0x0000005c0000720c */ /* 0x040fe20003f04070 */
[--C-:B------:R-:W-:Y:S01]  /*4500*/  @!P6 IMAD.IADD R95, R95, 0x1, -R0.reuse ;  /* 0x000000015f5fe824 */ /* 0x100fe200078e0a00 */
[C---:B------:R-:W-:Y:S01]  /*4510*/  ISETP.GT.U32.AND P6, PT, R0.reuse, R88, PT ;  /* 0x000000580000720c */ /* 0x040fe20003fc4070 */
[----:B------:R-:W-:Y:S01]  /*4520*/  @!P5 IMAD.MOV R101, RZ, RZ, -R101 ;  /* 0x000000ffff65d224 */ /* 0x000fe200078e0a65 */
[----:B------:R-:W-:Y:S01]  /*4530*/  ISETP.GT.U32.AND P5, PT, R0, R93, PT ;  /* 0x0000005d0000720c */ /* 0x000fe20003fa4070 */
[----:B------:R-:W-:Y:S01]  /*4540*/  @!P4 IMAD.IADD R89, R89, 0x1, -R0 ;  /* 0x000000015959c824 */ /* 0x000fe200078e0a00 */
[----:B------:R-:W-:-:S02]  /*4550*/  ISETP.GE.AND P4, PT, R225, RZ, PT ;  /* 0x000000ffe100720c */ /* 0x000fc40003f86270 */
[-C--:B------:R-:W-:Y:S02]  /*4560*/  @!P3 IADD3 R94, R94, -R0.reuse, RZ ;  /* 0x800000005e5eb210 */ /* 0x080fe40007ffe0ff */
[----:B------:R-:W-:Y:S01]  /*4570*/  ISETP.GT.U32.AND P3, PT, R0, R87, PT ;  /* 0x000000570000720c */ /* 0x000fe20003f64070 */
[--C-:B------:R-:W-:Y:S01]  /*4580*/  @!P2 IMAD.IADD R90, R90, 0x1, -R0.reuse ;  /* 0x000000015a5aa824 */ /* 0x100fe200078e0a00 */
[----:B------:R-:W-:Y:S02]  /*4590*/  @!P1 IADD3 R91, R91, -R0, RZ ;  /* 0x800000005b5b9210 */ /* 0x000fe40007ffe0ff */
[----:B------:R-:W-:Y:S02]  /*45a0*/  ISETP.GE.AND P1, PT, R227, RZ, PT ;  /* 0x000000ffe300720c */ /* 0x000fe40003f26270 */
[----:B------:R-:W-:Y:S01]  /*45b0*/  ISETP.GE.AND P2, PT, R226, RZ, PT ;  /* 0x000000ffe200720c */ /* 0x000fe20003f46270 */
[----:B------:R-:W-:Y:S01]  /*45c0*/  @!P0 IMAD.IADD R92, R92, 0x1, -R0 ;  /* 0x000000015c5c8824 */ /* 0x000fe200078e0a00 */
[----:B------:R-:W-:-:S02]  /*45d0*/  ISETP.GE.AND P0, PT, R228, RZ, PT ;  /* 0x000000ffe400720c */ /* 0x000fc40003f06270 */
[----:B------:R-:W-:Y:S01]  /*45e0*/  @!P6 IADD3 R88, R88, -R0, RZ ;  /* 0x800000005858e210 */ /* 0x000fe20007ffe0ff */
[--C-:B------:R-:W-:Y:S01]  /*45f0*/  @!P5 IMAD.IADD R93, R93, 0x1, -R0.reuse ;  /* 0x000000015d5dd824 */ /* 0x100fe200078e0a00 */
[----:B------:R-:W-:Y:S02]  /*4600*/  ISETP.GE.AND P5, PT, R229, RZ, PT ;  /* 0x000000ffe500720c */ /* 0x000fe40003fa6270 */
[----:B------:R-:W-:Y:S02]  /*4610*/  ISETP.GE.AND P6, PT, R224, RZ, PT ;  /* 0x000000ffe000720c */ /* 0x000fe40003fc6270 */
[----:B------:R-:W-:Y:S02]  /*4620*/  @!P4 IADD3 R94, -R94, RZ, RZ ;  /* 0x000000ff5e5ec210 */ /* 0x000fe40007ffe1ff */
[C---:B------:R-:W-:Y:S01]  /*4630*/  ISETP.GT.U32.AND P4, PT, R0.reuse, R88, PT ;  /* 0x000000580000720c */ /* 0x040fe20003f84070 */
[----:B------:R-:W-:Y:S01]  /*4640*/  @!P3 IMAD.IADD R87, R87, 0x1, -R0 ;  /* 0x000000015757b824 */ /* 0x000fe200078e0a00 */
[C---:B------:R-:W-:Y:S01]  /*4650*/  ISETP.GT.U32.AND P3, PT, R0.reuse, R92, PT ;  /* 0x0000005c0000720c */ /* 0x040fe20003f64070 */
[----:B------:R-:W-:Y:S01]  /*4660*/  @!P1 IMAD.MOV R96, RZ, RZ, -R96 ;  /* 0x000000ffff609224 */ /* 0x000fe200078e0a60 */
[C---:B------:R-:W-:Y:S01]  /*4670*/  ISETP.GT.U32.AND P1, PT, R0.reuse, R90, PT ;  /* 0x0000005a0000720c */ /* 0x040fe20003f24070 */
[----:B------:R-:W-:Y:S01]  /*4680*/  @!P2 IMAD.MOV R95, RZ, RZ, -R95 ;  /* 0x000000ffff5fa224 */ /* 0x000fe200078e0a5f */
[----:B------:R-:W-:-:S02]  /*4690*/  ISETP.GT.U32.AND P2, PT, R0, R89, PT ;  /* 0x000000590000720c */ /* 0x000fc40003f44070 */
[----:B------:R-:W-:Y:S02]  /*46a0*/  @!P0 IADD3 R97, -R97, RZ, RZ ;  /* 0x000000ff61618210 */ /* 0x000fe40007ffe1ff */
[C---:B------:R-:W-:Y:S01]  /*46b0*/  ISETP.GT.U32.AND P0, PT, R0.reuse, R91, PT ;  /* 0x0000005b0000720c */ /* 0x040fe20003f04070 */
[----:B------:R-:W-:Y:S01]  /*46c0*/  @!P5 IMAD.MOV R98, RZ, RZ, -R98 ;  /* 0x000000ffff62d224 */ /* 0x000fe200078e0a62 */
[C---:B------:R-:W-:Y:S01]  /*46d0*/  ISETP.GT.U32.AND P5, PT, R0.reuse, R87, PT ;  /* 0x000000570000720c */ /* 0x040fe20003fa4070 */
[----:B------:R-:W-:Y:S01]  /*46e0*/  @!P6 IMAD.MOV R93, RZ, RZ, -R93 ;  /* 0x000000ffff5de224 */ /* 0x000fe200078e0a5d */
[----:B------:R-:W-:Y:S02]  /*46f0*/  ISETP.GT.U32.AND P6, PT, R0, R86, PT ;  /* 0x000000560000720c */ /* 0x000fe40003fc4070 */
[----:B------:R-:W-:Y:S02]  /*4700*/  @!P4 IADD3 R88, R88, -R0, RZ ;  /* 0x800000005858c210 */ /* 0x000fe40007ffe0ff */
[----:B------:R-:W-:Y:S01]  /*4710*/  ISETP.GT.U32.AND P4, PT, R0, R82, PT ;  /* 0x000000520000720c */ /* 0x000fe20003f84070 */
[--C-:B------:R-:W-:Y:S01]  /*4720*/  @!P3 IMAD.IADD R92, R92, 0x1, -R0.reuse ;  /* 0x000000015c5cb824 */ /* 0x100fe200078e0a00 */
[----:B------:R-:W-:Y:S01]  /*4730*/  ISETP.GE.AND P3, PT, R223, RZ, PT ;  /* 0x000000ffdf00720c */ /* 0x000fe20003f66270 */
[--C-:B------:R-:W-:Y:S01]  /*4740*/  @!P1 IMAD.IADD R90, R90, 0x1, -R0.reuse ;  /* 0x000000015a5a9824 */ /* 0x100fe200078e0a00 */
[C---:B------:R-:W-:Y:S01]  /*4750*/  ISETP.GT.U32.AND P1, PT, R0.reuse, R84, PT ;  /* 0x000000540000720c */ /* 0x040fe20003f24070 */
[----:B------:R-:W-:Y:S01]  /*4760*/  @!P2 IMAD.IADD R89, R89, 0x1, -R0 ;  /* 0x000000015959a824 */ /* 0x000fe200078e0a00 */
[----:B------:R-:W-:-:S02]  /*4770*/  ISETP.GT.U32.AND P2, PT, R0, R83, PT ;  /* 0x000000530000720c */ /* 0x000fc40003f44070 */
[-C--:B------:R-:W-:Y:S02]  /*4780*/  @!P0 IADD3 R91, R91, -R0.reuse, RZ ;  /* 0x800000005b5b8210 */ /* 0x080fe40007ffe0ff */
[----:B------:R-:W-:Y:S01]  /*4790*/  ISETP.GT.U32.AND P0, PT, R0, R85, PT ;  /* 0x000000550000720c */ /* 0x000fe20003f04070 */
[--C-:B------:R-:W-:Y:S01]  /*47a0*/  @!P5 IMAD.IADD R87, R87, 0x1, -R0.reuse ;  /* 0x000000015757d824 */ /* 0x100fe200078e0a00 */
[----:B------:R-:W-:Y:S01]  /*47b0*/  ISETP.GE.AND P5, PT, R222, RZ, PT ;  /* 0x000000ffde00720c */ /* 0x000fe20003fa6270 */
[--C-:B------:R-:W-:Y:S01]  /*47c0*/  @!P6 IMAD.IADD R86, R86, 0x1, -R0.reuse ;  /* 0x000000015656e824 */ /* 0x100fe200078e0a00 */
[----:B------:R-:W-:Y:S02]  /*47d0*/  @!P4 IADD3 R82, R82, -R0, RZ ;  /* 0x800000005252c210 */ /* 0x000fe40007ffe0ff */
[----:B------:R-:W-:Y:S02]  /*47e0*/  ISETP.GE.AND P4, PT, R218, RZ, PT ;  /* 0x000000ffda00720c */ /* 0x000fe40003f86270 */
[----:B------:R-:W-:Y:S01]  /*47f0*/  @!P3 IADD3 R92, -R92, RZ, RZ ;  /* 0x000000ff5c5cb210 */ /* 0x000fe20007ffe1ff */
[--C-:B------:R-:W-:Y:S01]  /*4800*/  @!P1 IMAD.IADD R84, R84, 0x1, -R0.reuse ;  /* 0x0000000154549824 */ /* 0x100fe200078e0a00 */
[----:B------:R-:W-:Y:S01]  /*4810*/  ISETP.GT.U32.AND P3, PT, R0, R86, PT ;  /* 0x000000560000720c */ /* 0x000fe20003f64070 */
[----:B------:R-:W-:Y:S01]  /*4820*/  @!P2 IMAD.IADD R83, R83, 0x1, -R0 ;  /* 0x000000015353a824 */ /* 0x000fe200078e0a00 */
[----:B------:R-:W-:-:S02]  /*4830*/  ISETP.GE.AND P1, PT, R220, RZ, PT ;  /* 0x000000ffdc00720c */ /* 0x000fc40003f26270 */
[----:B------:R-:W-:Y:S02]  /*4840*/  ISETP.GE.AND P2, PT, R219, RZ, PT ;  /* 0x000000ffdb00720c */ /* 0x000fe40003f46270 */
[C---:B------:R-:W-:Y:S02]  /*4850*/  ISETP.GT.U32.AND P6, PT, R0.reuse, R81, PT ;  /* 0x000000510000720c */ /* 0x040fe40003fc4070 */
[----:B------:R-:W-:Y:S02]  /*4860*/  @!P0 IADD3 R85, R85, -R0, RZ ;  /* 0x8000000055558210 */ /* 0x000fe40007ffe0ff */
[----:B------:R-:W-:Y:S01]  /*4870*/  ISETP.GE.AND P0, PT, R221, RZ, PT ;  /* 0x000000ffdd00720c */ /* 0x000fe20003f06270 */
[----:B------:R-:W-:Y:S01]  /*4880*/  @!P5 IMAD.MOV R91, RZ, RZ, -R91 ;  /* 0x000000ffff5bd224 */ /* 0x000fe200078e0a5b */
[C---:B------:R-:W-:Y:S01]  /*4890*/  ISETP.GT.U32.AND P5, PT, R0.reuse, R85, PT ;  /* 0x000000550000720c */ /* 0x040fe20003fa4070 */
[----:B------:R-:W-:Y:S01]  /*48a0*/  @!P4 IMAD.MOV R87, RZ, RZ, -R87 ;  /* 0x000000ffff57c224 */ /* 0x000fe200078e0a57 */
[----:B------:R-:W-:-:S02]  /*48b0*/  ISETP.GT.U32.AND P4, PT, R0, R80, PT ;  /* 0x000000500000720c */ /* 0x000fc40003f84070 */
[----:B------:R-:W-:Y:S01]  /*48c0*/  @!P3 IADD3 R86, R86, -R0, RZ ;  /* 0x800000005656b210 */ /* 0x000fe20007ffe0ff */
[----:B------:R-:W-:Y:S01]  /*48d0*/  @!P2 IMAD.MOV R88, RZ, RZ, -R88 ;  /* 0x000000ffff58a224 */ /* 0x000fe200078e0a58 */
[C---:B------:R-:W-:Y:S02]  /*48e0*/  ISETP.GT.U32.AND P3, PT, R0.reuse, R79, PT ;  /* 0x0000004f0000720c */ /* 0x040fe40003f64070 */
[----:B------:R-:W-:Y:S02]  /*48f0*/  @!P1 IADD3 R89, -R89, RZ, RZ ;  /* 0x000000ff59599210 */ /* 0x000fe40007ffe1ff */
[C---:B------:R-:W-:Y:S02]  /*4900*/  ISETP.GT.U32.AND P1, PT, R0.reuse, R83, PT ;  /* 0x000000530000720c */ /* 0x040fe40003f24070 */
[C---:B------:R-:W-:Y:S01]  /*4910*/  ISETP.GT.U32.AND P2, PT, R0.reuse, R82, PT ;  /* 0x000000520000720c */ /* 0x040fe20003f44070 */
[----:B------:R-:W-:Y:S02]  /*4920*/  @!P6 IMAD.IADD R81, R81, 0x1, -R0 ;  /* 0x000000015151e824 */ /* 0x000fe400078e0a00 */
[----:B------:R-:W-:Y:S01]  /*4930*/  @!P0 IMAD.MOV R90, RZ, RZ, -R90 ;  /* 0x000000ffff5a8224 */ /* 0x000fe200078e0a5a */
[C---:B------:R-:W-:Y:S01]  /*4940*/  ISETP.GT.U32.AND P0, PT, R0.reuse, R84, PT ;  /* 0x000000540000720c */ /* 0x040fe20003f04070 */
[----:B------:R-:W-:Y:S01]  /*4950*/  @!P5 IMAD.IADD R85, R85, 0x1, -R0 ;  /* 0x000000015555d824 */ /* 0x000fe200078e0a00 */
[----:B------:R-:W-:-:S02]  /*4960*/  ISETP.GT.U32.AND P6, PT, R0, R81, PT ;  /* 0x000000510000720c */ /* 0x000fc40003fc4070 */
[----:B------:R-:W-:Y:S02]  /*4970*/  ISETP.GT.U32.AND P5, PT, R0, R78, PT ;  /* 0x0000004e0000720c */ /* 0x000fe40003fa4070 */
[-C--:B------:R-:W-:Y:S02]  /*4980*/  @!P4 IADD3 R80, R80, -R0.reuse, RZ ;  /* 0x800000005050c210 */ /* 0x080fe40007ffe0ff */
[----:B------:R-:W-:Y:S01]  /*4990*/  ISETP.GE.AND P4, PT, R216, RZ, PT ;  /* 0x000000ffd800720c */ /* 0x000fe20003f86270 */
[--C-:B------:R-:W-:Y:S01]  /*49a0*/  @!P3 IMAD.IADD R79, R79, 0x1, -R0.reuse ;  /* 0x000000014f4fb824 */ /* 0x100fe200078e0a00 */
[----:B------:R-:W-:Y:S01]  /*49b0*/  ISETP.GE.AND P3, PT, R215, RZ, PT ;  /* 0x000000ffd700720c */ /* 0x000fe20003f66270 */
[----:B------:R-:W-:Y:S01]  /*49c0*/  @!P2 IMAD.IADD R82, R82, 0x1, -R0 ;  /* 0x000000015252a824 */ /* 0x000fe200078e0a00 */
[----:B------:R-:W-:Y:S02]  /*49d0*/  @!P1 IADD3 R83, R83, -R0, RZ ;  /* 0x8000000053539210 */ /* 0x000fe40007ffe0ff */
[----:B------:R-:W-:-:S02]  /*49e0*/  ISETP.GT.U32.AND P1, PT, R0, R76, PT ;  /* 0x0000004c0000720c */ /* 0x000fc40003f24070 */
[----:B------:R-:W-:Y:S01]  /*49f0*/  ISETP.GT.U32.AND P2, PT, R0, R75, PT ;  /* 0x0000004b0000720c */ /* 0x000fe20003f44070 */
[--C-:B------:R-:W-:Y:S01]  /*4a00*/  @!P0 IMAD.IADD R84, R84, 0x1, -R0.reuse ;  /* 0x0000000154548824 */ /* 0x100fe200078e0a00 */
[----:B------:R-:W-:Y:S01]  /*4a10*/  ISETP.GT.U32.AND P0, PT, R0, R77, PT ;  /* 0x0000004d0000720c */ /* 0x000fe20003f04070 */
[--C-:B------:R-:W-:Y:S01]  /*4a20*/  @!P6 IMAD.IADD R81, R81, 0x1, -R0.reuse ;  /* 0x000000015151e824 */ /* 0x100fe200078e0a00 */
[----:B------:R-:W-:Y:S01]  /*4a30*/  ISETP.GE.AND P6, PT, R217, RZ, PT ;  /* 0x000000ffd900720c */ /* 0x000fe20003fc6270 */
[----:B------:R-:W-:Y:S02]  /*4a40*/  @!P5 IMAD.IADD R78, R78, 0x1, -R0 ;  /* 0x000000014e4ed824 */ /* 0x000fe400078e0a00 */
[----:B------:R-:W-:Y:S01]  /*4a50*/  @!P4 IMAD.MOV R85, RZ, RZ, -R85 ;  /* 0x000000ffff55c224 */ /* 0x000fe200078e0a55 */
[C---:B------:R-:W-:Y:S01]  /*4a60*/  ISETP.GT.U32.AND P4, PT, R0.reuse, R79, PT ;  /* 0x0000004f0000720c */ /* 0x040fe20003f84070 */
[----:B------:R-:W-:Y:S01]  /*4a70*/  @!P3 IMAD.MOV R84, RZ, RZ, -R84 ;  /* 0x000000ffff54b224 */ /* 0x000fe200078e0a54 */
[----:B------:R-:W-:Y:S01]  /*4a80*/  ISETP.GT.U32.AND P3, PT, R0, R78, PT ;  /* 0x0000004e0000720c */ /* 0x000fe20003f64070 */
[--C-:B------:R-:W-:Y:S01]  /*4a90*/  @!P1 IMAD.IADD R76, R76, 0x1, -R0.reuse ;  /* 0x000000014c4c9824 */ /* 0x100fe200078e0a00 */
[----:B------:R-:W-:Y:S01]  /*4aa0*/  ISETP.GE.AND P1, PT, R138, RZ, PT ;  /* 0x000000ff8a00720c */ /* 0x000fe20003f26270 */
[----:B------:R-:W-:Y:S01]  /*4ab0*/  @!P2 IMAD.IADD R75, R75, 0x1, -R0 ;  /* 0x000000014b4ba824 */ /* 0x000fe200078e0a00 */
[----:B------:R-:W-:-:S02]  /*4ac0*/  ISETP.GT.U32.AND P2, PT, R0, R80, PT ;  /* 0x000000500000720c */ /* 0x000fc40003f44070 */
[----:B------:R-:W-:Y:S02]  /*4ad0*/  @!P0 IADD3 R77, R77, -R0, RZ ;  /* 0x800000004d4d8210 */ /* 0x000fe40007ffe0ff */
[----:B------:R-:W-:Y:S02]  /*4ae0*/  @!P6 IADD3 R86, -R86, RZ, RZ ;  /* 0x000000ff5656e210 */ /* 0x000fe40007ffe1ff */
[----:B------:R-:W-:Y:S01]  /*4af0*/  ISETP.GE.AND P0, PT, R213, RZ, PT ;  /* 0x000000ffd500720c */ /* 0x000fe20003f06270 */
[--C-:B------:R-:W-:Y:S01]  /*4b00*/  @!P4 IMAD.IADD R79, R79, 0x1, -R0.reuse ;  /* 0x000000014f4fc824 */ /* 0x100fe200078e0a00 */
[C---:B------:R-:W-:Y:S02]  /*4b10*/  ISETP.GT.U32.AND P6, PT, R0.reuse, R77, PT ;  /* 0x0000004d0000720c */ /* 0x040fe40003fc4070 */
[----:B------:R-:W-:Y:S01]  /*4b20*/  ISETP.GT.U32.AND P4, PT, R0, R72, PT ;  /* 0x000000480000720c */ /* 0x000fe20003f84070 */
[----:B------:R-:W-:Y:S01]  /*4b30*/  @!P3 IMAD.IADD R78, R78, 0x1, -R0 ;  /* 0x000000014e4eb824 */ /* 0x000fe200078e0a00 */
[----:B------:R-:W-:Y:S01]  /*4b40*/  ISETP.GT.U32.AND P3, PT, R0, R71, PT ;  /* 0x000000470000720c */ /* 0x000fe20003f64070 */
[----:B------:R-:W-:Y:S01]  /*4b50*/  @!P1 IMAD.MOV R81, RZ, RZ, -R81 ;  /* 0x000000ffff519224 */ /* 0x000fe200078e0a51 */
[----:B------:R-:W-:-:S02]  /*4b60*/  @!P2 IADD3 R80, R80, -R0, RZ ;  /* 0x800000005050a210 */ /* 0x000fc40007ffe0ff */
[C---:B------:R-:W-:Y:S02]  /*4b70*/  ISETP.GT.U32.AND P1, PT, R0.reuse, R74, PT ;  /* 0x0000004a0000720c */ /* 0x040fe40003f24070 */
[----:B------:R-:W-:Y:S02]  /*4b80*/  ISETP.GT.U32.AND P2, PT, R0, R73, PT ;  /* 0x000000490000720c */ /* 0x000fe40003f44070 */
[----:B------:R-:W-:Y:S01]  /*4b90*/  ISETP.GE.AND P5, PT, R214, RZ, PT ;  /* 0x000000ffd600720c */ /* 0x000fe20003fa6270 */
[----:B------:R-:W-:Y:S01]  /*4ba0*/  @!P0 IMAD.MOV R82, RZ, RZ, -R82 ;  /* 0x000000ffff528224 */ /* 0x000fe200078e0a52 */
[----:B------:R-:W-:Y:S01]  /*4bb0*/  @!P6 IADD3 R77, R77, -R0, RZ ;  /* 0x800000004d4de210 */ /* 0x000fe20007ffe0ff */
[----:B------:R-:W-:Y:S01]  /*4bc0*/  @!P4 IMAD.IADD R72, R72, 0x1, -R0 ;  /* 0x000000014848c824 */ /* 0x000fe200078e0a00 */
[C---:B------:R-:W-:Y:S02]  /*4bd0*/  ISETP.GT.U32.AND P0, PT, R0.reuse, R76, PT ;  /* 0x0000004c0000720c */ /* 0x040fe40003f04070 */
[----:B------:R-:W-:-:S02]  /*4be0*/  ISETP.GT.U32.AND P6, PT, R0, R70, PT ;  /* 0x000000460000720c */ /* 0x000fc40003fc4070 */
[----:B------:R-:W-:Y:S02]  /*4bf0*/  ISETP.GE.AND P4, PT, R209, RZ, PT ;  /* 0x000000ffd100720c */ /* 0x000fe40003f86270 */
[-C--:B------:R-:W-:Y:S01]  /*4c00*/  @!P3 IADD3 R71, R71, -R0.reuse, RZ ;  /* 0x800000004747b210 */ /* 0x080fe20007ffe0ff */
[----:B------:R-:W-:Y:S01]  /*4c10*/  @!P2 IMAD.IADD R73, R73, 0x1, -R0 ;  /* 0x000000014949a824 */ /* 0x000fe200078e0a00 */
[----:B------:R-:W-:Y:S02]  /*4c20*/  ISETP.GE.AND P3, PT, R208, RZ, PT ;  /* 0x000000ffd000720c */ /* 0x000fe40003f66270 */
[----:B------:R-:W-:Y:S02]  /*4c30*/  @!P1 IADD3 R74, R74, -R0, RZ ;  /* 0x800000004a4a9210 */ /* 0x000fe40007ffe0ff */
[----:B------:R-:W-:Y:S02]  /*4c40*/  ISETP.GE.AND P1, PT, R211, RZ, PT ;  /* 0x000000ffd300720c */ /* 0x000fe40003f26270 */
[----:B------:R-:W-:-:S02]  /*4c50*/  ISETP.GE.AND P2, PT, R210, RZ, PT ;  /* 0x000000ffd200720c */ /* 0x000fc40003f46270 */
[----:B------:R-:W-:Y:S02]  /*4c60*/  @!P5 IADD3 R83, -R83, RZ, RZ ;  /* 0x000000ff5353d210 */ /* 0x000fe40007ffe1ff */
[----:B------:R-:W-:Y:S01]  /*4c70*/  ISETP.GT.U32.AND P5, PT, R0, R75, PT ;  /* 0x0000004b0000720c */ /* 0x000fe20003fa4070 */
[--C-:B------:R-:W-:Y:S01]  /*4c80*/  @!P0 IMAD.IADD R76, R76, 0x1, -R0.reuse ;  /* 0x000000014c4c8824 */ /* 0x100fe200078e0a00 */
[----:B------:R-:W-:Y:S01]  /*4c90*/  ISETP.GT.U32.AND P0, PT, R0, R69, PT ;  /* 0x000000450000720c */ /* 0x000fe20003f04070 */
[----:B------:R-:W-:Y:S01]  /*4ca0*/  @!P6 IMAD.IADD R70, R70, 0x1, -R0 ;  /* 0x000000014646e824 */ /* 0x000fe200078e0a00 */
[----:B------:R-:W-:Y:S02]  /*4cb0*/  @!P4 IADD3 R77, -R77, RZ, RZ ;  /* 0x000000ff4d4dc210 */ /* 0x000fe40007ffe1ff */
[C---:B------:R-:W-:Y:S01]  /*4cc0*/  ISETP.GT.U32.AND P4, PT, R0.reuse, R71, PT ;  /* 0x000000470000720c */ /* 0x040fe20003f84070 */
[----:B------:R-:W-:Y:S01]  /*4cd0*/  @!P3 IMAD.MOV R76, RZ, RZ, -R76 ;  /* 0x000000ffff4cb224 */ /* 0x000fe200078e0a4c */
[C---:B------:R-:W-:Y:S01]  /*4ce0*/  ISETP.GT.U32.AND P3, PT, R0.reuse, R70, PT ;  /* 0x000000460000720c */ /* 0x040fe20003f64070 */
[----:B------:R-:W-:Y:S01]  /*4cf0*/  @!P1 IMAD.MOV R79, RZ, RZ, -R79 ;  /* 0x000000ffff4f9224 */ /* 0x000fe200078e0a4f */
[C---:B------:R-:W-:Y:S01]  /*4d00*/  ISETP.GT.U32.AND P1, PT, R0.reuse, R73, PT ;  /* 0x000000490000720c */ /* 0x040fe20003f24070 */
[----:B------:R-:W-:Y:S01]  /*4d10*/  @!P2 IMAD.MOV R78, RZ, RZ, -R78 ;  /* 0x000000ffff4ea224 */ /* 0x000fe200078e0a4e */
[----:B------:R-:W-:Y:S01]  /*4d20*/  ISETP.GT.U32.AND P2, PT, R0, R72, PT ;  /* 0x000000480000720c */ /* 0x000fe20003f44070 */
[----:B------:R-:W-:Y:S01]  /*4d30*/  @!P5 IMAD.IADD R75, R75, 0x1, -R0 ;  /* 0x000000014b4bd824 */ /* 0x000fe200078e0a00 */
[----:B------:R-:W-:-:S02]  /*4d40*/  ISETP.GE.AND P5, PT, R212, RZ, PT ;  /* 0x000000ffd400720c */ /* 0x000fc40003fa6270 */
[----:B------:R-:W-:Y:S01]  /*4d50*/  ISETP.GE.AND P6, PT, R207, RZ, PT ;  /* 0x000000ffcf00720c */ /* 0x000fe20003fc6270 */
[--C-:B------:R-:W-:Y:S01]  /*4d60*/  @!P0 IMAD.IADD R69, R69, 0x1, -R0.reuse ;  /* 0x0000000145458824 */ /* 0x100fe200078e0a00 */
[C---:B------:R-:W-:Y:S02]  /*4d70*/  ISETP.GT.U32.AND P0, PT, R0.reuse, R74, PT ;  /* 0x0000004a0000720c */ /* 0x040fe40003f04070 */
[----:B------:R-:W-:Y:S02]  /*4d80*/  @!P4 IADD3 R71, R71, -R0, RZ ;  /* 0x800000004747c210 */ /* 0x000fe40007ffe0ff */
[----:B------:R-:W-:Y:S01]  /*4d90*/  ISETP.GT.U32.AND P4, PT, R0, R65, PT ;  /* 0x000000410000720c */ /* 0x000fe20003f84070 */
[--C-:B------:R-:W-:Y:S01]  /*4da0*/  @!P3 IMAD.IADD R70, R70, 0x1, -R0.reuse ;  /* 0x000000014646b824 */ /* 0x100fe200078e0a00 */
[C---:B------:R-:W-:Y:S01]  /*4db0*/  ISETP.GT.U32.AND P3, PT, R0.reuse, R64, PT ;  /* 0x000000400000720c */ /* 0x040fe20003f64070 */
[--C-:B------:R-:W-:Y:S01]  /*4dc0*/  @!P1 IMAD.IADD R73, R73, 0x1, -R0.reuse ;  /* 0x0000000149499824 */ /* 0x100fe200078e0a00 */
[----:B------:R-:W-:Y:S01]  /*4dd0*/  ISETP.GT.U32.AND P1, PT, R0, R67, PT ;  /* 0x000000430000720c */ /* 0x000fe20003f24070 */
[----:B------:R-:W-:Y:S01]  /*4de0*/  @!P2 IMAD.IADD R72, R72, 0x1, -R0 ;  /* 0x000000014848a824 */ /* 0x000fe200078e0a00 */
[----:B------:R-:W-:Y:S01]  /*4df0*/  ISETP.GT.U32.AND P2, PT, R0, R66, PT ;  /* 0x000000420000720c */ /* 0x000fe20003f44070 */
[----:B------:R-:W-:Y:S01]  /*4e00*/  @!P6 IMAD.MOV R75, RZ, RZ, -R75 ;  /* 0x000000ffff4be224 */ /* 0x000fe200078e0a4b */
[----:B------:R-:W-:-:S02]  /*4e10*/  @!P5 IADD3 R80, -R80, RZ, RZ ;  /* 0x000000ff5050d210 */ /* 0x000fc40007ffe1ff */
[C---:B------:R-:W-:Y:S02]  /*4e20*/  ISETP.GT.U32.AND P5, PT, R0.reuse, R69, PT ;  /* 0x000000450000720c */ /* 0x040fe40003fa4070 */
[----:B------:R-:W-:Y:S02]  /*4e30*/  ISETP.GT.U32.AND P6, PT, R0, R68, PT ;  /* 0x000000440000720c */ /* 0x000fe40003fc4070 */
[-C--:B------:R-:W-:Y:S02]  /*4e40*/  @!P0 IADD3 R74, R74, -R0.reuse, RZ ;  /* 0x800000004a4a8210 */ /* 0x080fe40007ffe0ff */
[----:B------:R-:W-:Y:S02]  /*4e50*/  ISETP.GE.AND P0, PT, R206, RZ, PT ;  /* 0x000000ffce00720c */ /* 0x000fe40003f06270 */
[-C--:B------:R-:W-:Y:S02]  /*4e60*/  @!P4 IADD3 R65, R65, -R0.reuse, RZ ;  /* 0x800000004141c210 */ /* 0x080fe40007ffe0ff */
[----:B------:R-:W-:Y:S01]  /*4e70*/  ISETP.GE.AND P4, PT, R202, RZ, PT ;  /* 0x000000ffca00720c */ /* 0x000fe20003f86270 */
[--C-:B------:R-:W-:Y:S01]  /*4e80*/  @!P3 IMAD.IADD R64, R64, 0x1, -R0.reuse ;  /* 0x000000014040b824 */ /* 0x100fe200078e0a00 */
[----:B------:R-:W-:Y:S01]  /*4e90*/  ISETP.GE.AND P3, PT, R201, RZ, PT ;  /* 0x000000ffc900720c */ /* 0x000fe20003f66270 */
[--C-:B------:R-:W-:Y:S01]  /*4ea0*/  @!P1 IMAD.IADD R67, R67, 0x1, -R0.reuse ;  /* 0x0000000143439824 */ /* 0x100fe200078e0a00 */
[----:B------:R-:W-:Y:S01]  /*4eb0*/  ISETP.GE.AND P1, PT, R204, RZ, PT ;  /* 0x000000ffcc00720c */ /* 0x000fe20003f26270 */
[--C-:B------:R-:W-:Y:S01]  /*4ec0*/  @!P2 IMAD.IADD R66, R66, 0x1, -R0.reuse ;  /* 0x000000014242a824 */ /* 0x100fe200078e0a00 */
[----:B------:R-:W-:Y:S01]  /*4ed0*/  ISETP.GE.AND P2, PT, R203, RZ, PT ;  /* 0x000000ffcb00720c */ /* 0x000fe20003f46270 */
[----:B------:R-:W-:Y:S01]  /*4ee0*/  @!P5 IMAD.IADD R69, R69, 0x1, -R0 ;  /* 0x000000014545d824 */ /* 0x000fe200078e0a00 */
[----:B------:R-:W-:-:S02]  /*4ef0*/  @!P6 IADD3 R68, R68, -R0, RZ ;  /* 0x800000004444e210 */ /* 0x000fc40007ffe0ff */
[----:B------:R-:W-:Y:S01]  /*4f00*/  ISETP.GE.AND P5, PT, R205, RZ, PT ;  /* 0x000000ffcd00720c */ /* 0x000fe20003fa6270 */
[----:B------:R-:W-:Y:S01]  /*4f10*/  @!P0 IMAD.MOV R74, RZ, RZ, -R74 ;  /* 0x000000ffff4a8224 */ /* 0x000fe200078e0a4a */
[C---:B------:R-:W-:Y:S01]  /*4f20*/  ISETP.GT.U32.AND P6, PT, R0.reuse, R63, PT ;  /* 0x0000003f0000720c */ /* 0x040fe20003fc4070 */
[----:B------:R-:W-:Y:S01]  /*4f30*/  @!P4 IMAD.MOV R70, RZ, RZ, -R70 ;  /* 0x000000ffff46c224 */ /* 0x000fe200078e0a46 */
[C---:B------:R-:W-:Y:S02]  /*4f40*/  ISETP.GT.U32.AND P0, PT, R0.reuse, R68, PT ;  /* 0x000000440000720c */ /* 0x040fe40003f04070 */
[C---:B------:R-:W-:Y:S02]  /*4f50*/  ISETP.GT.U32.AND P4, PT, R0.reuse, R64, PT ;  /* 0x000000400000720c */ /* 0x040fe40003f84070 */
[----:B------:R-:W-:Y:S01]  /*4f60*/  @!P3 IADD3 R69, -R69, RZ, RZ ;  /* 0x000000ff4545b210 */ /* 0x000fe20007ffe1ff */
[----:B------:R-:W-:Y:S01]  /*4f70*/  @!P2 IMAD.MOV R71, RZ, RZ, -R71 ;  /* 0x000000ffff47a224 */ /* 0x000fe200078e0a47 */
[----:B------:R-:W-:-:S02]  /*4f80*/  ISETP.GT.U32.AND P3, PT, R0, R62, PT ;  /* 0x0000003e0000720c */ /* 0x000fc40003f64070 */
[----:B------:R-:W-:Y:S02]  /*4f90*/  @!P1 IADD3 R72, -R72, RZ, RZ ;  /* 0x000000ff48489210 */ /* 0x000fe40007ffe1ff */
[C---:B------:R-:W-:Y:S02]  /*4fa0*/  ISETP.GT.U32.AND P1, PT, R0.reuse, R66, PT ;  /* 0x000000420000720c */ /* 0x040fe40003f24070 */
[C---:B------:R-:W-:Y:S01]  /*4fb0*/  ISETP.GT.U32.AND P2, PT, R0.reuse, R65, PT ;  /* 0x000000410000720c */ /* 0x040fe20003f44070 */
[----:B------:R-:W-:Y:S01]  /*4fc0*/  @!P5 IMAD.MOV R73, RZ, RZ, -R73 ;  /* 0x000000ffff49d224 */ /* 0x000fe200078e0a49 */
[----:B------:R-:W-:Y:S01]  /*4fd0*/  ISETP.GT.U32.AND P5, PT, R0, R67, PT ;  /* 0x000000430000720c */ /* 0x000fe20003fa4070 */
[--C-:B------:R-:W-:Y:S01]  /*4fe0*/  @!P0 IMAD.IADD R68, R68, 0x1, -R0.reuse ;  /* 0x0000000144448824 */ /* 0x100fe200078e0a00 */
[----:B------:R-:W-:Y:S01]  /*4ff0*/  @!P6 IADD3 R63, R63, -R0, RZ ;  /* 0x800000003f3fe210 */ /* 0x000fe20007ffe0ff */
[----:B------:R-:W-:Y:S01]  /*5000*/  @!P4 IMAD.IADD R64, R64, 0x1, -R0 ;  /* 0x000000014040c824 */ /* 0x000fe200078e0a00 */
[----:B------:R-:W-:-:S02]  /*5010*/  ISETP.GT.U32.AND P0, PT, R0, R61, PT ;  /* 0x0000003d0000720c */ /* 0x000fc40003f04070 */
[----:B------:R-:W-:Y:S01]  /*5020*/  ISETP.GT.U32.AND P4, PT, R0, R57, PT ;  /* 0x000000390000720c */ /* 0x000fe20003f84070 */
[--C-:B------:R-:W-:Y:S01]  /*5030*/  @!P3 IMAD.IADD R62, R62, 0x1, -R0.reuse ;  /* 0x000000013e3eb824 */ /* 0x100fe200078e0a00 */
[----:B------:R-:W-:Y:S02]  /*5040*/  ISETP.GT.U32.AND P6, PT, R0, R63, PT ;  /* 0x0000003f0000720c */ /* 0x000fe40003fc4070 */
[----:B------:R-:W-:Y:S01]  /*5050*/  ISETP.GE.AND P3, PT, R199, RZ, PT ;  /* 0x000000ffc700720c */ /* 0x000fe20003f66270 */
[--C-:B------:R-:W-:Y:S01]  /*5060*/  @!P2 IMAD.IADD R65, R65, 0x1, -R0.reuse ;  /* 0x000000014141a824 */ /* 0x100fe200078e0a00 */
[----:B------:R-:W-:Y:S02]  /*5070*/  @!P1 IADD3 R66, R66, -R0, RZ ;  /* 0x8000000042429210 */ /* 0x000fe40007ffe0ff */
[C---:B------:R-:W-:Y:S02]  /*5080*/  ISETP.GT.U32.AND P1, PT, R0.reuse, R59, PT ;  /* 0x0000003b0000720c */ /* 0x040fe40003f24070 */
[C---:B------:R-:W-:Y:S01]  /*5090*/  ISETP.GT.U32.AND P2, PT, R0.reuse, R58, PT ;  /* 0x0000003a0000720c */ /* 0x040fe20003f44070 */
[--C-:B------:R-:W-:Y:S01]  /*50a0*/  @!P5 IMAD.IADD R67, R67, 0x1, -R0.reuse ;  /* 0x000000014343d824 */ /* 0x100fe200078e0a00 */
[----:B------:R-:W-:Y:S01]  /*50b0*/  ISETP.GT.U32.AND P5, PT, R0, R60, PT ;  /* 0x0000003c0000720c */ /* 0x000fe20003fa4070 */
[----:B------:R-:W-:Y:S01]  /*50c0*/  @!P0 IMAD.IADD R61, R61, 0x1, -R0 ;  /* 0x000000013d3d8824 */ /* 0x000fe200078e0a00 */
[----:B------:R-:W-:-:S02]  /*50d0*/  ISETP.GE.AND P0, PT, R198, RZ, PT ;  /* 0x000000ffc600720c */ /* 0x000fc40003f06270 */
[-C--:B------:R-:W-:Y:S02]  /*50e0*/  @!P4 IADD3 R57, R57, -R0.reuse, RZ ;  /* 0x800000003939c210 */ /* 0x080fe40007ffe0ff */
[----:B------:R-:W-:Y:S02]  /*50f0*/  @!P6 IADD3 R63, R63, -R0, RZ ;  /* 0x800000003f3fe210 */ /* 0x000fe40007ffe0ff */
[----:B------:R-:W-:Y:S01]  /*5100*/  ISETP.GT.U32.AND P4, PT, R0, R62, PT ;  /* 0x0000003e0000720c */ /* 0x000fe20003f84070 */
[----:B------:R-:W-:Y:S01]  /*5110*/  @!P3 IMAD.MOV R67, RZ, RZ, -R67 ;  /* 0x000000ffff43b224 */ /* 0x000fe200078e0a43 */
[----:B------:R-:W-:Y:S01]  /*5120*/  ISETP.GE.AND P6, PT, R200, RZ, PT ;  /* 0x000000ffc800720c */ /* 0x000fe20003fc6270 */
[--C-:B------:R-:W-:Y:S01]  /*5130*/  @!P1 IMAD.IADD R59, R59, 0x1, -R0.reuse ;  /* 0x000000013b3b9824 */ /* 0x100fe200078e0a00 */
[----:B------:R-:W-:Y:S01]  /*5140*/  ISETP.GT.U32.AND P3, PT, R0, R61, PT ;  /* 0x0000003d0000720c */ /* 0x000fe20003f64070 */
[----:B------:R-:W-:Y:S01]  /*5150*/  @!P2 IMAD.IADD R58, R58, 0x1, -R0 ;  /* 0x000000013a3aa824 */ /* 0x000fe200078e0a00 */
[----:B------:R-:W-:-:S02]  /*5160*/  ISETP.GE.AND P1, PT, R196, RZ, PT ;  /* 0x000000ffc400720c */ /* 0x000fc40003f26270 */
[----:B------:R-:W-:Y:S02]  /*5170*/  ISETP.GE.AND P2, PT, R137, RZ, PT ;  /* 0x000000ff8900720c */ /* 0x000fe40003f46270 */
[----:B------:R-:W-:Y:S02]  /*5180*/  @!P5 IADD3 R60, R60, -R0, RZ ;  /* 0x800000003c3cd210 */ /* 0x000fe40007ffe0ff */
[----:B------:R-:W-:Y:S01]  /*5190*/  @!P0 IADD3 R66, -R66, RZ, RZ ;  /* 0x000000ff42428210 */ /* 0x000fe20007ffe1ff */
[----:B------:R-:W-:Y:S01]  /*51a0*/  @!P4 IMAD.IADD R62, R62, 0x1, -R0 ;  /* 0x000000013e3ec824 */ /* 0x000fe200078e0a00 */
[C---:B------:R-:W-:Y:S01]  /*51b0*/  ISETP.GT.U32.AND P0, PT, R0.reuse, R60, PT ;  /* 0x0000003c0000720c */ /* 0x040fe20003f04070 */
[----:B------:R-:W-:Y:S01]  /*51c0*/  @!P6 IMAD.MOV R68, RZ, RZ, -R68 ;  /* 0x000000ffff44e224 */ /* 0x000fe200078e0a44 */
[----:B------:R-:W-:Y:S01]  /*51d0*/  ISETP.GT.U32.AND P4, PT, R0, R55, PT ;  /* 0x000000370000720c */ /* 0x000fe20003f84070 */
[----:B------:R-:W-:Y:S01]  /*51e0*/  @!P3 IMAD.IADD R61, R61, 0x1, -R0 ;  /* 0x000000013d3db824 */ /* 0x000fe200078e0a00 */
[----:B------:R-:W-:-:S02]  /*51f0*/  ISETP.GE.AND P5, PT, R197, RZ, PT ;  /* 0x000000ffc500720c */ /* 0x000fc40003fa6270 */
[C---:B------:R-:W-:Y:S01]  /*5200*/  ISETP.GT.U32.AND P6, PT, R0.reuse, R59, PT ;  /* 0x0000003b0000720c */ /* 0x040fe20003fc4070 */
[----:B------:R-:W-:Y:S01]  /*5210*/  @!P1 IMAD.MOV R64, RZ, RZ, -R64 ;  /* 0x000000ffff409224 */ /* 0x000fe200078e0a40 */
[C---:B------:R-:W-:Y:S02]  /*5220*/  ISETP.GT.U32.AND P3, PT, R0.reuse, R54, PT ;  /* 0x000000360000720c */ /* 0x040fe40003f64070 */
[----:B------:R-:W-:Y:S02]  /*5230*/  @!P2 IADD3 R63, -R63, RZ, RZ ;  /* 0x000000ff3f3fa210 */ /* 0x000fe40007ffe1ff */
[C---:B------:R-:W-:Y:S02]  /*5240*/  ISETP.GT.U32.AND P1, PT, R0.reuse, R58, PT ;  /* 0x0000003a0000720c */ /* 0x040fe40003f24070 */
[----:B------:R-:W-:Y:S01]  /*5250*/  ISETP.GT.U32.AND P2, PT, R0, R56, PT ;  /* 0x000000380000720c */ /* 0x000fe20003f44070 */
[--C-:B------:R-:W-:Y:S01]  /*5260*/  @!P4 IMAD.IADD R55, R55, 0x1, -R0.reuse ;  /* 0x000000013737c824 */ /* 0x100fe200078e0a00 */
[----:B------:R-:W-:Y:S01]  /*5270*/  @!P0 IADD3 R60, R60, -R0, RZ ;  /* 0x800000003c3c8210 */ /* 0x000fe20007ffe0ff */
[----:B------:R-:W-:Y:S01]  /*5280*/  @!P5 IMAD.MOV R65, RZ, RZ, -R65 ;  /* 0x000000ffff41d224 */ /* 0x000fe200078e0a41 */
[----:B------:R-:W-:Y:S01]  /*5290*/  ISETP.GT.U32.AND P0, PT, R0, R53, PT ;  /* 0x000000350000720c */ /* 0x000fe20003f04070 */
[----:B------:R-:W-:Y:S01]  /*52a0*/  @!P6 IMAD.IADD R59, R59, 0x1, -R0 ;  /* 0x000000013b3be824 */ /* 0x000fe200078e0a00 */
[----:B------:R-:W-:-:S02]  /*52b0*/  ISETP.GE.AND P4, PT, R193, RZ, PT ;  /* 0x000000ffc100720c */ /* 0x000fc40003f86270 */
[C---:B------:R-:W-:Y:S02]  /*52c0*/  ISETP.GT.U32.AND P5, PT, R0.reuse, R57, PT ;  /* 0x000000390000720c */ /* 0x040fe40003fa4070 */
[----:B------:R-:W-:Y:S02]  /*52d0*/  ISETP.GT.U32.AND P6, PT, R0, R52, PT ;  /* 0x000000340000720c */ /* 0x000fe40003fc4070 */
[----:B------:R-:W-:Y:S01]  /*52e0*/  @!P3 IADD3 R54, R54, -R0, RZ ;  /* 0x800000003636b210 */ /* 0x000fe20007ffe0ff */
[--C-:B------:R-:W-:Y:S01]  /*52f0*/  @!P1 IMAD.IADD R58, R58, 0x1, -R0.reuse ;  /* 0x000000013a3a9824 */ /* 0x100fe200078e0a00 */
[----:B------:R-:W-:Y:S01]  /*5300*/  ISETP.GE.AND P3, PT, R192, RZ, PT ;  /* 0x000000ffc000720c */ /* 0x000fe20003f66270 */
[--C-:B------:R-:W-:Y:S01]  /*5310*/  @!P2 IMAD.IADD R56, R56, 0x1, -R0.reuse ;  /* 0x000000013838a824 */ /* 0x100fe200078e0a00 */
[----:B------:R-:W-:Y:S02]  /*5320*/  ISETP.GT.U32.AND P1, PT, R0, R51, PT ;  /* 0x000000330000720c */ /* 0x000fe40003f24070 */
[----:B------:R-:W-:Y:S01]  /*5330*/  ISETP.GE.AND P2, PT, R194, RZ, PT ;  /* 0x000000ffc200720c */ /* 0x000fe20003f46270 */
[----:B------:R-:W-:Y:S01]  /*5340*/  @!P0 IMAD.IADD R53, R53, 0x1, -R0 ;  /* 0x0000000135358824 */ /* 0x000fe200078e0a00 */
[----:B------:R-:W-:-:S02]  /*5350*/  ISETP.GE.AND P0, PT, R191, RZ, PT ;  /* 0x000000ffbf00720c */ /* 0x000fc40003f06270 */
[----:B------:R-:W-:Y:S01]  /*5360*/  @!P4 IADD3 R60, -R60, RZ, RZ ;  /* 0x000000ff3c3cc210 */ /* 0x000fe20007ffe1ff */
[----:B------:R-:W-:Y:S01]  /*5370*/  @!P6 IMAD.IADD R52, R52, 0x1, -R0 ;  /* 0x000000013434e824 */ /* 0x000fe200078e0a00 */
[----:B------:R-:W-:Y:S02]  /*5380*/  @!P5 IADD3 R57, R57, -R0, RZ ;  /* 0x800000003939d210 */ /* 0x000fe40007ffe0ff */
[----:B------:R-:W-:Y:S01]  /*5390*/  ISETP.GT.U32.AND P4, PT, R0, R54, PT ;  /* 0x000000360000720c */ /* 0x000fe20003f84070 */
[----:B------:R-:W-:Y:S01]  /*53a0*/  @!P3 IMAD.MOV R59, RZ, RZ, -R59 ;  /* 0x000000ffff3bb224 */ /* 0x000fe200078e0a3b */
[----:B------:R-:W-:Y:S02]  /*53b0*/  ISETP.GE.AND P5, PT, R195, RZ, PT ;  /* 0x000000ffc300720c */ /* 0x000fe40003fa6270 */
[----:B------:R-:W-:Y:S01]  /*53c0*/  ISETP.GE.AND P6, PT, R190, RZ, PT ;  /* 0x000000ffbe00720c */ /* 0x000fe20003fc6270 */
[----:B------:R-:W-:Y:S01]  /*53d0*/  @!P2 IMAD.MOV R61, RZ, RZ, -R61 ;  /* 0x000000ffff3da224 */ /* 0x000fe200078e0a3d */
[----:B------:R-:W-:-:S02]  /*53e0*/  ISETP.GT.U32.AND P3, PT, R0, R53, PT ;  /* 0x000000350000720c */ /* 0x000fc40003f64070 */
[----:B------:R-:W-:Y:S02]  /*53f0*/  @!P1 IADD3 R51, R51, -R0, RZ ;  /* 0x8000000033339210 */ /* 0x000fe40007ffe0ff */
[C---:B------:R-:W-:Y:S02]  /*5400*/  ISETP.GT.U32.AND P1, PT, R0.reuse, R56, PT ;  /* 0x000000380000720c */ /* 0x040fe40003f24070 */
[C---:B------:R-:W-:Y:S01]  /*5410*/  ISETP.GT.U32.AND P2, PT, R0.reuse, R55, PT ;  /* 0x000000370000720c */ /* 0x040fe20003f44070 */
[----:B------:R-:W-:Y:S01]  /*5420*/  @!P0 IMAD.MOV R58, RZ, RZ, -R58 ;  /* 0x000000ffff3a8224 */ /* 0x000fe200078e0a3a */
[----:B------:R-:W-:Y:S01]  /*5430*/  ISETP.GT.U32.AND P0, PT, R0, R52, PT ;  /* 0x000000340000720c */ /* 0x000fe20003f04070 */
[----:B------:R-:W-:Y:S01]  /*5440*/  @!P5 IMAD.MOV R62, RZ, RZ, -R62 ;  /* 0x000000ffff3ed224 */ /* 0x000fe200078e0a3e */
[----:B------:R-:W-:Y:S02]  /*5450*/  @!P4 IADD3 R54, R54, -R0, RZ ;  /* 0x800000003636c210 */ /* 0x000fe40007ffe0ff */
[----:B------:R-:W-:-:S02]  /*5460*/  @!P6 IADD3 R57, -R57, RZ, RZ ;  /* 0x000000ff3939e210 */ /* 0x000fc40007ffe1ff */
[C---:B------:R-:W-:Y:S01]  /*5470*/  ISETP.GT.U32.AND P4, PT, R0.reuse, R48, PT ;  /* 0x000000300000720c */ /* 0x040fe20003f84070 */
[--C-:B------:R-:W-:Y:S01]  /*5480*/  @!P3 IMAD.IADD R53, R53, 0x1, -R0.reuse ;  /* 0x000000013535b824 */ /* 0x100fe200078e0a00 */
[C---:B------:R-:W-:Y:S02]  /*5490*/  ISETP.GT.U32.AND P5, PT, R0.reuse, R51, PT ;  /* 0x000000330000720c */ /* 0x040fe40003fa4070 */
[----:B------:R-:W-:Y:S01]  /*54a0*/  ISETP.GT.U32.AND P6, PT, R0, R50, PT ;  /* 0x000000320000720c */ /* 0x000fe20003fc4070 */
[--C-:B------:R-:W-:Y:S01]  /*54b0*/  @!P1 IMAD.IADD R56, R56, 0x1, -R0.reuse ;  /* 0x0000000138389824 */ /* 0x100fe200078e0a00 */
[C---:B------:R-:W-:Y:S01]  /*54c0*/  ISETP.GT.U32.AND P3, PT, R0.reuse, R47, PT ;  /* 0x0000002f0000720c */ /* 0x040fe20003f64070 */
[--C-:B------:R-:W-:Y:S01]  /*54d0*/  @!P2 IMAD.IADD R55, R55, 0x1, -R0.reuse ;  /* 0x000000013737a824 */ /* 0x100fe200078e0a00 */
[----:B------:R-:W-:Y:S02]  /*54e0*/  ISETP.GE.AND P1, PT, R189, RZ, PT ;  /* 0x000000ffbd00720c */ /* 0x000fe40003f26270 */
[----:B------:R-:W-:Y:S01]  /*54f0*/  ISETP.GT.U32.AND P2, PT, R0, R49, PT ;  /* 0x000000310000720c */ /* 0x000fe20003f44070 */
[----:B------:R-:W-:Y:S01]  /*5500*/  @!P0 IMAD.IADD R52, R52, 0x1, -R0 ;  /* 0x0000000134348824 */ /* 0x000fe200078e0a00 */
[----:B------:R-:W-:-:S02]  /*5510*/  ISETP.GT.U32.AND P0, PT, R0, R46, PT ;  /* 0x0000002e0000720c */ /* 0x000fc40003f04070 */
[-C--:B------:R-:W-:Y:S02]  /*5520*/  @!P4 IADD3 R48, R48, -R0.reuse, RZ ;  /* 0x800000003030c210 */ /* 0x080fe40007ffe0ff */
[----:B------:R-:W-:Y:S01]  /*5530*/  @!P5 IADD3 R51, R51, -R0, RZ ;  /* 0x800000003333d210 */ /* 0x000fe20007ffe0ff */
[--C-:B------:R-:W-:Y:S01]  /*5540*/  @!P6 IMAD.IADD R50, R50, 0x1, -R0.reuse ;  /* 0x000000013232e824 */ /* 0x100fe200078e0a00 */
[----:B------:R-:W-:Y:S01]  /*5550*/  ISETP.GE.AND P4, PT, R186, RZ, PT ;  /* 0x000000ffba00720c */ /* 0x000fe20003f86270 */
[----:B------:R-:W-:Y:S01]  /*5560*/  @!P3 IMAD.IADD R47, R47, 0x1, -R0 ;  /* 0x000000012f2fb824 */ /* 0x000fe200078e0a00 */
[----:B------:R-:W-:Y:S01]  /*5570*/  ISETP.GE.AND P5, PT, R188, RZ, PT ;  /* 0x000000ffbc00720c */ /* 0x000fe20003fa6270 */
[----:B------:R-:W-:Y:S01]  /*5580*/  @!P1 IMAD.MOV R56, RZ, RZ, -R56 ;  /* 0x000000ffff389224 */ /* 0x000fe200078e0a38 */
[----:B------:R-:W-:Y:S01]  /*5590*/  ISETP.GE.AND P3, PT, R185, RZ, PT ;  /* 0x000000ffb900720c */ /* 0x000fe20003f66270 */
[----:B------:R-:W-:Y:S01]  /*55a0*/  @!P2 IMAD.IADD R49, R49, 0x1, -R0 ;  /* 0x000000013131a824 */ /* 0x000fe200078e0a00 */
[----:B------:R-:W-:-:S02]  /*55b0*/  ISETP.GE.AND P2, PT, R187, RZ, PT ;  /* 0x000000ffbb00720c */ /* 0x000fc40003f46270 */
[----:B------:R-:W-:Y:S01]  /*55c0*/  ISETP.GT.U32.AND P1, PT, R0, R50, PT ;  /* 0x000000320000720c */ /* 0x000fe20003f24070 */
[----:B------:R-:W-:Y:S01]  /*55d0*/  @!P0 IMAD.IADD R46, R46, 0x1, -R0 ;  /* 0x000000012e2e8824 */ /* 0x000fe200078e0a00 */
[----:B------:R-:W-:Y:S02]  /*55e0*/  ISETP.GT.U32.AND P6, PT, R0, R45, PT ;  /* 0x0000002d0000720c */ /* 0x000fe40003fc4070 */
[----:B------:R-:W-:Y:S01]  /*55f0*/  ISETP.GE.AND P0, PT, R184, RZ, PT ;  /* 0x000000ffb800720c */ /* 0x000fe20003f06270 */
[----:B------:R-:W-:Y:S01]  /*5600*/  @!P4 IMAD.MOV R53, RZ, RZ, -R53 ;  /* 0x000000ffff35c224 */ /* 0x000fe200078e0a35 */
[C---:B------:R-:W-:Y:S02]  /*5610*/  ISETP.GT.U32.AND P4, PT, R0.reuse, R47, PT ;  /* 0x0000002f0000720c */ /* 0x040fe40003f84070 */
[----:B------:R-:W-:Y:S02]  /*5620*/  @!P5 IADD3 R55, -R55, RZ, RZ ;  /* 0x000000ff3737d210 */ /* 0x000fe40007ffe1ff */
[----:B------:R-:W-:-:S02]  /*5630*/  ISETP.GT.U32.AND P5, PT, R0, R49, PT ;  /* 0x000000310000720c */ /* 0x000fc40003fa4070 */
[----:B------:R-:W-:Y:S01]  /*5640*/  @!P3 IADD3 R52, -R52, RZ, RZ ;  /* 0x000000ff3434b210 */ /* 0x000fe20007ffe1ff */
[----:B------:R-:W-:Y:S01]  /*5650*/  @!P2 IMAD.MOV R54, RZ, RZ, -R54 ;  /* 0x000000ffff36a224 */ /* 0x000fe200078e0a36 */
[----:B------:R-:W-:Y:S01]  /*5660*/  ISETP.GT.U32.AND P3, PT, R0, R46, PT ;  /* 0x0000002e0000720c */ /* 0x000fe20003f64070 */
[--C-:B------:R-:W-:Y:S01]  /*5670*/  @!P1 IMAD.IADD R50, R50, 0x1, -R0.reuse ;  /* 0x0000000132329824 */ /* 0x100fe200078e0a00 */
[C---:B------:R-:W-:Y:S02]  /*5680*/  ISETP.GT.U32.AND P2, PT, R0.reuse, R48, PT ;  /* 0x000000300000720c */ /* 0x040fe40003f44070 */
[C---:B------:R-:W-:Y:S01]  /*5690*/  ISETP.GT.U32.AND P1, PT, R0.reuse, R43, PT ;  /* 0x0000002b0000720c */ /* 0x040fe20003f24070 */
[--C-:B------:R-:W-:Y:S02]  /*56a0*/  @!P6 IMAD.IADD R45, R45, 0x1, -R0.reuse ;  /* 0x000000012d2de824 */ /* 0x100fe400078e0a00 */
[----:B------:R-:W-:Y:S01]  /*56b0*/  @!P0 IMAD.MOV R51, RZ, RZ, -R51 ;  /* 0x000000ffff338224 */ /* 0x000fe200078e0a33 */
[----:B------:R-:W-:Y:S01]  /*56c0*/  ISETP.GT.U32.AND P0, PT, R0, R44, PT ;  /* 0x0000002c0000720c */ /* 0x000fe20003f04070 */
[----:B------:R-:W-:Y:S01]  /*56d0*/  @!P4 IMAD.IADD R47, R47, 0x1, -R0 ;  /* 0x000000012f2fc824 */ /* 0x000fe200078e0a00 */
[----:B------:R-:W-:-:S02]  /*56e0*/  @!P5 IADD3 R49, R49, -R0, RZ ;  /* 0x800000003131d210 */ /* 0x000fc40007ffe0ff */
[C---:B------:R-:W-:Y:S02]  /*56f0*/  ISETP.GT.U32.AND P4, PT, R0.reuse, R40, PT ;  /* 0x000000280000720c */ /* 0x040fe40003f84070 */
[C---:B------:R-:W-:Y:S02]  /*5700*/  ISETP.GT.U32.AND P6, PT, R0.reuse, R45, PT ;  /* 0x0000002d0000720c */ /* 0x040fe40003fc4070 */
[----:B------:R-:W-:Y:S02]  /*5710*/  ISETP.GT.U32.AND P5, PT, R0, R42, PT ;  /* 0x0000002a0000720c */ /* 0x000fe40003fa4070 */
[-C--:B------:R-:W-:Y:S01]  /*5720*/  @!P3 IADD3 R46, R46, -R0.reuse, RZ ;  /* 0x800000002e2eb210 */ /* 0x080fe20007ffe0ff */
[----:B------:R-:W-:Y:S01]  /*5730*/  @!P2 IMAD.IADD R48, R48, 0x1, -R0 ;  /* 0x000000013030a824 */ /* 0x000fe200078e0a00 */
[----:B------:R-:W-:Y:S02]  /*5740*/  ISETP.GT.U32.AND P3, PT, R0, R39, PT ;  /* 0x000000270000720c */ /* 0x000fe40003f64070 */
[----:B------:R-:W-:-:S02]  /*5750*/  @!P1 IADD3 R43, R43, -R0, RZ ;  /* 0x800000002b2b9210 */ /* 0x000fc40007ffe0ff */
[----:B------:R-:W-:Y:S02]  /*5760*/  ISETP.GT.U32.AND P2, PT, R0, R41, PT ;  /* 0x000000290000720c */ /* 0x000fe40003f44070 */
[----:B------:R-:W-:Y:S01]  /*5770*/  ISETP.GE.AND P1, PT, R181, RZ, PT ;  /* 0x000000ffb500720c */ /* 0x000fe20003f26270 */
[--C-:B------:R-:W-:Y:S01]  /*5780*/  @!P0 IMAD.IADD R44, R44, 0x1, -R0.reuse ;  /* 0x000000012c2c8824 */ /* 0x100fe200078e0a00 */
[----:B------:R-:W-:Y:S01]  /*5790*/  ISETP.GE.AND P0, PT, R182, RZ, PT ;  /* 0x000000ffb600720c */ /* 0x000fe20003f06270 */
[--C-:B------:R-:W-:Y:S01]  /*57a0*/  @!P6 IMAD.IADD R45, R45, 0x1, -R0.reuse ;  /* 0x000000012d2de824 */ /* 0x100fe200078e0a00 */
[----:B------:R-:W-:Y:S01]  /*57b0*/  @!P4 IADD3 R40, R40, -R0, RZ ;  /* 0x800000002828c210 */ /* 0x000fe20007ffe0ff */
[--C-:B------:R-:W-:Y:S01]  /*57c0*/  @!P5 IMAD.IADD R42, R42, 0x1, -R0.reuse ;  /* 0x000000012a2ad824 */ /* 0x100fe200078e0a00 */
[----:B------:R-:W-:Y:S01]  /*57d0*/  ISETP.GE.AND P4, PT, R178, RZ, PT ;  /* 0x000000ffb200720c */ /* 0x000fe20003f86270 */
[----:B------:R-:W-:Y:S01]  /*57e0*/  @!P3 IMAD.IADD R39, R39, 0x1, -R0 ;  /* 0x000000012727b824 */ /* 0x000fe200078e0a00 */
[----:B------:R-:W-:-:S02]  /*57f0*/  ISETP.GE.AND P6, PT, R183, RZ, PT ;  /* 0x000000ffb700720c */ /* 0x000fc40003fc6270 */
[C---:B------:R-:W-:Y:S01]  /*5800*/  ISETP.GT.U32.AND P3, PT, R0.reuse, R44, PT ;  /* 0x0000002c0000720c */ /* 0x040fe20003f64070 */
[----:B------:R-:W-:Y:S01]  /*5810*/  @!P2 IMAD.IADD R41, R41, 0x1, -R0 ;  /* 0x000000012929a824 */ /* 0x000fe200078e0a00 */
[----:B------:R-:W-:Y:S01]  /*5820*/  ISETP.GE.AND P2, PT, R179, RZ, PT ;  /* 0x000000ffb300720c */ /* 0x000fe20003f46270 */
[----:B------:R-:W-:Y:S01]  /*5830*/  @!P1 IMAD.MOV R48, RZ, RZ, -R48 ;  /* 0x000000ffff309224 */ /* 0x000fe200078e0a30 */
        /* <DEDUP_REMOVED lines=9> */
[----:B------:R-:W-:Y:S01]  /*58d0*/  ISETP.GT.U32.AND P3, PT, R0, R37, PT ;  /* 0x000000250000720c */ /* 0x000fe20003f64070 */
[--C-:B------:R-:W-:Y:S01]  /*58e0*/  @!P1 IMAD.IADD R42, R42, 0x1, -R0.reuse ;  /* 0x000000012a2a9824 */ /* 0x100fe200078e0a00 */
        /* <DEDUP_REMOVED lines=9> */
[----:B------:R-:W-:Y:S02]  /*5980*/  ISETP.GE.AND P4, PT, R176, RZ, PT ;  /* 0x000000ffb000720c */ /* 0x000fe40003f86270 */
[----:B------:R-:W-:Y:S02]  /*5990*/  ISETP.GT.U32.AND P6, PT, R0, R34, PT ;  /* 0x000000220000720c */ /* 0x000fe40003fc4070 */
[-C--:B------:R-:W-:Y:S01]  /*59a0*/  @!P3 IADD3 R37, R37, -R0.reuse, RZ ;  /* 0x800000002525b210 */ /* 0x080fe20007ffe0ff */
[----:B------:R-:W-:Y:S01]  /*59b0*/  @!P1 IMAD.IADD R35, R35, 0x1, -R0 ;  /* 0x0000000123239824 */ /* 0x000fe200078e0a00 */
[----:B------:R-:W-:Y:S02]  /*59c0*/  ISETP.GE.AND P3, PT, R175, RZ, PT ;  /* 0x000000ffaf00720c */ /* 0x000fe40003f66270 */
[----:B------:R-:W-:Y:S02]  /*59d0*/  @!P2 IADD3 R40, R40, -R0, RZ ;  /* 0x800000002828a210 */ /* 0x000fe40007ffe0ff */
[----:B------:R-:W-:-:S02]  /*59e0*/  ISETP.GT.U32.AND P2, PT, R0, R33, PT ;  /* 0x000000210000720c */ /* 0x000fc40003f44070 */
[----:B------:R-:W-:Y:S01]  /*59f0*/  ISETP.GE.AND P1, PT, R173, RZ, PT ;  /* 0x000000ffad00720c */ /* 0x000fe20003f26270 */
[--C-:B------:R-:W-:Y:S01]  /*5a00*/  @!P5 IMAD.IADD R39, R39, 0x1, -R0.reuse ;  /* 0x000000012727d824 */ /* 0x100fe200078e0a00 */
[----:B------:R-:W-:Y:S01]  /*5a10*/  ISETP.GE.AND P5, PT, R177, RZ, PT ;  /* 0x000000ffb100720c */ /* 0x000fe20003fa6270 */
[----:B------:R-:W-:Y:S01]  /*5a20*/  @!P0 IMAD.IADD R36, R36, 0x1, -R0 ;  /* 0x0000000124248824 */ /* 0x000fe200078e0a00 */
[----:B------:R-:W-:Y:S02]  /*5a30*/  ISETP.GE.AND P0, PT, R174, RZ, PT ;  /* 0x000000ffae00720c */ /* 0x000fe40003f06270 */
[----:B------:R-:W-:Y:S02]  /*5a40*/  @!P4 IADD3 R43, -R43, RZ, RZ ;  /* 0x000000ff2b2bc210 */ /* 0x000fe40007ffe1ff */
[----:B------:R-:W-:Y:S02]  /*5a50*/  @!P6 IADD3 R34, R34, -R0, RZ ;  /* 0x800000002222e210 */ /* 0x000fe40007ffe0ff */
[----:B------:R-:W-:Y:S01]  /*5a60*/  ISETP.GT.U32.AND P4, PT, R0, R37, PT ;  /* 0x000000250000720c */ /* 0x000fe20003f84070 */
[----:B------:R-:W-:Y:S01]  /*5a70*/  @!P3 IMAD.MOV R42, RZ, RZ, -R42 ;  /* 0x000000ffff2ab224 */ /* 0x000fe200078e0a2a */
[----:B------:R-:W-:Y:S01]  /*5a80*/  ISETP.GE.AND P6, PT, R172, RZ, PT ;  /* 0x000000ffac00720c */ /* 0x000fe20003fc6270 */
[----:B------:R-:W-:Y:S01]  /*5a90*/  @!P2 IMAD.IADD R33, R33, 0x1, -R0 ;  /* 0x000000012121a824 */ /* 0x000fe200078e0a00 */
[----:B------:R-:W-:-:S02]  /*5aa0*/  ISETP.GT.U32.AND P3, PT, R0, R36, PT ;  /* 0x000000240000720c */ /* 0x000fc40003f64070 */
[----:B------:R-:W-:Y:S02]  /*5ab0*/  @!P1 IADD3 R40, -R40, RZ, RZ ;  /* 0x000000ff28289210 */ /* 0x000fe40007ffe1ff */
[C---:B------:R-:W-:Y:S02]  /*5ac0*/  ISETP.GT.U32.AND P2, PT, R0.reuse, R38, PT ;  /* 0x000000260000720c */ /* 0x040fe40003f44070 */
[C---:B------:R-:W-:Y:S01]  /*5ad0*/  ISETP.GT.U32.AND P1, PT, R0.reuse, R34, PT ;  /* 0x000000220000720c */ /* 0x040fe20003f24070 */
[----:B------:R-:W-:Y:S01]  /*5ae0*/  @!P5 IMAD.MOV R44, RZ, RZ, -R44 ;  /* 0x000000ffff2cd224 */ /* 0x000fe200078e0a2c */
[C---:B------:R-:W-:Y:S01]  /*5af0*/  ISETP.GT.U32.AND P5, PT, R0.reuse, R33, PT ;  /* 0x000000210000720c */ /* 0x040fe20003fa4070 */
[----:B------:R-:W-:Y:S01]  /*5b00*/  @!P0 IMAD.MOV R41, RZ, RZ, -R41 ;  /* 0x000000ffff298224 */ /* 0x000fe200078e0a29 */
[----:B------:R-:W-:Y:S01]  /*5b10*/  ISETP.GT.U32.AND P0, PT, R0, R35, PT ;  /* 0x000000230000720c */ /* 0x000fe20003f04070 */
[----:B------:R-:W-:Y:S01]  /*5b20*/  @!P6 IMAD.MOV R39, RZ, RZ, -R39 ;  /* 0x000000ffff27e224 */ /* 0x000fe200078e0a27 */
[----:B------:R-:W-:-:S02]  /*5b30*/  @!P4 IADD3 R37, R37, -R0, RZ ;  /* 0x800000002525c210 */ /* 0x000fc40007ffe0ff */
[----:B------:R-:W-:Y:S01]  /*5b40*/  ISETP.GT.U32.AND P4, PT, R0, R31, PT ;  /* 0x0000001f0000720c */ /* 0x000fe20003f84070 */
[--C-:B------:R-:W-:Y:S01]  /*5b50*/  @!P3 IMAD.IADD R36, R36, 0x1, -R0.reuse ;  /* 0x000000012424b824 */ /* 0x100fe200078e0a00 */
[----:B------:R-:W-:Y:S01]  /*5b60*/  ISETP.GT.U32.AND P6, PT, R0, R32, PT ;  /* 0x000000200000720c */ /* 0x000fe20003fc4070 */
[--C-:B------:R-:W-:Y:S01]  /*5b70*/  @!P2 IMAD.IADD R38, R38, 0x1, -R0.reuse ;  /* 0x000000012626a824 */ /* 0x100fe200078e0a00 */
[----:B------:R-:W-:Y:S02]  /*5b80*/  ISETP.GT.U32.AND P3, PT, R0, R30, PT ;  /* 0x0000001e0000720c */ /* 0x000fe40003f64070 */
[----:B------:R-:W-:Y:S02]  /*5b90*/  @!P1 IADD3 R34, R34, -R0, RZ ;  /* 0x8000000022229210 */ /* 0x000fe40007ffe0ff */
[----:B------:R-:W-:Y:S02]  /*5ba0*/  ISETP.GE.AND P2, PT, R171, RZ, PT ;  /* 0x000000ffab00720c */ /* 0x000fe40003f46270 */
[----:B------:R-:W-:Y:S01]  /*5bb0*/  ISETP.GT.U32.AND P1, PT, R0, R28, PT ;  /* 0x0000001c0000720c */ /* 0x000fe20003f24070 */
[--C-:B------:R-:W-:Y:S01]  /*5bc0*/  @!P5 IMAD.IADD R33, R33, 0x1, -R0.reuse ;  /* 0x000000012121d824 */ /* 0x100fe200078e0a00 */
[----:B------:R-:W-:Y:S01]  /*5bd0*/  ISETP.GE.AND P5, PT, R170, RZ, PT ;  /* 0x000000ffaa00720c */ /* 0x000fe20003fa6270 */
[--C-:B------:R-:W-:Y:S01]  /*5be0*/  @!P0 IMAD.IADD R35, R35, 0x1, -R0.reuse ;  /* 0x0000000123238824 */ /* 0x100fe200078e0a00 */
[----:B------:R-:W-:Y:S01]  /*5bf0*/  ISETP.GT.U32.AND P0, PT, R0, R29, PT ;  /* 0x0000001d0000720c */ /* 0x000fe20003f04070 */
[----:B------:R-:W-:Y:S01]  /*5c00*/  @!P6 IMAD.IADD R32, R32, 0x1, -R0 ;  /* 0x000000012020e824 */ /* 0x000fe200078e0a00 */
[----:B------:R-:W-:-:S02]  /*5c10*/  @!P4 IADD3 R31, R31, -R0, RZ ;  /* 0x800000001f1fc210 */ /* 0x000fc40007ffe0ff */
[----:B------:R-:W-:Y:S01]  /*5c20*/  ISETP.GE.AND P4, PT, R169, RZ, PT ;  /* 0x000000ffa900720c */ /* 0x000fe20003f86270 */
[--C-:B------:R-:W-:Y:S01]  /*5c30*/  @!P3 IMAD.IADD R30, R30, 0x1, -R0.reuse ;  /* 0x000000011e1eb824 */ /* 0x100fe200078e0a00 */
[----:B------:R-:W-:Y:S02]  /*5c40*/  ISETP.GE.AND P3, PT, R168, RZ, PT ;  /* 0x000000ffa800720c */ /* 0x000fe40003f66270 */
[----:B------:R-:W-:Y:S02]  /*5c50*/  @!P2 IADD3 R38, -R38, RZ, RZ ;  /* 0x000000ff2626a210 */ /* 0x000fe40007ffe1ff */
[----:B------:R-:W-:Y:S02]  /*5c60*/  @!P1 IADD3 R28, R28, -R0, RZ ;  /* 0x800000001c1c9210 */ /* 0x000fe40007ffe0ff */
[----:B------:R-:W-:Y:S02]  /*5c70*/  ISETP.GE.AND P1, PT, R166, RZ, PT ;  /* 0x000000ffa600720c */ /* 0x000fe40003f26270 */
[C---:B------:R-:W-:Y:S01]  /*5c80*/  ISETP.GT.U32.AND P2, PT, R0.reuse, R32, PT ;  /* 0x000000200000720c */ /* 0x040fe20003f44070 */
[----:B------:R-:W-:Y:S01]  /*5c90*/  @!P5 IMAD.MOV R37, RZ, RZ, -R37 ;  /* 0x000000ffff25d224 */ /* 0x000fe200078e0a25 */
[C---:B------:R-:W-:Y:S01]  /*5ca0*/  ISETP.GT.U32.AND P5, PT, R0.reuse, R31, PT ;  /* 0x0000001f0000720c */ /* 0x040fe20003fa4070 */
[----:B------:R-:W-:Y:S01]  /*5cb0*/  @!P0 IMAD.IADD R29, R29, 0x1, -R0 ;  /* 0x000000011d1d8824 */ /* 0x000fe200078e0a00 */
[----:B------:R-:W-:Y:S01]  /*5cc0*/  ISETP.GE.AND P0, PT, R167, RZ, PT ;  /* 0x000000ffa700720c */ /* 0x000fe20003f06270 */
[----:B------:R-:W-:Y:S01]  /*5cd0*/  @!P4 IMAD.MOV R36, RZ, RZ, -R36 ;  /* 0x000000ffff24c224 */ /* 0x000fe200078e0a24 */
[----:B------:R-:W-:-:S02]  /*5ce0*/  ISETP.GT.U32.AND P4, PT, R0, R30, PT ;  /* 0x0000001e0000720c */ /* 0x000fc40003f84070 */
[----:B------:R-:W-:Y:S02]  /*5cf0*/  @!P3 IADD3 R35, -R35, RZ, RZ ;  /* 0x000000ff2323b210 */ /* 0x000fe40007ffe1ff */
[C---:B------:R-:W-:Y:S01]  /*5d00*/  ISETP.GT.U32.AND P3, PT, R0.reuse, R29, PT ;  /* 0x0000001d0000720c */ /* 0x040fe20003f64070 */
[----:B------:R-:W-:Y:S01]  /*5d10*/  @!P1 IMAD.MOV R33, RZ, RZ, -R33 ;  /* 0x000000ffff219224 */ /* 0x000fe200078e0a21 */
[----:B------:R-:W-:Y:S02]  /*5d20*/  ISETP.GT.U32.AND P1, PT, R0, R26, PT ;  /* 0x0000001a0000720c */ /* 0x000fe40003f24070 */
[----:B------:R-:W-:Y:S02]  /*5d30*/  @!P2 IADD3 R32, R32, -R0, RZ ;  /* 0x800000002020a210 */ /* 0x000fe40007ffe0ff */
[C---:B------:R-:W-:Y:S01]  /*5d40*/  ISETP.GT.U32.AND P2, PT, R0.reuse, R25, PT ;  /* 0x000000190000720c */ /* 0x040fe20003f44070 */
[----:B------:R-:W-:Y:S01]  /*5d50*/  @!P5 IMAD.IADD R31, R31, 0x1, -R0 ;  /* 0x000000011f1fd824 */ /* 0x000fe200078e0a00 */
[----:B------:R-:W-:-:S02]  /*5d60*/  ISETP.GT.U32.AND P6, PT, R0, R27, PT ;  /* 0x0000001b0000720c */ /* 0x000fc40003fc4070 */
[C---:B------:R-:W-:Y:S01]  /*5d70*/  ISETP.GT.U32.AND P5, PT, R0.reuse, R24, PT ;  /* 0x000000180000720c */ /* 0x040fe20003fa4070 */
[----:B------:R-:W-:Y:S01]  /*5d80*/  @!P0 IMAD.MOV R34, RZ, RZ, -R34 ;  /* 0x000000ffff228224 */ /* 0x000fe200078e0a22 */
[----:B------:R-:W-:Y:S01]  /*5d90*/  ISETP.GT.U32.AND P0, PT, R0, R28, PT ;  /* 0x0000001c0000720c */ /* 0x000fe20003f04070 */
[--C-:B------:R-:W-:Y:S01]  /*5da0*/  @!P4 IMAD.IADD R30, R30, 0x1, -R0.reuse ;  /* 0x000000011e1ec824 */ /* 0x100fe200078e0a00 */
[C---:B------:R-:W-:Y:S02]  /*5db0*/  ISETP.GT.U32.AND P4, PT, R0.reuse, R23, PT ;  /* 0x000000170000720c */ /* 0x040fe40003f84070 */
[----:B------:R-:W-:Y:S02]  /*5dc0*/  @!P3 IADD3 R29, R29, -R0, RZ ;  /* 0x800000001d1db210 */ /* 0x000fe40007ffe0ff */
[----:B------:R-:W-:Y:S01]  /*5dd0*/  ISETP.GT.U32.AND P3, PT, R0, R22, PT ;  /* 0x000000160000720c */ /* 0x000fe20003f64070 */
[----:B------:R-:W-:Y:S01]  /*5de0*/  @!P2 IMAD.IADD R25, R25, 0x1, -R0 ;  /* 0x000000011919a824 */ /* 0x000fe200078e0a00 */
[----:B------:R-:W-:-:S02]  /*5df0*/  @!P1 IADD3 R26, R26, -R0, RZ ;  /* 0x800000001a1a9210 */ /* 0x000fc40007ffe0ff */
[----:B------:R-:W-:Y:S02]  /*5e00*/  ISETP.GE.AND P1, PT, R164, RZ, PT ;  /* 0x000000ffa400720c */ /* 0x000fe40003f26270 */
[----:B------:R-:W-:Y:S01]  /*5e10*/  ISETP.GE.AND P2, PT, R163, RZ, PT ;  /* 0x000000ffa300720c */ /* 0x000fe20003f46270 */
[--C-:B------:R-:W-:Y:S02]  /*5e20*/  @!P6 IMAD.IADD R27, R27, 0x1, -R0.reuse ;  /* 0x000000011b1be824 */ /* 0x100fe400078e0a00 */
[--C-:B------:R-:W-:Y:S01]  /*5e30*/  @!P5 IMAD.IADD R24, R24, 0x1, -R0.reuse ;  /* 0x000000011818d824 */ /* 0x100fe200078e0a00 */
[----:B------:R-:W-:Y:S01]  /*5e40*/  ISETP.GE.AND P5, PT, R162, RZ, PT ;  /* 0x000000ffa200720c */ /* 0x000fe20003fa6270 */
[----:B------:R-:W-:Y:S01]  /*5e50*/  @!P0 IMAD.IADD R28, R28, 0x1, -R0 ;  /* 0x000000011c1c8824 */ /* 0x000fe200078e0a00 */
[C---:B------:R-:W-:Y:S02]  /*5e60*/  ISETP.GT.U32.AND P6, PT, R0.reuse, R27, PT ;  /* 0x0000001b0000720c */ /* 0x040fe40003fc4070 */
[----:B------:R-:W-:-:S02]  /*5e70*/  ISETP.GT.U32.AND P0, PT, R0, R21, PT ;  /* 0x000000150000720c */ /* 0x000fc40003f04070 */
[----:B------:R-:W-:Y:S02]  /*5e80*/  @!P4 IADD3 R23, R23, -R0, RZ ;  /* 0x800000001717c210 */ /* 0x000fe40007ffe0ff */
[----:B------:R-:W-:Y:S01]  /*5e90*/  ISETP.GE.AND P4, PT, R161, RZ, PT ;  /* 0x000000ffa100720c */ /* 0x000fe20003f86270 */
[----:B------:R-:W-:Y:S01]  /*5ea0*/  @!P3 IMAD.IADD R22, R22, 0x1, -R0 ;  /* 0x000000011616b824 */ /* 0x000fe200078e0a00 */
[----:B------:R-:W-:Y:S01]  /*5eb0*/  ISETP.GE.AND P3, PT, R160, RZ, PT ;  /* 0x000000ffa000720c */ /* 0x000fe20003f66270 */
[----:B------:R-:W-:Y:S01]  /*5ec0*/  @!P1 IMAD.MOV R31, RZ, RZ, -R31 ;  /* 0x000000ffff1f9224 */ /* 0x000fe200078e0a1f */
[C---:B------:R-:W-:Y:S01]  /*5ed0*/  ISETP.GT.U32.AND P1, PT, R0.reuse, R25, PT ;  /* 0x000000190000720c */ /* 0x040fe20003f24070 */
[----:B------:R-:W-:Y:S01]  /*5ee0*/  @!P2 IMAD.MOV R30, RZ, RZ, -R30 ;  /* 0x000000ffff1ea224 */ /* 0x000fe200078e0a1e */
[----:B------:R-:W-:Y:S02]  /*5ef0*/  ISETP.GT.U32.AND P2, PT, R0, R24, PT ;  /* 0x000000180000720c */ /* 0x000fe40003f44070 */
[----:B------:R-:W-:-:S02]  /*5f00*/  @!P5 IADD3 R29, -R29, RZ, RZ ;  /* 0x000000ff1d1dd210 */ /* 0x000fc40007ffe1ff */
[C---:B------:R-:W-:Y:S01]  /*5f10*/  ISETP.GT.U32.AND P5, PT, R0.reuse, R23, PT ;  /* 0x000000170000720c */ /* 0x040fe20003fa4070 */
[--C-:B------:R-:W-:Y:S02]  /*5f20*/  @!P6 IMAD.IADD R27, R27, 0x1, -R0.reuse ;  /* 0x000000011b1be824 */ /* 0x100fe400078e0a00 */
[----:B------:R-:W-:Y:S01]  /*5f30*/  @!P0 IMAD.IADD R21, R21, 0x1, -R0 ;  /* 0x0000000115158824 */ /* 0x000fe200078e0a00 */
[C---:B------:R-:W-:Y:S01]  /*5f40*/  ISETP.GT.U32.AND P0, PT, R0.reuse, R26, PT ;  /* 0x0000001a0000720c */ /* 0x040fe20003f04070 */
[----:B------:R-:W-:Y:S01]  /*5f50*/  @!P4 IMAD.MOV R28, RZ, RZ, -R28 ;  /* 0x000000ffff1cc224 */ /* 0x000fe200078e0a1c */
[C---:B------:R-:W-:Y:S02]  /*5f60*/  ISETP.GT.U32.AND P4, PT, R0.reuse, R22, PT ;  /* 0x000000160000720c */ /* 0x040fe40003f84070 */
[----:B------:R-:W-:Y:S01]  /*5f70*/  @!P3 IADD3 R27, -R27, RZ, RZ ;  /* 0x000000ff1b1bb210 */ /* 0x000fe20007ffe1ff */
[----:B------:R-:W-:Y:S01]  /*5f80*/  @!P1 IMAD.IADD R25, R25, 0x1, -R0 ;  /* 0x0000000119199824 */ /* 0x000fe200078e0a00 */
[----:B------:R-:W-:-:S02]  /*5f90*/  ISETP.GT.U32.AND P3, PT, R0, R20, PT ;  /* 0x000000140000720c */ /* 0x000fc40003f64070 */
[----:B------:R-:W-:Y:S02]  /*5fa0*/  @!P2 IADD3 R24, R24, -R0, RZ ;  /* 0x800000001818a210 */ /* 0x000fe40007ffe0ff */
[----:B------:R-:W-:Y:S02]  /*5fb0*/  ISETP.GE.AND P6, PT, R165, RZ, PT ;  /* 0x000000ffa500720c */ /* 0x000fe40003fc6270 */
[C---:B------:R-:W-:Y:S02]  /*5fc0*/  ISETP.GT.U32.AND P1, PT, R0.reuse, R18, PT ;  /* 0x000000120000720c */ /* 0x040fe40003f24070 */
[C---:B------:R-:W-:Y:S01]  /*5fd0*/  ISETP.GT.U32.AND P2, PT, R0.reuse, R17, PT ;  /* 0x000000110000720c */ /* 0x040fe20003f44070 */
[--C-:B------:R-:W-:Y:S01]  /*5fe0*/  @!P5 IMAD.IADD R23, R23, 0x1, -R0.reuse ;  /* 0x000000011717d824 */ /* 0x100fe200078e0a00 */
[----:B------:R-:W-:Y:S01]  /*5ff0*/  ISETP.GT.U32.AND P5, PT, R0, R16, PT ;  /* 0x000000100000720c */ /* 0x000fe20003fa4070 */
[--C-:B------:R-:W-:Y:S01]  /*6000*/  @!P0 IMAD.IADD R26, R26, 0x1, -R0.reuse ;  /* 0x000000011a1a8824 */ /* 0x100fe200078e0a00 */
[----:B------:R-:W-:Y:S01]  /*6010*/  ISETP.GT.U32.AND P0, PT, R0, R19, PT ;  /* 0x000000130000720c */ /* 0x000fe20003f04070 */
[--C-:B------:R-:W-:Y:S01]  /*6020*/  @!P4 IMAD.IADD R22, R22, 0x1, -R0.reuse ;  /* 0x000000011616c824 */ /* 0x100fe200078e0a00 */
[----:B------:R-:W-:Y:S01]  /*6030*/  ISETP.GT.U32.AND P4, PT, R0, R15, PT ;  /* 0x0000000f0000720c */ /* 0x000fe20003f84070 */
[----:B------:R-:W-:Y:S01]  /*6040*/  @!P3 IMAD.IADD R20, R20, 0x1, -R0 ;  /* 0x000000011414b824 */ /* 0x000fe200078e0a00 */
[----:B------:R-:W-:-:S02]  /*6050*/  ISETP.GE.AND P3, PT, R158, RZ, PT ;  /* 0x000000ff9e00720c */ /* 0x000fc40003f66270 */
[----:B------:R-:W-:Y:S02]  /*6060*/  @!P6 IADD3 R32, -R32, RZ, RZ ;  /* 0x000000ff2020e210 */ /* 0x000fe40007ffe1ff */
[----:B------:R-:W-:Y:S01]  /*6070*/  @!P1 IADD3 R18, R18, -R0, RZ ;  /* 0x8000000012129210 */ /* 0x000fe20007ffe0ff */
[--C-:B------:R-:W-:Y:S01]  /*6080*/  @!P2 IMAD.IADD R17, R17, 0x1, -R0.reuse ;  /* 0x000000011111a824 */ /* 0x100fe200078e0a00 */
[----:B------:R-:W-:Y:S02]  /*6090*/  ISETP.GT.U32.AND P6, PT, R0, R21, PT ;  /* 0x000000150000720c */ /* 0x000fe40003fc4070 */
[----:B------:R-:W-:Y:S02]  /*60a0*/  ISETP.GE.AND P1, PT, R156, RZ, PT ;  /* 0x000000ff9c00720c */ /* 0x000fe40003f26270 */
[----:B------:R-:W-:Y:S01]  /*60b0*/  ISETP.GE.AND P2, PT, R155, RZ, PT ;  /* 0x000000ff9b00720c */ /* 0x000fe20003f46270 */
[----:B------:R-:W-:Y:S01]  /*60c0*/  @!P5 IMAD.IADD R16, R16, 0x1, -R0 ;  /* 0x000000011010d824 */ /* 0x000fe200078e0a00 */
[----:B------:R-:W-:-:S02]  /*60d0*/  IADD3 R141, R136, 0x79, RZ ;  /* 0x00000079888d7810 */ /* 0x000fc40007ffe0ff */
[----:B------:R-:W-:Y:S01]  /*60e0*/  ISETP.GE.AND P5, PT, R154, RZ, PT ;  /* 0x000000ff9a00720c */ /* 0x000fe20003fa6270 */
[----:B------:R-:W-:Y:S01]  /*60f0*/  IMAD.MOV R2, RZ, RZ, -R2 ;  /* 0x000000ffff027224 */ /* 0x000fe200078e0a02 */
[----:B------:R-:W-:Y:S01]  /*6100*/  IABS R8, R141 ;  /* 0x0000008d00087213 */ /* 0x000fe20000000000 */
[----:B------:R-:W-:Y:S01]  /*6110*/  @!P0 IMAD.IADD R19, R19, 0x1, -R0 ;  /* 0x0000000113138824 */ /* 0x000fe200078e0a00 */
[----:B------:R-:W-:Y:S02]  /*6120*/  ISETP.GE.AND P0, PT, R157, RZ, PT ;  /* 0x000000ff9d00720c */ /* 0x000fe40003f06270 */
[----:B------:R-:W-:Y:S02]  /*6130*/  @!P4 IADD3 R15, R15, -R0, RZ ;  /* 0x800000000f0fc210 */ /* 0x000fe40007ffe0ff */
[C---:B------:R-:W-:Y:S01]  /*6140*/  ISETP.GT.U32.AND P4, PT, R0.reuse, R20, PT ;  /* 0x000000140000720c */ /* 0x040fe20003f84070 */
[----:B------:R-:W-:Y:S01]  /*6150*/  IMAD R9, R0, R2, R9 ;  /* 0x0000000200097224 */ /* 0x000fe200078e0209 */
[----:B------:R-:W-:Y:S01]  /*6160*/  IADD3 R140, R136, 0x7a, RZ ;  /* 0x0000007a888c7810 */ /* 0x000fe20007ffe0ff */
[----:B------:R-:W-:Y:S01]  /*6170*/  @!P3 IMAD.MOV R25, RZ, RZ, -R25 ;  /* 0x000000ffff19b224 */ /* 0x000fe200078e0a19 */
[----:B------:R-:W-:Y:S01]  /*6180*/  ISETP.GT.U32.AND P3, PT, R0, R19, PT ;  /* 0x000000130000720c */ /* 0x000fe20003f64070 */
[----:B------:R-:W-:Y:S01]  /*6190*/  IMAD.HI.U32 R2, R4, R8, RZ ;  /* 0x0000000804027227 */ /* 0x000fe200078e00ff */
[----:B------:R-:W-:-:S02]  /*61a0*/  @!P6 IADD3 R21, R21, -R0, RZ ;  /* 0x800000001515e210 */ /* 0x000fc40007ffe0ff */
[----:B------:R-:W-:Y:S01]  /*61b0*/  ISETP.GE.AND P6, PT, R159, RZ, PT ;  /* 0x000000ff9f00720c */ /* 0x000fe20003fc6270 */
[----:B------:R-:W-:Y:S01]  /*61c0*/  @!P1 IMAD.MOV R23, RZ, RZ, -R23 ;  /* 0x000000ffff179224 */ /* 0x000fe200078e0a17 */
[C---:B------:R-:W-:Y:S01]  /*61d0*/  ISETP.GT.U32.AND P1, PT, R0.reuse, R17, PT ;  /* 0x000000110000720c */ /* 0x040fe20003f24070 */
[----:B------:R-:W-:Y:S01]  /*61e0*/  @!P2 IMAD.MOV R22, RZ, RZ, -R22 ;  /* 0x000000ffff16a224 */ /* 0x000fe200078e0a16 */
[C---:B------:R-:W-:Y:S01]  /*61f0*/  ISETP.GT.U32.AND P2, PT, R0.reuse, R16, PT ;  /* 0x000000100000720c */ /* 0x040fe20003f44070 */
[----:B------:R-:W-:Y:S01]  /*6200*/  IMAD.MOV R2, RZ, RZ, -R2 ;  /* 0x000000ffff027224 */ /* 0x000fe200078e0a02 */
[----:B------:R-:W-:Y:S02]  /*6210*/  IABS R7, R140 ;  /* 0x0000008c00077213 */ /* 0x000fe40000000000 */
[----:B------:R-:W-:Y:S02]  /*6220*/  @!P5 IADD3 R21, -R21, RZ, RZ ;  /* 0x000000ff1515d210 */ /* 0x000fe40007ffe1ff */
[C---:B------:R-:W-:Y:S01]  /*6230*/  ISETP.GT.U32.AND P5, PT, R0.reuse, R14, PT ;  /* 0x0000000e0000720c */ /* 0x040fe20003fa4070 */
[----:B------:R-:W-:Y:S01]  /*6240*/  IMAD R8, R0, R2, R8 ;  /* 0x0000000200087224 */ /* 0x000fe200078e0208 */
[----:B------:R-:W-:Y:S01]  /*6250*/  @!P0 IADD3 R24, -R24, RZ, RZ ;  /* 0x000000ff18188210 */ /* 0x000fe20007ffe1ff */
[----:B------:R-:W-:Y:S01]  /*6260*/  IMAD.HI.U32 R2, R4, R7, RZ ;  /* 0x0000000704027227 */ /* 0x000fe200078e00ff */
[----:B------:R-:W-:-:S02]  /*6270*/  ISETP.GT.U32.AND P0, PT, R0, R18, PT ;  /* 0x000000120000720c */ /* 0x000fc40003f04070 */
[----:B------:R-:W-:Y:S01]  /*6280*/  IADD3 R139, R136, 0x7b, RZ ;  /* 0x0000007b888b7810 */ /* 0x000fe20007ffe0ff */
[--C-:B------:R-:W-:Y:S01]  /*6290*/  @!P4 IMAD.IADD R20, R20, 0x1, -R0.reuse ;  /* 0x000000011414c824 */ /* 0x100fe200078e0a00 */
[----:B------:R-:W-:Y:S01]  /*62a0*/  ISETP.GT.U32.AND P4, PT, R0, R13, PT ;  /* 0x0000000d0000720c */ /* 0x000fe20003f84070 */
[----:B------:R-:W-:Y:S01]  /*62b0*/  @!P3 IMAD.IADD R19, R19, 0x1, -R0 ;  /* 0x000000011313b824 */ /* 0x000fe200078e0a00 */
[----:B------:R-:W-:Y:S01]  /*62c0*/  IADD3 R2, -R2, RZ, RZ ;  /* 0x000000ff02027210 */ /* 0x000fe20007ffe1ff */
[----:B------:R-:W-:Y:S01]  /*62d0*/  @!P6 IMAD.MOV R26, RZ, RZ, -R26 ;  /* 0x000000ffff1ae224 */ /* 0x000fe200078e0a1a */
[----:B------:R-:W-:Y:S01]  /*62e0*/  ISETP.GT.U32.AND P3, PT, R0, R12, PT ;  /* 0x0000000c0000720c */ /* 0x000fe20003f64070 */
[--C-:B------:R-:W-:Y:S01]  /*62f0*/  @!P1 IMAD.IADD R17, R17, 0x1, -R0.reuse ;  /* 0x0000000111119824 */ /* 0x100fe200078e0a00 */
[----:B------:R-:W-:Y:S01]  /*6300*/  IABS R6, R139 ;  /* 0x0000008b00067213 */ /* 0x000fe20000000000 */
[----:B------:R-:W-:Y:S01]  /*6310*/  @!P2 IMAD.IADD R16, R16, 0x1, -R0 ;  /* 0x000000011010a824 */ /* 0x000fe200078e0a00 */
[----:B------:R-:W-:-:S02]  /*6320*/  ISETP.GT.U32.AND P6, PT, R0, R15, PT ;  /* 0x0000000f0000720c */ /* 0x000fc40003fc4070 */
[C---:B------:R-:W-:Y:S02]  /*6330*/  ISETP.GT.U32.AND P1, PT, R0.reuse, R10, PT ;  /* 0x0000000a0000720c */ /* 0x040fe40003f24070 */
[C---:B------:R-:W-:Y:S01]  /*6340*/  ISETP.GT.U32.AND P2, PT, R0.reuse, R9, PT ;  /* 0x000000090000720c */ /* 0x040fe20003f44070 */
[----:B------:R-:W-:Y:S01]  /*6350*/  IMAD R7, R0, R2, R7 ;  /* 0x0000000200077224 */ /* 0x000fe200078e0207 */
[----:B------:R-:W-:Y:S01]  /*6360*/  IADD3 R138, R136, 0x7c, RZ ;  /* 0x0000007c888a7810 */ /* 0x000fe20007ffe0ff */
[----:B------:R-:W-:Y:S01]  /*6370*/  @!P5 IMAD.IADD R14, R14, 0x1, -R0 ;  /* 0x000000010e0ed824 */ /* 0x000fe200078e0a00 */
[----:B------:R-:W-:Y:S01]  /*6380*/  ISETP.GE.AND P5, PT, R152, RZ, PT ;  /* 0x000000ff9800720c */ /* 0x000fe20003fa6270 */
[----:B------:R-:W-:Y:S01]  /*6390*/  IMAD.HI.U32 R2, R4, R6, RZ ;  /* 0x0000000604027227 */ /* 0x000fe200078e00ff */
[----:B------:R-:W-:Y:S02]  /*63a0*/  @!P0 IADD3 R18, R18, -R0, RZ ;  /* 0x8000000012128210 */ /* 0x000fe40007ffe0ff */
[----:B------:R-:W-:Y:S01]  /*63b0*/  IABS R5, R138 ;  /* 0x0000008a00057213 */ /* 0x000fe20000000000 */
[----:B------:R-:W-:Y:S01]  /*63c0*/  IMAD.MOV R2, RZ, RZ, -R2 ;  /* 0x000000ffff027224 */ /* 0x000fe200078e0a02 */
[C---:B------:R-:W-:Y:S01]  /*63d0*/  ISETP.GT.U32.AND P0, PT, R0.reuse, R11, PT ;  /* 0x0000000b0000720c */ /* 0x040fe20003f04070 */
[----:B------:R-:W-:Y:S01]  /*63e0*/  @!P4 IMAD.IADD R13, R13, 0x1, -R0 ;  /* 0x000000010d0dc824 */ /* 0x000fe200078e0a00 */
[----:B------:R-:W-:Y:S01]  /*63f0*/  ISETP.GE.AND P4, PT, R151, RZ, PT ;  /* 0x000000ff9700720c */ /* 0x000fe20003f86270 */
[----:B------:R-:W-:Y:S01]  /*6400*/  IMAD R6, R0, R2, R6 ;  /* 0x0000000200067224 */ /* 0x000fe200078e0206 */
[----:B------:R-:W-:Y:S01]  /*6410*/  @!P3 IADD3 R12, R12, -R0, RZ ;  /* 0x800000000c0cb210 */ /* 0x000fe20007ffe0ff */
[----:B------:R-:W-:Y:S01]  /*6420*/  IMAD.HI.U32 R2, R4, R5, RZ ;  /* 0x0000000504027227 */ /* 0x000fe200078e00ff */
[----:B------:R-:W-:-:S02]  /*6430*/  ISETP.GE.AND P3, PT, R150, RZ, PT ;  /* 0x000000ff9600720c */ /* 0x000fc40003f66270 */
[-C--:B------:R-:W-:Y:S01]  /*6440*/  @!P6 IADD3 R15, R15, -R0.reuse, RZ ;  /* 0x800000000f0fe210 */ /* 0x080fe20007ffe0ff */
[----:B------:R-:W-:Y:S01]  /*6450*/  @!P1 IMAD.IADD R10, R10, 0x1, -R0 ;  /* 0x000000010a0a9824 */ /* 0x000fe200078e0a00 */
[----:B------:R-:W-:Y:S02]  /*6460*/  @!P2 IADD3 R9, R9, -R0, RZ ;  /* 0x800000000909a210 */ /* 0x000fe40007ffe0ff */
[----:B------:R-:W-:Y:S02]  /*6470*/  ISETP.GE.AND P6, PT, R153, RZ, PT ;  /* 0x000000ff9900720c */ /* 0x000fe40003fc6270 */
[----:B------:R-:W-:Y:S02]  /*6480*/  ISETP.GE.AND P1, PT, R135, RZ, PT ;  /* 0x000000ff8700720c */ /* 0x000fe40003f26270 */
[----:B------:R-:W-:Y:S01]  /*6490*/  ISETP.GT.U32.AND P2, PT, R0, R14, PT ;  /* 0x0000000e0000720c */ /* 0x000fe20003f44070 */
[----:B------:R-:W-:Y:S01]  /*64a0*/  IMAD.MOV R2, RZ, RZ, -R2 ;  /* 0x000000ffff027224 */ /* 0x000fe200078e0a02 */
[----:B------:R-:W-:Y:S01]  /*64b0*/  IADD3 R137, R136, 0x7d, RZ ;  /* 0x0000007d88897810 */ /* 0x000fe20007ffe0ff */
[----:B------:R-:W-:Y:S01]  /*64c0*/  @!P5 IMAD.MOV R19, RZ, RZ, -R19 ;  /* 0x000000ffff13d224 */ /* 0x000fe200078e0a13 */
[C---:B------:R-:W-:Y:S01]  /*64d0*/  ISETP.GT.U32.AND P5, PT, R0.reuse, R13, PT ;  /* 0x0000000d0000720c */ /* 0x040fe20003fa4070 */
[----:B------:R-:W-:Y:S01]  /*64e0*/  IMAD R5, R0, R2, R5 ;  /* 0x0000000200057224 */ /* 0x000fe200078e0205 */
[----:B------:R-:W-:Y:S01]  /*64f0*/  IABS R2, R137 ;  /* 0x0000008900027213 */ /* 0x000fe20000000000 */
[----:B------:R-:W-:Y:S01]  /*6500*/  @!P0 IMAD.IADD R11, R11, 0x1, -R0 ;  /* 0x000000010b0b8824 */ /* 0x000fe200078e0a00 */
[----:B------:R-:W-:-:S02]  /*6510*/  ISETP.GE.AND P0, PT, R149, RZ, PT ;  /* 0x000000ff9500720c */ /* 0x000fc40003f06270 */
[----:B------:R-:W-:Y:S02]  /*6520*/  @!P4 IADD3 R18, -R18, RZ, RZ ;  /* 0x000000ff1212c210 */ /* 0x000fe40007ffe1ff */
[C---:B------:R-:W-:Y:S01]  /*6530*/  ISETP.GT.U32.AND P4, PT, R0.reuse, R12, PT ;  /* 0x0000000c0000720c */ /* 0x040fe20003f84070 */
[----:B------:R-:W-:Y:S01]  /*6540*/  @!P3 IMAD.MOV R17, RZ, RZ, -R17 ;  /* 0x000000ffff11b224 */ /* 0x000fe200078e0a11 */
[----:B------:R-:W-:Y:S01]  /*6550*/  ISETP.GT.U32.AND P3, PT, R0, R9, PT ;  /* 0x000000090000720c */ /* 0x000fe20003f64070 */
[----:B------:R-:W-:Y:S01]  /*6560*/  IMAD.HI.U32 R3, R4, R2, RZ ;  /* 0x0000000204037227 */ /* 0x000fe200078e00ff */
[----:B------:R-:W-:Y:S02]  /*6570*/  @!P1 IADD3 R15, -R15, RZ, RZ ;  /* 0x000000ff0f0f9210 */ /* 0x000fe40007ffe1ff */
[C---:B------:R-:W-:Y:S01]  /*6580*/  ISETP.GT.U32.AND P1, PT, R0.reuse, R8, PT ;  /* 0x000000080000720c */ /* 0x040fe20003f24070 */
[----:B------:R-:W-:Y:S01]  /*6590*/  @!P6 IMAD.MOV R20, RZ, RZ, -R20 ;  /* 0x000000ffff14e224 */ /* 0x000fe200078e0a14 */
[----:B------:R-:W-:Y:S01]  /*65a0*/  ISETP.GT.U32.AND P6, PT, R0, R11, PT ;  /* 0x0000000b0000720c */ /* 0x000fe20003fc4070 */
[--C-:B------:R-:W-:Y:S01]  /*65b0*/  @!P2 IMAD.IADD R14, R14, 0x1, -R0.reuse ;  /* 0x000000010e0ea824 */ /* 0x100fe200078e0a00 */
[----:B------:R-:W-:Y:S01]  /*65c0*/  ISETP.GT.U32.AND P2, PT, R0, R7, PT ;  /* 0x000000070000720c */ /* 0x000fe20003f44070 */
[----:B------:R-:W-:Y:S01]  /*65d0*/  @!P5 IMAD.IADD R13, R13, 0x1, -R0 ;  /* 0x000000010d0dd824 */ /* 0x000fe200078e0a00 */
[----:B------:R-:W-:-:S02]  /*65e0*/  IADD3 R3, -R3, RZ, RZ ;  /* 0x000000ff03037210 */ /* 0x000fc40007ffe1ff */
[----:B------:R-:W-:Y:S01]  /*65f0*/  ISETP.GT.U32.AND P5, PT, R0, R6, PT ;  /* 0x000000060000720c */ /* 0x000fe20003fa4070 */
[----:B------:R-:W-:Y:S01]  /*6600*/  @!P0 IMAD.MOV R16, RZ, RZ, -R16 ;  /* 0x000000ffff108224 */ /* 0x000fe200078e0a10 */
[----:B------:R-:W-:Y:S01]  /*6610*/  IADD3 R136, R136, 0x7e, RZ ;  /* 0x0000007e88887810 */ /* 0x000fe20007ffe0ff */
[C---:B------:R-:W-:Y:S01]  /*6620*/  IMAD R2, R0.reuse, R3, R2 ;  /* 0x0000000300027224 */ /* 0x040fe200078e0202 */
[----:B------:R-:W-:Y:S02]  /*6630*/  ISETP.GT.U32.AND P0, PT, R0, R10, PT ;  /* 0x0000000a0000720c */ /* 0x000fe40003f04070 */
[----:B------:R-:W-:Y:S02]  /*6640*/  @!P4 IADD3 R12, R12, -R0, RZ ;  /* 0x800000000c0cc210 */ /* 0x000fe40007ffe0ff */
[----:B------:R-:W-:Y:S02]  /*6650*/  ISETP.GT.U32.AND P4, PT, R0, R5, PT ;  /* 0x000000050000720c */ /* 0x000fe40003f84070 */
[----:B------:R-:W-:-:S02]  /*6660*/  IABS R3, R136 ;  /* 0x0000008800037213 */ /* 0x000fc40000000000 */
[-C--:B------:R-:W-:Y:S01]  /*6670*/  @!P3 IADD3 R9, R9, -R0.reuse, RZ ;  /* 0x800000000909b210 */ /* 0x080fe20007ffe0ff */
[--C-:B------:R-:W-:Y:S01]  /*6680*/  @!P6 IMAD.IADD R11, R11, 0x1, -R0.reuse ;  /* 0x000000010b0be824 */ /* 0x100fe200078e0a00 */
[----:B------:R-:W-:Y:S01]  /*6690*/  ISETP.GE.AND P3, PT, R145, RZ, PT ;  /* 0x000000ff9100720c */ /* 0x000fe20003f66270 */
[--C-:B------:R-:W-:Y:S01]  /*66a0*/  @!P1 IMAD.IADD R8, R8, 0x1, -R0.reuse ;  /* 0x0000000108089824 */ /* 0x100fe200078e0a00 */
[----:B------:R-:W-:Y:S01]  /*66b0*/  ISETP.GE.AND P6, PT, R147, RZ, PT ;  /* 0x000000ff9300720c */ /* 0x000fe20003fc6270 */
[----:B------:R-:W-:Y:S01]  /*66c0*/  @!P2 IMAD.IADD R7, R7, 0x1, -R0 ;  /* 0x000000010707a824 */ /* 0x000fe200078e0a00 */
[----:B------:R-:W-:Y:S01]  /*66d0*/  ISETP.GE.AND P1, PT, R144, RZ, PT ;  /* 0x000000ff9000720c */ /* 0x000fe20003f26270 */
[----:B------:R-:W-:Y:S01]  /*66e0*/  IMAD.HI.U32 R4, R4, R3, RZ ;  /* 0x0000000304047227 */ /* 0x000fe200078e00ff */
[----:B------:R-:W-:Y:S02]  /*66f0*/  ISETP.GE.AND P2, PT, R143, RZ, PT ;  /* 0x000000ff8f00720c */ /* 0x000fe40003f46270 */
[----:B------:R-:W-:Y:S01]  /*6700*/  @!P5 IADD3 R6, R6, -R0, RZ ;  /* 0x800000000606d210 */ /* 0x000fe20007ffe0ff */
[----:B------:R-:W-:Y:S01]  /*6710*/  IMAD.MOV R4, RZ, RZ, -R4 ;  /* 0x000000ffff047224 */ /* 0x000fe200078e0a04 */
[----:B------:R-:W-:Y:S01]  /*6720*/  ISETP.GE.AND P5, PT, R142, RZ, PT ;  /* 0x000000ff8e00720c */ /* 0x000fe20003fa6270 */
[--C-:B------:R-:W-:Y:S01]  /*6730*/  @!P0 IMAD.IADD R10, R10, 0x1, -R0.reuse ;  /* 0x000000010a0a8824 */ /* 0x100fe200078e0a00 */
[----:B------:R-:W-:Y:S01]  /*6740*/  ISETP.GE.AND P0, PT, R146, RZ, PT ;  /* 0x000000ff9200720c */ /* 0x000fe20003f06270 */
[----:B------:R-:W-:-:S02]  /*6750*/  @!P4 IMAD.IADD R5, R5, 0x1, -R0 ;  /* 0x000000010505c824 */ /* 0x000fc400078e0a00 */
[C---:B------:R-:W-:Y:S02]  /*6760*/  IMAD R3, R0.reuse, R4, R3 ;  /* 0x0000000400037224 */ /* 0x040fe400078e0203 */
[----:B------:R-:W-:Y:S01]  /*6770*/  @!P3 IMAD.MOV R12, RZ, RZ, -R12 ;  /* 0x000000ffff0cb224 */ /* 0x000fe200078e0a0c */
[C---:B------:R-:W-:Y:S01]  /*6780*/  ISETP.GT.U32.AND P3, PT, R0.reuse, R6, PT ;  /* 0x000000060000720c */ /* 0x040fe20003f64070 */
[----:B------:R-:W-:Y:S01]  /*6790*/  @!P6 IMAD.MOV R14, RZ, RZ, -R14 ;  /* 0x000000ffff0ee224 */ /* 0x000fe200078e0a0e */
[----:B------:R-:W-:Y:S01]  /*67a0*/  ISETP.GT.U32.AND P4, PT, R0, R5, PT ;  /* 0x000000050000720c */ /* 0x000fe20003f84070 */
[----:B------:R-:W-:Y:S01]  /*67b0*/  @!P1 IMAD.MOV R11, RZ, RZ, -R11 ;  /* 0x000000ffff0b9224 */ /* 0x000fe200078e0a0b */
[----:B------:R-:W-:Y:S02]  /*67c0*/  @!P2 IADD3 R10, -R10, RZ, RZ ;  /* 0x000000ff0a0aa210 */ /* 0x000fe40007ffe1ff */
[C---:B------:R-:W-:Y:S02]  /*67d0*/  ISETP.GT.U32.AND P6, PT, R0.reuse, R8, PT ;  /* 0x000000080000720c */ /* 0x040fe40003fc4070 */
[----:B------:R-:W-:-:S02]  /*67e0*/  ISETP.GT.U32.AND P1, PT, R0, R2, PT ;  /* 0x000000020000720c */ /* 0x000fc40003f24070 */
[C---:B------:R-:W-:Y:S01]  /*67f0*/  ISETP.GT.U32.AND P2, PT, R0.reuse, R3, PT ;  /* 0x000000030000720c */ /* 0x040fe20003f44070 */
[----:B------:R-:W-:Y:S01]  /*6800*/  @!P5 IMAD.MOV R9, RZ, RZ, -R9 ;  /* 0x000000ffff09d224 */ /* 0x000fe200078e0a09 */
[----:B------:R-:W-:Y:S02]  /*6810*/  ISETP.GE.AND P5, PT, R141, RZ, PT ;  /* 0x000000ff8d00720c */ /* 0x000fe40003fa6270 */
[----:B------:R-:W-:Y:S02]  /*6820*/  @!P0 IADD3 R13, -R13, RZ, RZ ;  /* 0x000000ff0d0d8210 */ /* 0x000fe40007ffe1ff */
[----:B------:R-:W-:Y:S01]  /*6830*/  ISETP.GT.U32.AND P0, PT, R0, R7, PT ;  /* 0x000000070000720c */ /* 0x000fe20003f04070 */
[--C-:B------:R-:W-:Y:S01]  /*6840*/  @!P3 IMAD.IADD R6, R6, 0x1, -R0.reuse ;  /* 0x000000010606b824 */ /* 0x100fe200078e0a00 */
[----:B------:R-:W-:Y:S01]  /*6850*/  ISETP.GE.AND P3, PT, R140, RZ, PT ;  /* 0x000000ff8c00720c */ /* 0x000fe20003f66270 */
[--C-:B------:R-:W-:Y:S01]  /*6860*/  @!P4 IMAD.IADD R5, R5, 0x1, -R0.reuse ;  /* 0x000000010505c824 */ /* 0x100fe200078e0a00 */
[----:B------:R-:W-:Y:S01]  /*6870*/  ISETP.GE.AND P4, PT, R139, RZ, PT ;  /* 0x000000ff8b00720c */ /* 0x000fe20003f86270 */
[--C-:B------:R-:W-:Y:S01]  /*6880*/  @!P6 IMAD.IADD R8, R8, 0x1, -R0.reuse ;  /* 0x000000010808e824 */ /* 0x100fe200078e0a00 */
[----:B------:R-:W-:Y:S01]  /*6890*/  @!P1 IADD3 R2, R2, -R0, RZ ;  /* 0x8000000002029210 */ /* 0x000fe20007ffe0ff */
[----:B------:R-:W-:-:S02]  /*68a0*/  @!P2 IMAD.IADD R3, R3, 0x1, -R0 ;  /* 0x000000010303a824 */ /* 0x000fc400078e0a00 */
[----:B------:R-:W-:Y:S01]  /*68b0*/  IMAD.MOV.U32 R252, RZ, RZ, c[0x0][0x180] ;  /* 0x00006000fffc7624 */ /* 0x000fe200078e00ff */
[C---:B------:R-:W-:Y:S01]  /*68c0*/  ISETP.GT.U32.AND P2, PT, R0.reuse, R2, PT ;  /* 0x000000020000720c */ /* 0x040fe20003f44070 */
[----:B------:R-:W-:Y:S01]  /*68d0*/  @!P5 IMAD.MOV R8, RZ, RZ, -R8 ;  /* 0x000000ffff08d224 */ /* 0x000fe200078e0a08 */
[----:B------:R-:W-:Y:S02]  /*68e0*/  ISETP.GT.U32.AND P5, PT, R0, R3, PT ;  /* 0x000000030000720c */ /* 0x000fe40003fa4070 */
[----:B------:R-:W-:Y:S02]  /*68f0*/  @!P0 IADD3 R7, R7, -R0, RZ ;  /* 0x8000000007078210 */ /* 0x000fe40007ffe0ff */
[----:B------:R-:W-:Y:S02]  /*6900*/  ISETP.GE.AND P1, PT, R138, RZ, PT ;  /* 0x000000ff8a00720c */ /* 0x000fe40003f26270 */
[----:B------:R-:W-:Y:S01]  /*6910*/  IADD3 R135, R252, -0x5, RZ ;  /* 0xfffffffbfc877810 */ /* 0x000fe20007ffe0ff */
[----:B------:R-:W-:Y:S01]  /*6920*/  @!P4 IMAD.MOV R6, RZ, RZ, -R6 ;  /* 0x000000ffff06c224 */ /* 0x000fe200078e0a06 */
[----:B------:R-:W-:-:S02]  /*6930*/  @!P3 IADD3 R7, -R7, RZ, RZ ;  /* 0x000000ff0707b210 */ /* 0x000fc40007ffe1ff */
[C---:B------:R-:W-:Y:S02]  /*6940*/  IADD3 R4, R252.reuse, -0x1, RZ ;  /* 0xfffffffffc047810 */ /* 0x040fe40007ffe0ff */
[----:B------:R-:W-:Y:S02]  /*6950*/  ISETP.GE.U32.AND P0, PT, R135, 0x7fffff7c, PT ;  /* 0x7fffff7c8700780c */ /* 0x000fe40003f06070 */
[----:B------:R-:W-:Y:S02]  /*6960*/  ISETP.GE.AND P3, PT, R137, RZ, PT ;  /* 0x000000ff8900720c */ /* 0x000fe40003f66270 */
[----:B------:R-:W-:Y:S02]  /*6970*/  IADD3 R135, R252, -0xd, RZ ;  /* 0xfffffff3fc877810 */ /* 0x000fe40007ffe0ff */
[----:B------:R-:W-:Y:S01]  /*6980*/  ISETP.GE.AND P4, PT, R136, RZ, PT ;  /* 0x000000ff8800720c */ /* 0x000fe20003f86270 */
[----:B------:R-:W-:Y:S01]  /*6990*/  @!P5 IMAD.IADD R3, R3, 0x1, -R0 ;  /* 0x000000010303d824 */ /* 0x000fe200078e0a00 */
[----:B------:R-:W-:-:S02]  /*69a0*/  ISETP.GE.U32.AND P6, PT, R4, 0x7fffff80, PT ;  /* 0x7fffff800400780c */ /* 0x000fc40003fc6070 */
[----:B------:R-:W-:Y:S02]  /*69b0*/  @!P2 IADD3 R2, R2, -R0, RZ ;  /* 0x800000000202a210 */ /* 0x000fe40007ffe0ff */
[----:B------:R-:W-:Y:S02]  /*69c0*/  IADD3 R4, R252, -0x9, RZ ;  /* 0xfffffff7fc047810 */ /* 0x000fe40007ffe0ff */
[----:B------:R-:W-:Y:S02]  /*69d0*/  ISETP.GE.U32.AND P2, PT, R135, 0x7fffff74, PT ;  /* 0x7fffff748700780c */ /* 0x000fe40003f46070 */
[----:B------:R-:W-:Y:S02]  /*69e0*/  ISETP.NE.AND P5, PT, RZ, c[0x0][0x17c], PT ;  /* 0x00005f00ff007a0c */ /* 0x000fe40003fa5270 */
[----:B------:R-:W-:Y:S01]  /*69f0*/  LOP3.LUT R135, RZ, c[0x0][0x17c], RZ, 0x33, !PT ;  /* 0x00005f00ff877a12 */ /* 0x000fe200078e33ff */
[----:B------:R-:W-:Y:S01]  /*6a00*/  @!P1 IMAD.MOV R5, RZ, RZ, -R5 ;  /* 0x000000ffff059224 */ /* 0x000fe200078e0a05 */
[----:B------:R-:W-:Y:S01]  /*6a10*/  ISETP.GE.U32.AND P1, PT, R4, 0x7fffff78, PT ;  /* 0x7fffff780400780c */ /* 0x000fe20003f26070 */
[----:B------:R-:W-:Y:S01]  /*6a20*/  IMAD R0, R148, c[0x0][0x18c], RZ ;  /* 0x0000630094007a24 */ /* 0x000fe200078e02ff */
[----:B------:R-:W-:-:S02]  /*6a30*/  IADD3 R4, R252, -0x11, RZ ;  /* 0xffffffeffc047810 */ /* 0x000fc40007ffe0ff */
[----:B------:R-:W-:Y:S01]  /*6a40*/  SEL R134, R135, R134, !P5 ;  /* 0x0000008687867207 */ /* 0x000fe20006800000 */
[----:B------:R-:W-:Y:S01]  /*6a50*/  @!P3 IMAD.MOV R2, RZ, RZ, -R2 ;  /* 0x000000ffff02b224 */ /* 0x000fe200078e0a02 */
[----:B------:R-:W-:Y:S01]  /*6a60*/  STL [R1+0x2338], R141 ;  /* 0x0023388d01007387 */ /* 0x000fe20000100800 */
[----:B------:R-:W-:Y:S02]  /*6a70*/  ISETP.GE.U32.AND P3, PT, R4, 0x7fffff70, PT ;  /* 0x7fffff700400780c */ /* 0x000fe40003f66070 */
[----:B------:R-:W-:Y:S01]  /*6a80*/  @!P4 IADD3 R3, -R3, RZ, RZ ;  /* 0x000000ff0303c210 */ /* 0x000fe20007ffe1ff */
[----:B------:R-:W-:Y:S01]  /*6a90*/  STL [R1+0x2330], R140 ;  /* 0x0023308c01007387 */ /* 0x000fe20000100800 */
[----:B------:R-:W-:Y:S01]  /*6aa0*/  LEA R4, P4, R0, c[0x0][0x168], 0x2 ;  /* 0x00005a0000047a11 */ /* 0x000fe200078810ff */
[----:B------:R-:W-:Y:S02]  /*6ab0*/  IMAD R134, R134, c[0x0][0x190], RZ ;  /* 0x0000640086867a24 */ /* 0x000fe400078e02ff */
[----:B------:R-:W-:Y:S01]  /*6ac0*/  STL [R1+0x232c], R139 ;  /* 0x00232c8b01007387 */ /* 0x000fe20000100800 */
[----:B------:R-:W-:-:S03]  /*6ad0*/  LEA.HI.X.SX32 R0, R0, c[0x0][0x16c], 0x2, P4 ;  /* 0x00005b0000007a11 */ /* 0x000fc600020f16ff */
[----:B------:R-:W-:Y:S01]  /*6ae0*/  STL [R1+0x2324], R138 ;  /* 0x0023248a01007387 */ /* 0x000fe20000100800 */
[----:B------:R-:W-:-:S03]  /*6af0*/  IMAD R132, R132, c[0x0][0x184], RZ ;  /* 0x0000610084847a24 */ /* 0x000fc600078e02ff */
[----:B------:R-:W-:Y:S04]  /*6b00*/  STL [R1+0x2320], R137 ;  /* 0x0023208901007387 */ /* 0x000fe80000100800 */
[----:B------:R1:W-:Y:S01]  /*6b10*/  STL [R1+0x2314], R136 ;  /* 0x0023148801007387 */ /* 0x0003e20000100800 */
[----:B------:R-:W-:Y:S01]  /*6b20*/  IMAD R133, R133, c[0x0][0x184], RZ ;  /* 0x0000610085857a24 */ /* 0x000fe200078e02ff */
[----:B------:R-:W-:Y:S01]  /*6b30*/  SEL R128, R135, R128, !P5 ;  /* 0x0000008087807207 */ /* 0x000fe20006800000 */
[----:B------:R-:W-:Y:S01]  /*6b40*/  IMAD R130, R130, c[0x0][0x184], RZ ;  /* 0x0000610082827a24 */ /* 0x000fe200078e02ff */
[----:B-1----:R-:W-:-:S04]  /*6b50*/  LEA R136, P4, R134, R4, 0x2 ;  /* 0x0000000486887211 */ /* 0x002fc800078810ff */
[----:B------:R-:W-:Y:S02]  /*6b60*/  LEA.HI.X.SX32 R137, R134, R0, 0x2, P4 ;  /* 0x0000000086897211 */ /* 0x000fe400020f16ff */
[----:B------:R-:W-:Y:S01]  /*6b70*/  LEA R242, P4, R132, c[0x0][0x160], 0x2 ;  /* 0x0000580084f27a11 */ /* 0x000fe200078810ff */
[----:B------:R-:W-:Y:S01]  /*6b80*/  IMAD R131, R131, c[0x0][0x184], RZ ;  /* 0x0000610083837a24 */ /* 0x000fe200078e02ff */
[C---:B------:R-:W-:Y:S02]  /*6b90*/  SEL R129, R135.reuse, R129, !P5 ;  /* 0x0000008187817207 */ /* 0x040fe40006800000 */
[C---:B------:R-:W-:Y:S02]  /*6ba0*/  SEL R127, R135.reuse, R127, !P5 ;  /* 0x0000007f877f7207 */ /* 0x040fe40006800000 */
[C---:B------:R-:W-:Y:S02]  /*6bb0*/  SEL R126, R135.reuse, R126, !P5 ;  /* 0x0000007e877e7207 */ /* 0x040fe40006800000 */
[----:B------:R-:W-:-:S02]  /*6bc0*/  SEL R125, R135, R125, !P5 ;  /* 0x0000007d877d7207 */ /* 0x000fc40006800000 */
[C---:B------:R-:W-:Y:S02]  /*6bd0*/  SEL R124, R135.reuse, R124, !P5 ;  /* 0x0000007c877c7207 */ /* 0x040fe40006800000 */
[C---:B------:R-:W-:Y:S02]  /*6be0*/  SEL R123, R135.reuse, R123, !P5 ;  /* 0x0000007b877b7207 */ /* 0x040fe40006800000 */
        /* <DEDUP_REMOVED lines=119> */
[----:B------:R-:W-:Y:S02]  /*7360*/  SEL R3, R135, R3, !P5 ;  /* 0x0000000387037207 */ /* 0x000fe40006800000 */
[----:B------:R-:W-:Y:S01]  /*7370*/  LEA R240, P5, R133, c[0x0][0x160], 0x2 ;  /* 0x0000580085f07a11 */ /* 0x000fe200078a10ff */
[----:B------:R-:W-:Y:S01]  /*7380*/  IMAD R128, R128, c[0x0][0x190], RZ ;  /* 0x0000640080807a24 */ /* 0x000fe200078e02ff */
[----:B------:R-:W-:Y:S02]  /*7390*/  LEA.HI.X.SX32 R243, R132, c[0x0][0x164], 0x2, P4 ;  /* 0x0000590084f37a11 */ /* 0x000fe400020f16ff */
[----:B------:R-:W-:Y:S01]  /*73a0*/  LEA R246, P4, R130, c[0x0][0x160], 0x2 ;  /* 0x0000580082f67a11 */ /* 0x000fe200078810ff */
[----:B------:R-:W-:Y:S01]  /*73b0*/  IMAD R129, R129, c[0x0][0x190], RZ ;  /* 0x0000640081817a24 */ /* 0x000fe200078e02ff */
[----:B------:R-:W-:-:S02]  /*73c0*/  LEA.HI.X.SX32 R241, R133, c[0x0][0x164], 0x2, P5 ;  /* 0x0000590085f17a11 */ /* 0x000fc400028f16ff */
[C---:B------:R-:W-:Y:S01]  /*73d0*/  LEA R244, P5, R131.reuse, c[0x0][0x160], 0x2 ;  /* 0x0000580083f47a11 */ /* 0x040fe200078a10ff */
[----:B------:R-:W-:Y:S01]  /*73e0*/  IMAD R126, R126, c[0x0][0x190], RZ ;  /* 0x000064007e7e7a24 */ /* 0x000fe200078e02ff */
[----:B------:R-:W-:Y:S02]  /*73f0*/  LEA.HI.X.SX32 R247, R130, c[0x0][0x164], 0x2, P4 ;  /* 0x0000590082f77a11 */ /* 0x000fe400020f16ff */
[CC--:B------:R-:W-:Y:S02]  /*7400*/  LEA R138, P4, R128.reuse, R4.reuse, 0x2 ;  /* 0x00000004808a7211 */ /* 0x0c0fe400078810ff */
[----:B------:R-:W-:Y:S02]  /*7410*/  LEA.HI.X.SX32 R245, R131, c[0x0][0x164], 0x2, P5 ;  /* 0x0000590083f57a11 */ /* 0x000fe400028f16ff */
[----:B------:R-:W-:Y:S02]  /*7420*/  LEA R150, P5, R129, R4, 0x2 ;  /* 0x0000000481967211 */ /* 0x000fe400078a10ff */
[----:B------:R-:W-:-:S02]  /*7430*/  LEA.HI.X.SX32 R139, R128, R0, 0x2, P4 ;  /* 0x00000000808b7211 */ /* 0x000fc400020f16ff */
[----:B------:R-:W-:Y:S01]  /*7440*/  LEA R130, P4, R126, R4, 0x2 ;  /* 0x000000047e827211 */ /* 0x000fe200078810ff */
[----:B------:R-:W-:Y:S01]  /*7450*/  IMAD R127, R127, c[0x0][0x190], RZ ;  /* 0x000064007f7f7a24 */ /* 0x000fe200078e02ff */
[-C--:B------:R-:W-:Y:S01]  /*7460*/  LEA.HI.X.SX32 R151, R129, R0.reuse, 0x2, P5 ;  /* 0x0000000081977211 */ /* 0x080fe200028f16ff */
[----:B------:R-:W-:Y:S01]  /*7470*/  IMAD R124, R124, c[0x0][0x190], RZ ;  /* 0x000064007c7c7a24 */ /* 0x000fe200078e02ff */
[----:B------:R-:W-:Y:S01]  /*7480*/  LEA.HI.X.SX32 R131, R126, R0, 0x2, P4 ;  /* 0x000000007e837211 */ /* 0x000fe200020f16ff */
[----:B------:R1:W-:Y:S01]  /*7490*/  STL.64 [R1+0xd38], R136 ;  /* 0x000d388801007387 */ /* 0x0003e20000100a00 */
[----:B------:R-:W-:-:S03]  /*74a0*/  IMAD R125, R125, c[0x0][0x190], RZ ;  /* 0x000064007d7d7a24 */ /* 0x000fc600078e02ff */
[----:B------:R-:W-:Y:S01]  /*74b0*/  STL.64 [R1+0xa00], R150 ;  /* 0x000a009601007387 */ /* 0x000fe20000100a00 */
[----:B------:R-:W-:-:S03]  /*74c0*/  IMAD R122, R122, c[0x0][0x190], RZ ;  /* 0x000064007a7a7a24 */ /* 0x000fc600078e02ff */
[----:B------:R-:W-:Y:S01]  /*74d0*/  STL.64 [R1+0x9e8], R138 ;  /* 0x0009e88a01007387 */ /* 0x000fe20000100a00 */
[----:B-1----:R-:W-:-:S03]  /*74e0*/  LEA R136, P5, R127, R4, 0x2 ;  /* 0x000000047f887211 */ /* 0x002fc600078a10ff */
[----:B------:R1:W-:Y:S01]  /*74f0*/  STL.64 [R1+0x9d8], R130 ;  /* 0x0009d88201007387 */ /* 0x0003e20000100a00 */
[----:B------:R-:W-:Y:S02]  /*7500*/  LEA.HI.X.SX32 R137, R127, R0, 0x2, P5 ;  /* 0x000000007f897211 */ /* 0x000fe400028f16ff */
[-C--:B------:R-:W-:Y:S02]  /*7510*/  LEA R128, P5, R125, R4.reuse, 0x2 ;  /* 0x000000047d807211 */ /* 0x080fe400078a10ff */
[----:B-1----:R-:W-:-:S04]  /*7520*/  LEA R130, P4, R124, R4, 0x2 ;  /* 0x000000047c827211 */ /* 0x002fc800078810ff */
[----:B------:R-:W-:Y:S02]  /*7530*/  LEA.HI.X.SX32 R131, R124, R0, 0x2, P4 ;  /* 0x000000007c837211 */ /* 0x000fe400020f16ff */
[----:B------:R-:W-:Y:S01]  /*7540*/  LEA R126, P4, R122, R4, 0x2 ;  /* 0x000000047a7e7211 */ /* 0x000fe200078810ff */
[----:B------:R-:W-:Y:S01]  /*7550*/  IMAD R123, R123, c[0x0][0x190], RZ ;  /* 0x000064007b7b7a24 */ /* 0x000fe200078e02ff */
[-C--:B------:R-:W-:Y:S01]  /*7560*/  LEA.HI.X.SX32 R129, R125, R0.reuse, 0x2, P5 ;  /* 0x000000007d817211 */ /* 0x080fe200028f16ff */
[----:B------:R-:W-:Y:S01]  /*7570*/  IMAD R120, R120, c[0x0][0x190], RZ ;  /* 0x0000640078787a24 */ /* 0x000fe200078e02ff */
[----:B------:R-:W-:Y:S01]  /*7580*/  LEA.HI.X.SX32 R127, R122, R0, 0x2, P4 ;  /* 0x000000007a7f7211 */ /* 0x000fe200020f16ff */
[----:B------:R-:W-:Y:S01]  /*7590*/  STL.64 [R1+0x9e0], R136 ;  /* 0x0009e08801007387 */ /* 0x000fe20000100a00 */
[----:B------:R-:W-:-:S03]  /*75a0*/  IMAD R121, R121, c[0x0][0x190], RZ ;  /* 0x0000640079797a24 */ /* 0x000fc600078e02ff */
[----:B------:R1:W-:Y:S01]  /*75b0*/  STL.64 [R1+0x9d0], R128 ;  /* 0x0009d08001007387 */ /* 0x0003e20000100a00 */
[----:B------:R-:W-:-:S03]  /*75c0*/  IMAD R118, R118, c[0x0][0x190], RZ ;  /* 0x0000640076767a24 */ /* 0x000fc600078e02ff */
[----:B------:R-:W-:Y:S04]  /*75d0*/  STL.64 [R1+0x9c8], R130 ;  /* 0x0009c88201007387 */ /* 0x000fe80000100a00 */
[----:B------:R2:W-:Y:S01]  /*75e0*/  STL.64 [R1+0x9b8], R126 ;  /* 0x0009b87e01007387 */ /* 0x0005e20000100a00 */
[----:B-1----:R-:W-:-:S04]  /*75f0*/  LEA R128, P5, R123, R4, 0x2 ;  /* 0x000000047b807211 */ /* 0x002fc800078a10ff */
[----:B------:R-:W-:Y:S02]  /*7600*/  LEA.HI.X.SX32 R129, R123, R0, 0x2, P5 ;  /* 0x000000007b817211 */ /* 0x000fe400028f16ff */
[CC--:B--2---:R-:W-:Y:S02]  /*7610*/  LEA R126, P4, R120.reuse, R4.reuse, 0x2 ;  /* 0x00000004787e7211 */ /* 0x0c4fe400078810ff */
[----:B------:R-:W-:Y:S02]  /*7620*/  LEA R158, P5, R121, R4, 0x2 ;  /* 0x00000004799e7211 */ /* 0x000fe400078a10ff */
[----:B------:R-:W-:Y:S02]  /*7630*/  LEA.HI.X.SX32 R127, R120, R0, 0x2, P4 ;  /* 0x00000000787f7211 */ /* 0x000fe400020f16ff */
[----:B------:R-:W-:Y:S01]  /*7640*/  LEA R122, P4, R118, R4, 0x2 ;  /* 0x00000004767a7211 */ /* 0x000fe200078810ff */
[----:B------:R-:W-:Y:S01]  /*7650*/  IMAD R119, R119, c[0x0][0x190], RZ ;  /* 0x0000640077777a24 */ /* 0x000fe200078e02ff */
[-C--:B------:R-:W-:Y:S01]  /*7660*/  LEA.HI.X.SX32 R159, R121, R0.reuse, 0x2, P5 ;  /* 0x00000000799f7211 */ /* 0x080fe200028f16ff */
[----:B------:R-:W-:Y:S01]  /*7670*/  IMAD R116, R116, c[0x0][0x190], RZ ;  /* 0x0000640074747a24 */ /* 0x000fe200078e02ff */
[----:B------:R-:W-:Y:S01]  /*7680*/  LEA.HI.X.SX32 R123, R118, R0, 0x2, P4 ;  /* 0x00000000767b7211 */ /* 0x000fe200020f16ff */
[----:B------:R-:W-:Y:S01]  /*7690*/  STL.64 [R1+0x9c0], R128 ;  /* 0x0009c08001007387 */ /* 0x000fe20000100a00 */
[----:B------:R-:W-:Y:S01]  /*76a0*/  IMAD R117, R117, c[0x0][0x190], RZ ;  /* 0x0000640075757a24 */ /* 0x000fe200078e02ff */
[----:B------:R-:W-:-:S02]  /*76b0*/  LEA R124, P5, R119, R4, 0x2 ;  /* 0x00000004777c7211 */ /* 0x000fc400078a10ff */
[----:B------:R-:W-:Y:S01]  /*76c0*/  STL.64 [R1+0x9b0], R158 ;  /* 0x0009b09e01007387 */ /* 0x000fe20000100a00 */
[----:B------:R-:W-:-:S03]  /*76d0*/  IMAD R114, R114, c[0x0][0x190], RZ ;  /* 0x0000640072727a24 */ /* 0x000fc600078e02ff */
[----:B------:R-:W-:Y:S01]  /*76e0*/  STL.64 [R1+0x9a8], R126 ;  /* 0x0009a87e01007387 */ /* 0x000fe20000100a00 */
[----:B------:R-:W-:-:S03]  /*76f0*/  LEA.HI.X.SX32 R125, R119, R0, 0x2, P5 ;  /* 0x00000000777d7211 */ /* 0x000fc600028f16ff */
[----:B------:R1:W-:Y:S01]  /*7700*/  STL.64 [R1+0x998], R122 ;  /* 0x0009987a01007387 */ /* 0x0003e20000100a00 */
[----:B------:R-:W-:Y:S01]  /*7710*/  LEA R120, P5, R117, R4, 0x2 ;  /* 0x0000000475787211 */ /* 0x000fe200078a10ff */
[----:B------:R-:W-:-:S03]  /*7720*/  IMAD R115, R115, c[0x0][0x190], RZ ;  /* 0x0000640073737a24 */ /* 0x000fc600078e02ff */
[----:B------:R-:W-:Y:S02]  /*7730*/  LEA.HI.X.SX32 R121, R117, R0, 0x2, P5 ;  /* 0x0000000075797211 */ /* 0x000fe400028f16ff */
[----:B-1----:R-:W-:-:S04]  /*7740*/  LEA R122, P4, R116, R4, 0x2 ;  /* 0x00000004747a7211 */ /* 0x002fc800078810ff */
[----:B------:R-:W-:Y:S02]  /*7750*/  LEA.HI.X.SX32 R123, R116, R0, 0x2, P4 ;  /* 0x00000000747b7211 */ /* 0x000fe400020f16ff */
[----:B------:R-:W-:Y:S01]  /*7760*/  LEA R118, P4, R114, R4, 0x2 ;  /* 0x0000000472767211 */ /* 0x000fe200078810ff */
[----:B------:R-:W-:Y:S01]  /*7770*/  IMAD R112, R112, c[0x0][0x190], RZ ;  /* 0x0000640070707a24 */ /* 0x000fe200078e02ff */
[----:B------:R-:W-:Y:S02]  /*7780*/  STL.64 [R1+0x9a0], R124 ;  /* 0x0009a07c01007387 */ /* 0x000fe40000100a00 */
[----:B------:R-:W-:Y:S01]  /*7790*/  LEA.HI.X.SX32 R119, R114, R0, 0x2, P4 ;  /* 0x0000000072777211 */ /* 0x000fe200020f16ff */
[----:B------:R-:W-:Y:S01]  /*77a0*/  IMAD R113, R113, c[0x0][0x190], RZ ;  /* 0x0000640071717a24 */ /* 0x000fe200078e02ff */
[----:B------:R1:W-:Y:S01]  /*77b0*/  STL.64 [R1+0x990], R120 ;  /* 0x0009907801007387 */ /* 0x0003e20000100a00 */
[----:B------:R-:W-:-:S03]  /*77c0*/  IMAD R110, R110, c[0x0][0x190], RZ ;  /* 0x000064006e6e7a24 */ /* 0x000fc600078e02ff */
[----:B------:R-:W-:Y:S04]  /*77d0*/  STL.64 [R1+0x988], R122 ;  /* 0x0009887a01007387 */ /* 0x000fe80000100a00 */
[----:B------:R2:W-:Y:S01]  /*77e0*/  STL.64 [R1+0x978], R118 ;  /* 0x0009787601007387 */ /* 0x0005e20000100a00 */
[----:B-1----:R-:W-:Y:S01]  /*77f0*/  LEA R120, P5, R115, R4, 0x2 ;  /* 0x0000000473787211 */ /* 0x002fe200078a10ff */
[----:B------:R-:W-:-:S03]  /*7800*/  IMAD R111, R111, c[0x0][0x190], RZ ;  /* 0x000064006f6f7a24 */ /* 0x000fc600078e02ff */
[----:B------:R-:W-:Y:S02]  /*7810*/  LEA.HI.X.SX32 R121, R115, R0, 0x2, P5 ;  /* 0x0000000073797211 */ /* 0x000fe400028f16ff */
[CC--:B--2---:R-:W-:Y:S02]  /*7820*/  LEA R118, P4, R112.reuse, R4.reuse, 0x2 ;  /* 0x0000000470767211 */ /* 0x0c4fe400078810ff */
[C---:B------:R-:W-:Y:S02]  /*7830*/  LEA R154, P5, R113.reuse, R4, 0x2 ;  /* 0x00000004719a7211 */ /* 0x040fe400078a10ff */
[----:B------:R-:W-:Y:S02]  /*7840*/  LEA.HI.X.SX32 R119, R112, R0, 0x2, P4 ;  /* 0x0000000070777211 */ /* 0x000fe400020f16ff */
[----:B------:R-:W-:Y:S02]  /*7850*/  LEA R114, P4, R110, R4, 0x2 ;  /* 0x000000046e727211 */ /* 0x000fe400078810ff */
[----:B------:R-:W-:Y:S01]  /*7860*/  LEA.HI.X.SX32 R155, R113, R0, 0x2, P5 ;  /* 0x00000000719b7211 */ /* 0x000fe200028f16ff */
[----:B------:R-:W-:Y:S01]  /*7870*/  IMAD R109, R109, c[0x0][0x190], RZ ;  /* 0x000064006d6d7a24 */ /* 0x000fe200078e02ff */
[C---:B------:R-:W-:Y:S01]  /*7880*/  LEA R116, P5, R111.reuse, R4, 0x2 ;  /* 0x000000046f747211 */ /* 0x040fe200078a10ff */
[----:B------:R-:W-:Y:S01]  /*7890*/  IMAD R108, R108, c[0x0][0x190], RZ ;  /* 0x000064006c6c7a24 */ /* 0x000fe200078e02ff */
[-C--:B------:R-:W-:Y:S01]  /*78a0*/  LEA.HI.X.SX32 R115, R110, R0.reuse, 0x2, P4 ;  /* 0x000000006e737211 */ /* 0x080fe200020f16ff */
[----:B------:R-:W-:Y:S01]  /*78b0*/  STL.64 [R1+0x980], R120 ;  /* 0x0009807801007387 */ /* 0x000fe20000100a00 */
[----:B------:R-:W-:-:S03]  /*78c0*/  LEA.HI.X.SX32 R117, R111, R0, 0x2, P5 ;  /* 0x000000006f757211 */ /* 0x000fc600028f16ff */
[----:B------:R-:W-:Y:S01]  /*78d0*/  STL.64 [R1+0x970], R154 ;  /* 0x0009709a01007387 */ /* 0x000fe20000100a00 */
[C---:B------:R-:W-:Y:S01]  /*78e0*/  LEA R112, P5, R109.reuse, R4, 0x2 ;  /* 0x000000046d707211 */ /* 0x040fe200078a10ff */
[----:B------:R-:W-:Y:S02]  /*78f0*/  IMAD R106, R106, c[0x0][0x190], RZ ;  /* 0x000064006a6a7a24 */ /* 0x000fe400078e02ff */
[----:B------:R-:W-:Y:S04]  /*7900*/  STL.64 [R1+0x968], R118 ;  /* 0x0009687601007387 */ /* 0x000fe80000100a00 */
[----:B------:R1:W-:Y:S01]  /*7910*/  STL.64 [R1+0x958], R114 ;  /* 0x0009587201007387 */ /* 0x0003e20000100a00 */
[----:B------:R-:W-:Y:S01]  /*7920*/  LEA.HI.X.SX32 R113, R109, R0, 0x2, P5 ;  /* 0x000000006d717211 */ /* 0x000fe200028f16ff */
[----:B------:R-:W-:-:S02]  /*7930*/  IMAD R107, R107, c[0x0][0x190], RZ ;  /* 0x000064006b6b7a24 */ /* 0x000fc400078e02ff */
[----:B------:R-:W-:Y:S01]  /*7940*/  STL.64 [R1+0x960], R116 ;  /* 0x0009607401007387 */ /* 0x000fe20000100a00 */
[----:B-1----:R-:W-:-:S04]  /*7950*/  LEA R114, P4, R108, R4, 0x2 ;  /* 0x000000046c727211 */ /* 0x002fc800078810ff */
[----:B------:R-:W-:Y:S02]  /*7960*/  LEA.HI.X.SX32 R115, R108, R0, 0x2, P4 ;  /* 0x000000006c737211 */ /* 0x000fe400020f16ff */
[C---:B------:R-:W-:Y:S01]  /*7970*/  LEA R110, P4, R106.reuse, R4, 0x2 ;  /* 0x000000046a6e7211 */ /* 0x040fe200078810ff */
[----:B------:R1:W-:Y:S01]  /*7980*/  STL.64 [R1+0x950], R112 ;  /* 0x0009507001007387 */ /* 0x0003e20000100a00 */
[----:B------:R-:W-:Y:S02]  /*7990*/  IMAD R105, R105, c[0x0][0x190], RZ ;  /* 0x0000640069697a24 */ /* 0x000fe400078e02ff */
[----:B------:R-:W-:Y:S01]  /*79a0*/  LEA.HI.X.SX32 R111, R106, R0, 0x2, P4 ;  /* 0x000000006a6f7211 */ /* 0x000fe200020f16ff */
[----:B------:R-:W-:Y:S01]  /*79b0*/  IMAD R104, R104, c[0x0][0x190], RZ ;  /* 0x0000640068687a24 */ /* 0x000fe200078e02ff */
[----:B------:R-:W-:Y:S01]  /*79c0*/  STL.64 [R1+0x948], R114 ;  /* 0x0009487201007387 */ /* 0x000fe20000100a00 */
[----:B------:R-:W-:Y:S01]  /*79d0*/  IMAD R103, R103, c[0x0][0x190], RZ ;  /* 0x0000640067677a24 */ /* 0x000fe200078e02ff */
[----:B-1----:R-:W-:-:S02]  /*79e0*/  LEA R112, P5, R107, R4, 0x2 ;  /* 0x000000046b707211 */ /* 0x002fc400078a10ff */
[----:B------:R1:W-:Y:S01]  /*79f0*/  STL.64 [R1+0x938], R110 ;  /* 0x0009386e01007387 */ /* 0x0003e20000100a00 */
[----:B------:R-:W-:Y:S01]  /*7a00*/  IMAD R102, R102, c[0x0][0x190], RZ ;  /* 0x0000640066667a24 */ /* 0x000fe200078e02ff */
[----:B------:R-:W-:Y:S02]  /*7a10*/  LEA.HI.X.SX32 R113, R107, R0, 0x2, P5 ;  /* 0x000000006b717211 */ /* 0x000fe400028f16ff */
[----:B------:R-:W-:Y:S01]  /*7a20*/  LEA R152, P5, R105, R4, 0x2 ;  /* 0x0000000469987211 */ /* 0x000fe200078a10ff */
[----:B------:R-:W-:-:S03]  /*7a30*/  IMAD R101, R101, c[0x0][0x190], RZ ;  /* 0x0000640065657a24 */ /* 0x000fc600078e02ff */
[----:B------:R-:W-:Y:S02]  /*7a40*/  LEA.HI.X.SX32 R153, R105, R0, 0x2, P5 ;  /* 0x0000000069997211 */ /* 0x000fe400028f16ff */
[CC--:B-1----:R-:W-:Y:S02]  /*7a50*/  LEA R110, P4, R104.reuse, R4.reuse, 0x2 ;  /* 0x00000004686e7211 */ /* 0x0c2fe400078810ff */
[C---:B------:R-:W-:Y:S02]  /*7a60*/  LEA R108, P5, R103.reuse, R4, 0x2 ;  /* 0x00000004676c7211 */ /* 0x040fe400078a10ff */
[----:B------:R-:W-:Y:S02]  /*7a70*/  LEA.HI.X.SX32 R111, R104, R0, 0x2, P4 ;  /* 0x00000000686f7211 */ /* 0x000fe400020f16ff */
[----:B------:R-:W-:Y:S02]  /*7a80*/  LEA R106, P4, R102, R4, 0x2 ;  /* 0x00000004666a7211 */ /* 0x000fe400078810ff */
[----:B------:R-:W-:Y:S01]  /*7a90*/  LEA.HI.X.SX32 R109, R103, R0, 0x2, P5 ;  /* 0x00000000676d7211 */ /* 0x000fe200028f16ff */
[----:B------:R-:W-:Y:S01]  /*7aa0*/  IMAD R100, R100, c[0x0][0x190], RZ ;  /* 0x0000640064647a24 */ /* 0x000fe200078e02ff */
[----:B------:R-:W-:-:S02]  /*7ab0*/  LEA R104, P5, R101, R4, 0x2 ;  /* 0x0000000465687211 */ /* 0x000fc400078a10ff */
[-C--:B------:R-:W-:Y:S01]  /*7ac0*/  LEA.HI.X.SX32 R107, R102, R0.reuse, 0x2, P4 ;  /* 0x00000000666b7211 */ /* 0x080fe200020f16ff */
[----:B------:R-:W-:Y:S01]  /*7ad0*/  STL.64 [R1+0x940], R112 ;  /* 0x0009407001007387 */ /* 0x000fe20000100a00 */
[----:B------:R-:W-:Y:S01]  /*7ae0*/  LEA.HI.X.SX32 R105, R101, R0, 0x2, P5 ;  /* 0x0000000065697211 */ /* 0x000fe200028f16ff */
[----:B------:R-:W-:Y:S02]  /*7af0*/  IMAD R99, R99, c[0x0][0x190], RZ ;  /* 0x0000640063637a24 */ /* 0x000fe400078e02ff */
[----:B------:R-:W-:Y:S01]  /*7b00*/  STL.64 [R1+0x930], R152 ;  /* 0x0009309801007387 */ /* 0x000fe20000100a00 */
[----:B------:R-:W-:-:S03]  /*7b10*/  IMAD R98, R98, c[0x0][0x190], RZ ;  /* 0x0000640062627a24 */ /* 0x000fc600078e02ff */
[----:B------:R-:W-:Y:S04]  /*7b20*/  STL.64 [R1+0x928], R110 ;  /* 0x0009286e01007387 */ /* 0x000fe80000100a00 */
[----:B------:R1:W-:Y:S01]  /*7b30*/  STL.64 [R1+0x918], R106 ;  /* 0x0009186a01007387 */ /* 0x0003e20000100a00 */
[----:B------:R-:W-:-:S03]  /*7b40*/  IMAD R97, R97, c[0x0][0x190], RZ ;  /* 0x0000640061617a24 */ /* 0x000fc600078e02ff */
[----:B------:R-:W-:Y:S04]  /*7b50*/  STL.64 [R1+0x920], R108 ;  /* 0x0009206c01007387 */ /* 0x000fe80000100a00 */
[----:B------:R2:W-:Y:S01]  /*7b60*/  STL.64 [R1+0x910], R104 ;  /* 0x0009106801007387 */ /* 0x0005e20000100a00 */
[----:B-1----:R-:W-:-:S04]  /*7b70*/  LEA R106, P4, R100, R4, 0x2 ;  /* 0x00000004646a7211 */ /* 0x002fc800078810ff */
[----:B------:R-:W-:Y:S02]  /*7b80*/  LEA.HI.X.SX32 R107, R100, R0, 0x2, P4 ;  /* 0x00000000646b7211 */ /* 0x000fe400020f16ff */
[-C--:B------:R-:W-:Y:S02]  /*7b90*/  LEA R102, P4, R98, R4.reuse, 0x2 ;  /* 0x0000000462667211 */ /* 0x080fe400078810ff */
[C---:B--2---:R-:W-:Y:S01]  /*7ba0*/  LEA R104, P5, R99.reuse, R4, 0x2 ;  /* 0x0000000463687211 */ /* 0x044fe200078a10ff */
[----:B------:R-:W-:Y:S01]  /*7bb0*/  IMAD R96, R96, c[0x0][0x190], RZ ;  /* 0x0000640060607a24 */ /* 0x000fe200078e02ff */
[-C--:B------:R-:W-:Y:S02]  /*7bc0*/  LEA.HI.X.SX32 R103, R98, R0.reuse, 0x2, P4 ;  /* 0x0000000062677211 */ /* 0x080fe400020f16ff */
[----:B------:R-:W-:Y:S02]  /*7bd0*/  LEA.HI.X.SX32 R105, R99, R0, 0x2, P5 ;  /* 0x0000000063697211 */ /* 0x000fe400028f16ff */
[----:B------:R-:W-:Y:S01]  /*7be0*/  LEA R100, P5, R97, R4, 0x2 ;  /* 0x0000000461647211 */ /* 0x000fe200078a10ff */
[----:B------:R-:W-:Y:S01]  /*7bf0*/  STL.64 [R1+0x908], R106 ;  /* 0x0009086a01007387 */ /* 0x000fe20000100a00 */
[----:B------:R-:W-:-:S02]  /*7c00*/  IMAD R95, R95, c[0x0][0x190], RZ ;  /* 0x000064005f5f7a24 */ /* 0x000fc400078e02ff */
[----:B------:R-:W-:Y:S01]  /*7c10*/  LEA.HI.X.SX32 R101, R97, R0, 0x2, P5 ;  /* 0x0000000061657211 */ /* 0x000fe200028f16ff */
[----:B------:R1:W-:Y:S01]  /*7c20*/  STL.64 [R1+0x8f8], R102 ;  /* 0x0008f86601007387 */ /* 0x0003e20000100a00 */
[----:B------:R-:W-:-:S03]  /*7c30*/  IMAD R94, R94, c[0x0][0x190], RZ ;  /* 0x000064005e5e7a24 */ /* 0x000fc600078e02ff */
[----:B------:R-:W-:Y:S01]  /*7c40*/  STL.64 [R1+0x900], R104 ;  /* 0x0009006801007387 */ /* 0x000fe20000100a00 */
[----:B------:R-:W-:-:S03]  /*7c50*/  IMAD R93, R93, c[0x0][0x190], RZ ;  /* 0x000064005d5d7a24 */ /* 0x000fc600078e02ff */
        /* <DEDUP_REMOVED lines=364> */
[----:B------:R1:W-:Y:S04]  /*9320*/  STL.64 [R1+0x648], R10 ;  /* 0x0006480a01007387 */ /* 0x0003e80000100a00 */
[----:B------:R-:W-:Y:S04]  /*9330*/  STL.64 [R1+0x658], R12 ;  /* 0x0006580c01007387 */ /* 0x000fe80000100a00 */
[----:B------:R2:W-:Y:S01]  /*9340*/  STL.64 [R1+0x638], R8 ;  /* 0x0006380801007387 */ /* 0x0005e20000100a00 */
[----:B-1----:R-:W-:-:S04]  /*9350*/  LEA R10, P4, R2, R4, 0x2 ;  /* 0x00000004020a7211 */ /* 0x002fc800078810ff */
[----:B------:R-:W-:Y:S01]  /*9360*/  LEA.HI.X.SX32 R11, R2, R0, 0x2, P4 ;  /* 0x00000000020b7211 */ /* 0x000fe200020f16ff */
[----:B------:R-:W-:Y:S01]  /*9370*/  IMAD.MOV.U32 R2, RZ, RZ, c[0x0][0x188] ;  /* 0x00006200ff027624 */ /* 0x000fe200078e00ff */
[C---:B--2---:R-:W-:Y:S02]  /*9380*/  LEA R8, P5, R3.reuse, R4, 0x2 ;  /* 0x0000000403087211 */ /* 0x044fe400078a10ff */
[----:B------:R-:W-:Y:S01]  /*9390*/  SHF.L.U32 R4, R148, 0x2, RZ ;  /* 0x0000000294047819 */ /* 0x000fe200000006ff */
[----:B------:R-:W-:Y:S01]  /*93a0*/  ULDC.64 UR4, c[0x0][0x118] ;  /* 0x0000460000047ab9 */ /* 0x000fe20000000a00 */
[----:B------:R-:W-:Y:S01]  /*93b0*/  LEA.HI.X.SX32 R9, R3, R0, 0x2, P5 ;  /* 0x0000000003097211 */ /* 0x000fe200028f16ff */
[----:B------:R-:W-:Y:S01]  /*93c0*/  IMAD.SHL.U32 R0, R2, 0x4, RZ ;  /* 0x0000000402007824 */ /* 0x000fe200078e00ff */
[----:B------:R-:W-:Y:S01]  /*93d0*/  IADD3 R3, R252, -0x1d, RZ ;  /* 0xffffffe3fc037810 */ /* 0x000fe20007ffe0ff */
[----:B------:R1:W-:Y:S02]  /*93e0*/  LDGSTS.E [R4], [R240.64], !P6 ;  /* 0x00000000f0047fae */ /* 0x0003e4000f121844 */
[----:B------:R-:W-:-:S02]  /*93f0*/  IMAD.WIDE R14, R0, 0x4, R240 ;  /* 0x00000004000e7825 */ /* 0x000fc400078e02f0 */
[----:B------:R1:W-:Y:S02]  /*9400*/  LDGSTS.E [R4+0x200], [R242.64], !P6 ;  /* 0x00200000f2047fae */ /* 0x0003e4000f121844 */
[----:B------:R-:W-:Y:S02]  /*9410*/  IMAD.WIDE R12, R0, 0x4, R242 ;  /* 0x00000004000c7825 */ /* 0x000fe400078e02f2 */
[----:B------:R1:W-:Y:S04]  /*9420*/  LDGSTS.E [R4+0x400], [R244.64], !P6 ;  /* 0x00400000f4047fae */ /* 0x0003e8000f121844 */
[----:B------:R2:W-:Y:S04]  /*9430*/  STL.64 [R1+0x628], R10 ;  /* 0x0006280a01007387 */ /* 0x0005e80000100a00 */
[----:B------:R1:W-:Y:S01]  /*9440*/  LDGSTS.E [R4+0x600], [R246.64], !P6 ;  /* 0x00600000f6047fae */ /* 0x0003e2000f121844 */
[----:B------:R-:W-:Y:S01]  /*9450*/  ISETP.GE.U32.AND P6, PT, R3, 0x7fffff64, PT ;  /* 0x7fffff640300780c */ /* 0x000fe20003fc6070 */
[----:B------:R-:W-:-:S02]  /*9460*/  IMAD.SHL.U32 R3, R2, 0x8, RZ ;  /* 0x0000000802037824 */ /* 0x000fc400078e00ff */
[----:B------:R3:W-:Y:S01]  /*9470*/  STL.64 [R1+0x618], R8 ;  /* 0x0006180801007387 */ /* 0x0007e20000100a00 */
[----:B------:R-:W-:Y:S01]  /*9480*/  IADD3 R6, R252, -0x19, RZ ;  /* 0xffffffe7fc067810 */ /* 0x000fe20007ffe0ff */
[C---:B--2---:R-:W-:Y:S02]  /*9490*/  IMAD.WIDE R10, R0.reuse, 0x4, R244 ;  /* 0x00000004000a7825 */ /* 0x044fe400078e02f4 */
[----:B------:R-:W-:Y:S04]  /*94a0*/  STL.64 [R1+0x320], R14 ;  /* 0x0003200e01007387 */ /* 0x000fe80000100a00 */
[----:B------:R1:W-:Y:S01]  /*94b0*/  LDGSTS.E [R4+0x2000], [R14.64], !P0 ;  /* 0x020000000e047fae */ /* 0x0003e2000c121844 */
[----:B---3--:R-:W-:Y:S01]  /*94c0*/  IMAD.WIDE R8, R0, 0x4, R246 ;  /* 0x0000000400087825 */ /* 0x008fe200078e02f6 */
[----:B------:R-:W-:-:S02]  /*94d0*/  IADD3 R0, R252, -0x21, RZ ;  /* 0xffffffdffc007810 */ /* 0x000fc40007ffe0ff */
[----:B------:R2:W-:Y:S01]  /*94e0*/  STL.64 [R1+0x318], R12 ;  /* 0x0003180c01007387 */ /* 0x0005e20000100a00 */
[----:B------:R-:W-:-:S03]  /*94f0*/  ISETP.GE.U32.AND P5, PT, R6, 0x7fffff68, PT ;  /* 0x7fffff680600780c */ /* 0x000fc60003fa6070 */
[----:B------:R2:W-:Y:S01]  /*9500*/  LDGSTS.E [R4+0x2200], [R12.64], !P0 ;  /* 0x022000000c047fae */ /* 0x0005e2000c121844 */
[----:B------:R-:W-:-:S03]  /*9510*/  IMAD.WIDE R6, R3, 0x4, R246 ;  /* 0x0000000403067825 */ /* 0x000fc600078e02f6 */
[----:B------:R3:W-:Y:S04]  /*9520*/  STL.64 [R1+0x310], R10 ;  /* 0x0003100a01007387 */ /* 0x0007e80000100a00 */
[----:B------:R3:W-:Y:S01]  /*9530*/  LDGSTS.E [R4+0x2400], [R10.64], !P0 ;  /* 0x024000000a047fae */ /* 0x0007e2000c121844 */
[----:B--2---:R-:W-:-:S03]  /*9540*/  IMAD.WIDE R12, R3, 0x4, R240 ;  /* 0x00000004030c7825 */ /* 0x004fc600078e02f0 */
[----:B------:R2:W-:Y:S04]  /*9550*/  STL.64 [R1+0x308], R8 ;  /* 0x0003080801007387 */ /* 0x0005e80000100a00 */
[----:B------:R2:W-:Y:S01]  /*9560*/  LDGSTS.E [R4+0x2600], [R8.64], !P0 ;  /* 0x0260000008047fae */ /* 0x0005e2000c121844 */
[----:B------:R-:W-:Y:S01]  /*9570*/  ISETP.GE.U32.AND P0, PT, R0, 0x7fffff60, PT ;  /* 0x7fffff600000780c */ /* 0x000fe20003f06070 */
[----:B---3--:R-:W-:Y:S02]  /*9580*/  IMAD.WIDE R10, R3, 0x4, R242 ;  /* 0x00000004030a7825 */ /* 0x008fe400078e02f2 */
[----:B------:R3:W-:Y:S02]  /*9590*/  LDGSTS.E [R4+0x4000], [R12.64], !P1 ;  /* 0x040000000c047fae */ /* 0x0007e4000c921844 */
[----:B------:R-:W-:-:S02]  /*95a0*/  IMAD R0, R2, 0xc, RZ ;  /* 0x0000000c02007824 */ /* 0x000fc400078e02ff */
[----:B------:R3:W-:Y:S01]  /*95b0*/  STL.64 [R1+0x2e0], R12 ;  /* 0x0002e00c01007387 */ /* 0x0007e20000100a00 */
[----:B--2---:R-:W-:Y:S01]  /*95c0*/  IMAD.WIDE R8, R3, 0x4, R244 ;  /* 0x0000000403087825 */ /* 0x004fe200078e02f4 */
[C---:B------:R-:W-:Y:S02]  /*95d0*/  IADD3 R3, R252.reuse, -0x25, RZ ;  /* 0xffffffdbfc037810 */ /* 0x040fe40007ffe0ff */
[----:B------:R2:W-:Y:S01]  /*95e0*/  LDGSTS.E [R4+0x4200], [R10.64], !P1 ;  /* 0x042000000a047fae */ /* 0x0005e2000c921844 */
[----:B------:R-:W-:-:S03]  /*95f0*/  IADD3 R135, R252, -0x15, RZ ;  /* 0xffffffebfc877810 */ /* 0x000fc60007ffe0ff */
[----:B------:R2:W-:Y:S01]  /*9600*/  STL.64 [R1+0x2d8], R10 ;  /* 0x0002d80a01007387 */ /* 0x0005e20000100a00 */
[----:B---3--:R-:W-:-:S03]  /*9610*/  IMAD.WIDE R12, R0, 0x4, R240 ;  /* 0x00000004000c7825 */ /* 0x008fc600078e02f0 */
[----:B------:R3:W-:Y:S04]  /*9620*/  LDGSTS.E [R4+0x4400], [R8.64], !P1 ;  /* 0x0440000008047fae */ /* 0x0007e8000c921844 */
[----:B------:R3:W-:Y:S04]  /*9630*/  STL.64 [R1+0x2d0], R8 ;  /* 0x0002d00801007387 */ /* 0x0007e80000100a00 */
[----:B------:R4:W-:Y:S01]  /*9640*/  LDGSTS.E [R4+0x4600], [R6.64], !P1 ;  /* 0x0460000006047fae */ /* 0x0009e2000c921844 */
[----:B--2---:R-:W-:Y:S01]  /*9650*/  IMAD.WIDE R10, R0, 0x4, R242 ;  /* 0x00000004000a7825 */ /* 0x004fe200078e02f2 */
[----:B------:R-:W-:-:S02]  /*9660*/  ISETP.GE.U32.AND P1, PT, R3, 0x7fffff5c, PT ;  /* 0x7fffff5c0300780c */ /* 0x000fc40003f26070 */
[----:B------:R4:W-:Y:S01]  /*9670*/  STL.64 [R1+0x2c8], R6 ;  /* 0x0002c80601007387 */ /* 0x0009e20000100a00 */
[----:B------:R-:W-:Y:S02]  /*9680*/  IMAD.SHL.U32 R3, R2, 0x10, RZ ;  /* 0x0000001002037824 */ /* 0x000fe400078e00ff */
[----:B---3--:R-:W-:Y:S01]  /*9690*/  IMAD.WIDE R8, R0, 0x4, R244 ;  /* 0x0000000400087825 */ /* 0x008fe200078e02f4 */
[----:B------:R2:W-:Y:S01]  /*96a0*/  LDGSTS.E [R4+0x6000], [R12.64], !P2 ;  /* 0x060000000c047fae */ /* 0x0005e2000d121844 */
[----:B------:R-:W-:-:S03]  /*96b0*/  ISETP.GE.U32.AND P4, PT, R135, 0x7fffff6c, PT ;  /* 0x7fffff6c8700780c */ /* 0x000fc60003f86070 */
[----:B------:R2:W-:Y:S01]  /*96c0*/  STL.64 [R1+0x2a0], R12 ;  /* 0x0002a00c01007387 */ /* 0x0005e20000100a00 */
[----:B----4-:R-:W-:Y:S01]  /*96d0*/  IMAD.WIDE R6, R0, 0x4, R246 ;  /* 0x0000000400067825 */ /* 0x010fe200078e02f6 */
[----:B------:R-:W-:Y:S02]  /*96e0*/  IADD3 R0, R252, -0x29, RZ ;  /* 0xffffffd7fc007810 */ /* 0x000fe40007ffe0ff */
[----:B------:R3:W-:Y:S04]  /*96f0*/  LDGSTS.E [R4+0x6200], [R10.64], !P2 ;  /* 0x062000000a047fae */ /* 0x0007e8000d121844 */
[----:B------:R3:W-:Y:S01]  /*9700*/  STL.64 [R1+0x298], R10 ;  /* 0x0002980a01007387 */ /* 0x0007e20000100a00 */
[----:B--2---:R-:W-:-:S03]  /*9710*/  IMAD.WIDE R12, R3, 0x4, R240 ;  /* 0x00000004030c7825 */ /* 0x004fc600078e02f0 */
[----:B------:R2:W-:Y:S04]  /*9720*/  LDGSTS.E [R4+0x6400], [R8.64], !P2 ;  /* 0x0640000008047fae */ /* 0x0005e8000d121844 */
[----:B------:R2:W-:Y:S04]  /*9730*/  STL.64 [R1+0x290], R8 ;  /* 0x0002900801007387 */ /* 0x0005e80000100a00 */
[----:B------:R4:W-:Y:S01]  /*9740*/  LDGSTS.E [R4+0x6600], [R6.64], !P2 ;  /* 0x0660000006047fae */ /* 0x0009e2000d121844 */
[----:B---3--:R-:W-:Y:S01]  /*9750*/  IMAD.WIDE R10, R3, 0x4, R242 ;  /* 0x00000004030a7825 */ /* 0x008fe200078e02f2 */
[----:B------:R-:W-:-:S02]  /*9760*/  ISETP.GE.U32.AND P2, PT, R0, 0x7fffff58, PT ;  /* 0x7fffff580000780c */ /* 0x000fc40003f46070 */
[----:B------:R4:W-:Y:S01]  /*9770*/  STL.64 [R1+0x288], R6 ;  /* 0x0002880601007387 */ /* 0x0009e20000100a00 */
[----:B------:R-:W-:Y:S02]  /*9780*/  IMAD R0, R2, 0x14, RZ ;  /* 0x0000001402007824 */ /* 0x000fe400078e02ff */
[C---:B--2---:R-:W-:Y:S01]  /*9790*/  IMAD.WIDE R8, R3.reuse, 0x4, R244 ;  /* 0x0000000403087825 */ /* 0x044fe200078e02f4 */
[----:B------:R2:W-:Y:S04]  /*97a0*/  LDGSTS.E [R4+0x8000], [R12.64], !P3 ;  /* 0x080000000c047fae */ /* 0x0005e8000d921844 */
[----:B------:R2:W-:Y:S01]  /*97b0*/  STL.64 [R1+0x260], R12 ;  /* 0x0002600c01007387 */ /* 0x0005e20000100a00 */
[----:B----4-:R-:W-:Y:S01]  /*97c0*/  IMAD.WIDE R6, R3, 0x4, R246 ;  /* 0x0000000403067825 */ /* 0x010fe200078e02f6 */
[----:B------:R-:W-:-:S02]  /*97d0*/  IADD3 R3, R252, -0x2d, RZ ;  /* 0xffffffd3fc037810 */ /* 0x000fc40007ffe0ff */
        /* <DEDUP_REMOVED lines=39> */
[----:B------:R-:W-:Y:S01]  /*9a50*/  SHF.L.U32 R3, R2, 0x5, RZ ;  /* 0x0000000502037819 */ /* 0x000fe200000006ff */
[C---:B--2---:R-:W-:Y:S02]  /*9a60*/  IMAD.WIDE R8, R0.reuse, 0x4, R244 ;  /* 0x0000000400087825 */ /* 0x044fe400078e02f4 */
[----:B------:R2:W-:Y:S04]  /*9a70*/  LDGSTS.E [R4+0xe000], [R12.64], !P6 ;  /* 0x0e0000000c047fae */ /* 0x0005e8000f121844 */
[----:B------:R3:W-:Y:S01]  /*9a80*/  LDGSTS.E [R4+0xe200], [R10.64], !P6 ;  /* 0x0e2000000a047fae */ /* 0x0007e2000f121844 */
[----:B----4-:R-:W-:Y:S01]  /*9a90*/  IMAD.WIDE R6, R0, 0x4, R246 ;  /* 0x0000000400067825 */ /* 0x010fe200078e02f6 */
[----:B------:R-:W-:-:S02]  /*9aa0*/  IADD3 R0, R252, -0x39, RZ ;  /* 0xffffffc7fc007810 */ /* 0x000fc40007ffe0ff */
[----:B------:R2:W-:Y:S04]  /*9ab0*/  STL.64 [R1+0x1a0], R12 ;  /* 0x0001a00c01007387 */ /* 0x0005e80000100a00 */
[----:B------:R4:W-:Y:S04]  /*9ac0*/  LDGSTS.E [R4+0xe400], [R8.64], !P6 ;  /* 0x0e40000008047fae */ /* 0x0009e8000f121844 */
[----:B------:R3:W-:Y:S04]  /*9ad0*/  STL.64 [R1+0x198], R10 ;  /* 0x0001980a01007387 */ /* 0x0007e80000100a00 */
[----:B------:R1:W-:Y:S01]  /*9ae0*/  LDGSTS.E [R4+0xe600], [R6.64], !P6 ;  /* 0x0e60000006047fae */ /* 0x0003e2000f121844 */
[----:B--2---:R-:W-:Y:S01]  /*9af0*/  IMAD.WIDE R12, R3, 0x4, R240 ;  /* 0x00000004030c7825 */ /* 0x004fe200078e02f0 */
[----:B------:R-:W-:-:S02]  /*9b00*/  ISETP.GE.U32.AND P6, PT, R0, 0x7fffff48, PT ;  /* 0x7fffff480000780c */ /* 0x000fc40003fc6070 */
[----:B------:R4:W-:Y:S01]  /*9b10*/  STL.64 [R1+0x190], R8 ;  /* 0x0001900801007387 */ /* 0x0009e20000100a00 */
[----:B------:R-:W-:Y:S02]  /*9b20*/  IMAD R0, R2, 0x24, RZ ;  /* 0x0000002402007824 */ /* 0x000fe400078e02ff */
[C---:B---3--:R-:W-:Y:S01]  /*9b30*/  IMAD.WIDE R10, R3.reuse, 0x4, R242 ;  /* 0x00000004030a7825 */ /* 0x048fe200078e02f2 */
[----:B------:R1:W-:Y:S04]  /*9b40*/  STL.64 [R1+0x188], R6 ;  /* 0x0001880601007387 */ /* 0x0003e80000100a00 */
[----:B------:R2:W-:Y:S01]  /*9b50*/  STL.64 [R1+0x160], R12 ;  /* 0x0001600c01007387 */ /* 0x0005e20000100a00 */
[----:B----4-:R-:W-:-:S03]  /*9b60*/  IMAD.WIDE R8, R3, 0x4, R244 ;  /* 0x0000000403087825 */ /* 0x010fc600078e02f4 */
[----:B------:R2:W-:Y:S01]  /*9b70*/  LDGSTS.E [R4+0x10000], [R12.64], !P0 ;  /* 0x100000000c047fae */ /* 0x0005e2000c121844 */
[----:B-1----:R-:W-:Y:S01]  /*9b80*/  IMAD.WIDE R6, R3, 0x4, R246 ;  /* 0x0000000403067825 */ /* 0x002fe200078e02f6 */
[----:B------:R-:W-:Y:S02]  /*9b90*/  IADD3 R3, R252, -0x3d, RZ ;  /* 0xffffffc3fc037810 */ /* 0x000fe40007ffe0ff */
[----:B------:R1:W-:Y:S04]  /*9ba0*/  STL.64 [R1+0x158], R10 ;  /* 0x0001580a01007387 */ /* 0x0003e80000100a00 */
[----:B------:R1:W-:Y:S01]  /*9bb0*/  LDGSTS.E [R4+0x10200], [R10.64], !P0 ;  /* 0x102000000a047fae */ /* 0x0003e2000c121844 */
[----:B--2---:R-:W-:-:S03]  /*9bc0*/  IMAD.WIDE R12, R0, 0x4, R240 ;  /* 0x00000004000c7825 */ /* 0x004fc600078e02f0 */
[----:B------:R2:W-:Y:S04]  /*9bd0*/  STL.64 [R1+0x150], R8 ;  /* 0x0001500801007387 */ /* 0x0005e80000100a00 */
[----:B------:R2:W-:Y:S01]  /*9be0*/  LDGSTS.E [R4+0x10400], [R8.64], !P0 ;  /* 0x1040000008047fae */ /* 0x0005e2000c121844 */
[----:B-1----:R-:W-:-:S03]  /*9bf0*/  IMAD.WIDE R10, R0, 0x4, R242 ;  /* 0x00000004000a7825 */ /* 0x002fc600078e02f2 */
[----:B------:R1:W-:Y:S04]  /*9c00*/  STL.64 [R1+0x148], R6 ;  /* 0x0001480601007387 */ /* 0x0003e80000100a00 */
[----:B------:R1:W-:Y:S01]  /*9c10*/  LDGSTS.E [R4+0x10600], [R6.64], !P0 ;  /* 0x1060000006047fae */ /* 0x0003e2000c121844 */
[----:B------:R-:W-:Y:S01]  /*9c20*/  ISETP.GE.U32.AND P0, PT, R3, 0x7fffff44, PT ;  /* 0x7fffff440300780c */ /* 0x000fe20003f06070 */
[----:B--2---:R-:W-:Y:S02]  /*9c30*/  IMAD.WIDE R8, R0, 0x4, R244 ;  /* 0x0000000400087825 */ /* 0x004fe400078e02f4 */
[----:B------:R2:W-:Y:S02]  /*9c40*/  LDGSTS.E [R4+0x12000], [R12.64], !P1 ;  /* 0x120000000c047fae */ /* 0x0005e4000c921844 */
[----:B------:R-:W-:-:S02]  /*9c50*/  IMAD R3, R2, 0x28, RZ ;  /* 0x0000002802037824 */ /* 0x000fc400078e02ff */
[----:B------:R3:W-:Y:S01]  /*9c60*/  LDGSTS.E [R4+0x12200], [R10.64], !P1 ;  /* 0x122000000a047fae */ /* 0x0007e2000c921844 */
[----:B-1----:R-:W-:Y:S01]  /*9c70*/  IMAD.WIDE R6, R0, 0x4, R246 ;  /* 0x0000000400067825 */ /* 0x002fe200078e02f6 */
[----:B------:R-:W-:Y:S02]  /*9c80*/  IADD3 R0, R252, -0x41, RZ ;  /* 0xffffffbffc007810 */ /* 0x000fe40007ffe0ff */
        /* <DEDUP_REMOVED lines=11> */
[----:B-1----:R-:W-:-:S03]  /*9d40*/  IMAD.WIDE R8, R3, 0x4, R244 ;  /* 0x0000000403087825 */ /* 0x002fc600078e02f4 */
[----:B------:R2:W-:Y:S01]  /*9d50*/  LDGSTS.E [R4+0x14000], [R12.64], !P2 ;  /* 0x140000000c047fae */ /* 0x0005e2000d121844 */
[----:B----4-:R-:W-:Y:S01]  /*9d60*/  IMAD.WIDE R6, R3, 0x4, R246 ;  /* 0x0000000403067825 */ /* 0x010fe200078e02f6 */
        /* <DEDUP_REMOVED lines=23> */
[C---:B------:R-:W-:Y:S02]  /*9ee0*/  IMAD R0, R2.reuse, 0x34, RZ ;  /* 0x0000003402007824 */ /* 0x040fe400078e02ff */
[C---:B---3--:R-:W-:Y:S01]  /*9ef0*/  IMAD.WIDE R10, R3.reuse, 0x4, R242 ;  /* 0x00000004030a7825 */ /* 0x048fe200078e02f2 */
[----:B------:R4:W-:Y:S03]  /*9f00*/  STL.64 [R1+0x88], R6 ;  /* 0x0000880601007387 */ /* 0x0009e60000100a00 */
[----:B------:R-:W-:Y:S01]  /*9f10*/  IMAD R140, R2, 0x38, RZ ;  /* 0x00000038028c7824 */ /* 0x000fe200078e02ff */
[----:B------:R2:W-:Y:S01]  /*9f20*/  STL.64 [R1+0x60], R12 ;  /* 0x0000600c01007387 */ /* 0x0005e20000100a00 */
[----:B-1----:R-:W-:-:S03]  /*9f30*/  IMAD.WIDE R8, R3, 0x4, R244 ;  /* 0x0000000403087825 */ /* 0x002fc600078e02f4 */
[----:B------:R2:W-:Y:S01]  /*9f40*/  LDGSTS.E [R4+0x18000], [R12.64], !P4 ;  /* 0x180000000c047fae */ /* 0x0005e2000e121844 */
[----:B----4-:R-:W-:-:S03]  /*9f50*/  IMAD.WIDE R6, R3, 0x4, R246 ;  /* 0x0000000403067825 */ /* 0x010fc600078e02f6 */
[----:B------:R1:W-:Y:S04]  /*9f60*/  STL.64 [R1+0x58], R10 ;  /* 0x0000580a01007387 */ /* 0x0003e80000100a00 */
[----:B------:R1:W-:Y:S01]  /*9f70*/  LDGSTS.E [R4+0x18200], [R10.64], !P4 ;  /* 0x182000000a047fae */ /* 0x0003e2000e121844 */
[----:B--2---:R-:W-:-:S03]  /*9f80*/  IMAD.WIDE R12, R0, 0x4, R240 ;  /* 0x00000004000c7825 */ /* 0x004fc600078e02f0 */
[----:B------:R2:W-:Y:S04]  /*9f90*/  STL.64 [R1+0x50], R8 ;  /* 0x0000500801007387 */ /* 0x0005e80000100a00 */
[----:B------:R2:W-:Y:S01]  /*9fa0*/  LDGSTS.E [R4+0x18400], [R8.64], !P4 ;  /* 0x1840000008047fae */ /* 0x0005e2000e121844 */
[----:B------:R-:W-:Y:S02]  /*9fb0*/  IMAD R132, R2, 0x3c, RZ ;  /* 0x0000003c02847824 */ /* 0x000fe400078e02ff */
[----:B-1----:R-:W-:Y:S01]  /*9fc0*/  IMAD.WIDE R10, R0, 0x4, R242 ;  /* 0x00000004000a7825 */ /* 0x002fe200078e02f2 */
[----:B------:R1:W-:Y:S04]  /*9fd0*/  STL.64 [R1+0x48], R6 ;  /* 0x0000480601007387 */ /* 0x0003e80000100a00 */
[----:B------:R1:W-:Y:S01]  /*9fe0*/  LDGSTS.E [R4+0x18600], [R6.64], !P4 ;  /* 0x1860000006047fae */ /* 0x0003e2000e121844 */
[----:B------:R-:W-:-:S04]  /*9ff0*/  IMAD.WIDE R146, R140, 0x4, R240 ;  /* 0x000000048c927825 */ /* 0x000fc800078e02f0 */
[----:B--2---:R-:W-:Y:S01]  /*a000*/  IMAD.WIDE R8, R0, 0x4, R244 ;  /* 0x0000000400087825 */ /* 0x004fe200078e02f4 */
[----:B------:R-:W-:Y:S03]  /*a010*/  STL.64 [R1+0x20], R12 ;  /* 0x0000200c01007387 */ /* 0x000fe60000100a00 */
[----:B------:R-:W-:Y:S01]  /*a020*/  IMAD.WIDE R144, R140, 0x4, R242 ;  /* 0x000000048c907825 */ /* 0x000fe200078e02f2 */
[----:B------:R2:W-:Y:S03]  /*a030*/  LDGSTS.E [R4+0x1a000], [R12.64], !P5 ;  /* 0x1a0000000c047fae */ /* 0x0005e6000e921844 */
[----:B-1----:R-:W-:Y:S01]  /*a040*/  IMAD.WIDE R6, R0, 0x4, R246 ;  /* 0x0000000400067825 */ /* 0x002fe200078e02f6 */
[----:B------:R-:W-:Y:S01]  /*a050*/  STL.64 [R1+0x18], R10 ;  /* 0x0000180a01007387 */ /* 0x000fe20000100a00 */
[----:B------:R-:W-:-:S02]  /*a060*/  IADD3 R0, R252, -0x51, RZ ;  /* 0xffffffaffc007810 */ /* 0x000fc40007ffe0ff */
[C---:B------:R-:W-:Y:S01]  /*a070*/  IMAD.WIDE R142, R140.reuse, 0x4, R244 ;  /* 0x000000048c8e7825 */ /* 0x040fe200078e02f4 */
[----:B------:R1:W-:Y:S03]  /*a080*/  LDGSTS.E [R4+0x1a200], [R10.64], !P5 ;  /* 0x1a2000000a047fae */ /* 0x0003e6000e921844 */
[----:B------:R-:W-:Y:S01]  /*a090*/  IMAD.WIDE R140, R140, 0x4, R246 ;  /* 0x000000048c8c7825 */ /* 0x000fe200078e02f6 */
[----:B------:R-:W-:Y:S03]  /*a0a0*/  STL.64 [R1+0x10], R8 ;  /* 0x0000100801007387 */ /* 0x000fe60000100a00 */
[----:B------:R-:W-:Y:S01]  /*a0b0*/  IMAD.WIDE R138, R132, 0x4, R240 ;  /* 0x00000004848a7825 */ /* 0x000fe200078e02f0 */
[----:B------:R1:W-:Y:S04]  /*a0c0*/  LDGSTS.E [R4+0x1a400], [R8.64], !P5 ;  /* 0x1a40000008047fae */ /* 0x0003e8000e921844 */
[----:B------:R-:W-:Y:S04]  /*a0d0*/  STL.64 [R1+0x8], R6 ;  /* 0x0000080601007387 */ /* 0x000fe80000100a00 */
[----:B------:R1:W-:Y:S01]  /*a0e0*/  LDGSTS.E [R4+0x1a600], [R6.64], !P5 ;  /* 0x1a60000006047fae */ /* 0x0003e2000e921844 */
[----:B------:R-:W-:-:S03]  /*a0f0*/  ISETP.GE.U32.AND P5, PT, R0, 0x7fffff30, PT ;  /* 0x7fffff300000780c */ /* 0x000fc60003fa6070 */
[----:B------:R1:W-:Y:S04]  /*a100*/  LDGSTS.E [R4+0x1c000], [R146.64], !P6 ;  /* 0x1c00000092047fae */ /* 0x0003e8000f121844 */
[----:B------:R-:W-:Y:S01]  /*a110*/  STL.64 [R1+0x23f8], R146 ;  /* 0x0023f89201007387 */ /* 0x000fe20000100a00 */
[----:B------:R-:W-:-:S03]  /*a120*/  IADD3 R0, R252, -0x55, RZ ;  /* 0xffffffabfc007810 */ /* 0x000fc60007ffe0ff */
[----:B------:R1:W-:Y:S04]  /*a130*/  LDGSTS.E [R4+0x1c200], [R144.64], !P6 ;  /* 0x1c20000090047fae */ /* 0x0003e8000f121844 */
[----:B------:R-:W-:Y:S01]  /*a140*/  STL.64 [R1+0x2400], R144 ;  /* 0x0024009001007387 */ /* 0x000fe20000100a00 */
[----:B------:R-:W-:-:S03]  /*a150*/  IMAD.SHL.U32 R124, R2, 0x40, RZ ;  /* 0x00000040027c7824 */ /* 0x000fc600078e00ff */
[----:B------:R1:W-:Y:S01]  /*a160*/  LDGSTS.E [R4+0x1c400], [R142.64], !P6 ;  /* 0x1c4000008e047fae */ /* 0x0003e2000f121844 */
[----:B------:R-:W-:-:S03]  /*a170*/  IMAD.WIDE R136, R132, 0x4, R242 ;  /* 0x0000000484887825 */ /* 0x000fc600078e02f2 */
[----:B------:R-:W-:Y:S01]  /*a180*/  STL.64 [R1+0x2408], R142 ;  /* 0x0024088e01007387 */ /* 0x000fe20000100a00 */
[----:B------:R-:W-:-:S03]  /*a190*/  IMAD.WIDE R134, R132, 0x4, R244 ;  /* 0x0000000484867825 */ /* 0x000fc600078e02f4 */
[----:B------:R1:W-:Y:S04]  /*a1a0*/  LDGSTS.E [R4+0x1c600], [R140.64], !P6 ;  /* 0x1c6000008c047fae */ /* 0x0003e8000f121844 */
[----:B------:R-:W-:Y:S01]  /*a1b0*/  STL.64 [R1+0x2410], R140 ;  /* 0x0024108c01007387 */ /* 0x000fe20000100a00 */
[----:B------:R-:W-:-:S03]  /*a1c0*/  IMAD.WIDE R132, R132, 0x4, R246 ;  /* 0x0000000484847825 */ /* 0x000fc600078e02f6 */
[----:B------:R3:W-:Y:S04]  /*a1d0*/  LDGSTS.E [R4+0x1e000], [R138.64], !P0 ;  /* 0x1e0000008a047fae */ /* 0x0007e8000c121844 */
[----:B------:R3:W-:Y:S01]  /*a1e0*/  STL.64 [R1+0x2418], R138 ;  /* 0x0024188a01007387 */ /* 0x0007e20000100a00 */
[----:B------:R-:W-:Y:S01]  /*a1f0*/  ISETP.GE.U32.AND P6, PT, R0, 0x7fffff2c, PT ;  /* 0x7fffff2c0000780c */ /* 0x000fe20003fc6070 */
[----:B------:R-:W-:Y:S01]  /*a200*/  IMAD.WIDE R130, R124, 0x4, R240 ;  /* 0x000000047c827825 */ /* 0x000fe200078e02f0 */
[----:B------:R-:W-:-:S03]  /*a210*/  IADD3 R0, R252, -0x59, RZ ;  /* 0xffffffa7fc007810 */ /* 0x000fc60007ffe0ff */
[----:B------:R-:W-:Y:S02]  /*a220*/  IMAD R116, R2, 0x44, RZ ;  /* 0x0000004402747824 */ /* 0x000fe400078e02ff */
[----:B---3--:R-:W-:Y:S02]  /*a230*/  IMAD.SHL.U32 R139, R148, 0x4, RZ ;  /* 0x00000004948b7824 */ /* 0x008fe400078e00ff */
[----:B------:R-:W-:Y:S01]  /*a240*/  IMAD.WIDE R128, R124, 0x4, R242 ;  /* 0x000000047c807825 */ /* 0x000fe200078e02f2 */
[----:B------:R-:W-:Y:S02]  /*a250*/  IADD3 R3, R252, -0x4d, RZ ;  /* 0xffffffb3fc037810 */ /* 0x000fe40007ffe0ff */
[----:B------:R3:W-:Y:S01]  /*a260*/  LDGSTS.E [R139+0x1e200], [R136.64], !P0 ;  /* 0x1e200000888b7fae */ /* 0x0007e2000c121844 */
[----:B------:R-:W-:-:S03]  /*a270*/  IMAD.WIDE R126, R124, 0x4, R244 ;  /* 0x000000047c7e7825 */ /* 0x000fc600078e02f4 */
[----:B------:R4:W-:Y:S01]  /*a280*/  LDGSTS.E [R139+0x1e400], [R134.64], !P0 ;  /* 0x1e400000868b7fae */ /* 0x0009e2000c121844 */
[----:B------:R-:W-:-:S03]  /*a290*/  IMAD.WIDE R124, R124, 0x4, R246 ;  /* 0x000000047c7c7825 */ /* 0x000fc600078e02f6 */
[----:B------:R4:W-:Y:S01]  /*a2a0*/  LDGSTS.E [R139+0x1e600], [R132.64], !P0 ;  /* 0x1e600000848b7fae */ /* 0x0009e2000c121844 */
[----:B------:R-:W-:Y:S01]  /*a2b0*/  ISETP.GE.U32.AND P0, PT, R0, 0x7fffff28, PT ;  /* 0x7fffff280000780c */ /* 0x000fe20003f06070 */
[----:B------:R-:W-:Y:S01]  /*a2c0*/  IMAD.WIDE R122, R116, 0x4, R240 ;  /* 0x00000004747a7825 */ /* 0x000fe200078e02f0 */
[----:B------:R-:W-:Y:S01]  /*a2d0*/  IADD3 R0, R252, -0x5d, RZ ;  /* 0xffffffa3fc007810 */ /* 0x000fe20007ffe0ff */
[----:B------:R4:W-:Y:S01]  /*a2e0*/  LDGSTS.E [R139+0x20000], [R130.64], !P1 ;  /* 0x20000000828b7fae */ /* 0x0009e2000c921844 */
[----:B------:R-:W-:Y:S01]  /*a2f0*/  ISETP.GE.U32.AND P4, PT, R3, 0x7fffff34, PT ;  /* 0x7fffff340300780c */ /* 0x000fe20003f86070 */
[----:B------:R-:W-:Y:S02]  /*a300*/  IMAD R108, R2, 0x48, RZ ;  /* 0x00000048026c7824 */ /* 0x000fe400078e02ff */
[----:B------:R4:W-:Y:S01]  /*a310*/  LDGSTS.E [R139+0x20200], [R128.64], !P1 ;  /* 0x20200000808b7fae */ /* 0x0009e2000c921844 */
[----:B------:R-:W-:-:S03]  /*a320*/  IMAD.WIDE R120, R116, 0x4, R242 ;  /* 0x0000000474787825 */ /* 0x000fc600078e02f2 */
[----:B------:R4:W-:Y:S01]  /*a330*/  LDGSTS.E [R139+0x20400], [R126.64], !P1 ;  /* 0x204000007e8b7fae */ /* 0x0009e2000c921844 */
[----:B------:R-:W-:-:S03]  /*a340*/  IMAD.WIDE R118, R116, 0x4, R244 ;  /* 0x0000000474767825 */ /* 0x000fc600078e02f4 */
[----:B------:R1:W-:Y:S01]  /*a350*/  LDGSTS.E [R139+0x20600], [R124.64], !P1 ;  /* 0x206000007c8b7fae */ /* 0x0003e2000c921844 */
[----:B------:R-:W-:Y:S01]  /*a360*/  IMAD.WIDE R116, R116, 0x4, R246 ;  /* 0x0000000474747825 */ /* 0x000fe200078e02f6 */
[----:B------:R-:W-:Y:S02]  /*a370*/  ISETP.GE.U32.AND P1, PT, R0, 0x7fffff24, PT ;  /* 0x7fffff240000780c */ /* 0x000fe40003f26070 */
[----:B------:R-:W-:Y:S01]  /*a380*/  IADD3 R0, R252, -0x61, RZ ;  /* 0xffffff9ffc007810 */ /* 0x000fe20007ffe0ff */
[----:B------:R1:W-:Y:S01]  /*a390*/  LDGSTS.E [R139+0x22000], [R122.64], !P2 ;  /* 0x220000007a8b7fae */ /* 0x0003e2000d121844 */
[----:B------:R-:W-:-:S03]  /*a3a0*/  IMAD.WIDE R114, R108, 0x4, R240 ;  /* 0x000000046c727825 */ /* 0x000fc600078e02f0 */
[----:B------:R1:W-:Y:S01]  /*a3b0*/  LDGSTS.E [R139+0x22200], [R120.64], !P2 ;  /* 0x22200000788b7fae */ /* 0x0003e2000d121844 */
[----:B------:R-:W-:Y:S02]  /*a3c0*/  IMAD R100, R2, 0x4c, RZ ;  /* 0x0000004c02647824 */ /* 0x000fe400078e02ff */
[C---:B------:R-:W-:Y:S01]  /*a3d0*/  IMAD.WIDE R112, R108.reuse, 0x4, R242 ;  /* 0x000000046c707825 */ /* 0x040fe200078e02f2 */
[----:B------:R1:W-:Y:S03]  /*a3e0*/  LDGSTS.E [R139+0x22400], [R118.64], !P2 ;  /* 0x22400000768b7fae */ /* 0x0003e6000d121844 */
[----:B------:R-:W-:Y:S01]  /*a3f0*/  IMAD.WIDE R110, R108, 0x4, R244 ;  /* 0x000000046c6e7825 */ /* 0x000fe200078e02f4 */
[----:B------:R1:W-:Y:S01]  /*a400*/  LDGSTS.E [R139+0x22600], [R116.64], !P2 ;  /* 0x22600000748b7fae */ /* 0x0003e2000d121844 */
[----:B------:R-:W-:Y:S02]  /*a410*/  ISETP.GE.U32.AND P2, PT, R0, 0x7fffff20, PT ;  /* 0x7fffff200000780c */ /* 0x000fe40003f46070 */
[----:B------:R-:W-:Y:S01]  /*a420*/  IMAD.WIDE R108, R108, 0x4, R246 ;  /* 0x000000046c6c7825 */ /* 0x000fe200078e02f6 */
[----:B------:R-:W-:Y:S01]  /*a430*/  IADD3 R0, R252, -0x65, RZ ;  /* 0xffffff9bfc007810 */ /* 0x000fe20007ffe0ff */
[----:B------:R4:W-:Y:S02]  /*a440*/  LDGSTS.E [R139+0x24000], [R114.64], !P3 ;  /* 0x24000000728b7fae */ /* 0x0009e4000d921844 */
[----:B------:R-:W-:-:S02]  /*a450*/  IMAD.WIDE R106, R100, 0x4, R240 ;  /* 0x00000004646a7825 */ /* 0x000fc400078e02f0 */
[----:B------:R4:W-:Y:S02]  /*a460*/  LDGSTS.E [R139+0x24200], [R112.64], !P3 ;  /* 0x24200000708b7fae */ /* 0x0009e4000d921844 */
[----:B------:R-:W-:Y:S02]  /*a470*/  IMAD R92, R2, 0x50, RZ ;  /* 0x00000050025c7824 */ /* 0x000fe400078e02ff */
[C---:B------:R-:W-:Y:S01]  /*a480*/  IMAD.WIDE R104, R100.reuse, 0x4, R242 ;  /* 0x0000000464687825 */ /* 0x040fe200078e02f2 */
[----:B------:R4:W-:Y:S03]  /*a490*/  LDGSTS.E [R139+0x24400], [R110.64], !P3 ;  /* 0x244000006e8b7fae */ /* 0x0009e6000d921844 */
[----:B------:R-:W-:Y:S01]  /*a4a0*/  IMAD.WIDE R102, R100, 0x4, R244 ;  /* 0x0000000464667825 */ /* 0x000fe200078e02f4 */
[----:B------:R4:W-:Y:S01]  /*a4b0*/  LDGSTS.E [R139+0x24600], [R108.64], !P3 ;  /* 0x246000006c8b7fae */ /* 0x0009e2000d921844 */
[----:B------:R-:W-:-:S02]  /*a4c0*/  ISETP.GE.U32.AND P3, PT, R0, 0x7fffff1c, PT ;  /* 0x7fffff1c0000780c */ /* 0x000fc40003f66070 */
[----:B------:R-:W-:Y:S01]  /*a4d0*/  IMAD.WIDE R100, R100, 0x4, R246 ;  /* 0x0000000464647825 */ /* 0x000fe200078e02f6 */
[----:B------:R-:W-:Y:S01]  /*a4e0*/  IADD3 R0, R252, -0x69, RZ ;  /* 0xffffff97fc007810 */ /* 0x000fe20007ffe0ff */
[----:B------:R4:W-:Y:S02]  /*a4f0*/  LDGSTS.E [R139+0x26000], [R106.64], !P4 ;  /* 0x260000006a8b7fae */ /* 0x0009e4000e121844 */
[----:B------:R-:W-:Y:S02]  /*a500*/  IMAD.WIDE R98, R92, 0x4, R240 ;  /* 0x000000045c627825 */ /* 0x000fe400078e02f0 */
        /* <DEDUP_REMOVED lines=100> */
[----:B--2---:R-:W-:Y:S02]  /*ab50*/  IMAD R12, R2, 0x78, RZ ;  /* 0x00000078020c7824 */ /* 0x004fe400078e02ff */
        /* <DEDUP_REMOVED lines=10> */
[----:B-1----:R-:W-:Y:S02]  /*ac00*/  IMAD R4, R2, 0x7c, RZ ;  /* 0x0000007c02047824 */ /* 0x002fe400078e02ff */
        /* <DEDUP_REMOVED lines=8> */
[C---:B------:R-:W-:Y:S02]  /*ac90*/  IMAD.WIDE R10, R4.reuse, 0x4, R240 ;  /* 0x00000004040a7825 */ /* 0x040fe400078e02f0 */
[----:B------:R4:W-:Y:S02]  /*aca0*/  LDGSTS.E [R139+0x3c200], [R16.64], !P1 ;  /* 0x3c200000108b7fae */ /* 0x0009e4000c921844 */
[C---:B------:R-:W-:Y:S02]  /*acb0*/  IMAD.WIDE R8, R4.reuse, 0x4, R242 ;  /* 0x0000000404087825 */ /* 0x040fe400078e02f2 */
[----:B------:R4:W-:Y:S02]  /*acc0*/  LDGSTS.E [R139+0x3c400], [R14.64], !P1 ;  /* 0x3c4000000e8b7fae */ /* 0x0009e4000c921844 */
[----:B------:R-:W-:-:S02]  /*acd0*/  IMAD.WIDE R6, R4, 0x4, R244 ;  /* 0x0000000404067825 */ /* 0x000fc400078e02f4 */
[----:B------:R4:W-:Y:S01]  /*ace0*/  LDGSTS.E [R139+0x3c600], [R12.64], !P1 ;  /* 0x3c6000000c8b7fae */ /* 0x0009e2000c921844 */
[----:B------:R-:W-:Y:S01]  /*acf0*/  ISETP.GE.U32.AND P1, PT, R0, 0x7fffff6b, PT ;  /* 0x7fffff6b0000780c */ /* 0x000fe20003f26070 */
[----:B------:R-:W-:Y:S01]  /*ad00*/  IMAD.WIDE R4, R4, 0x4, R246 ;  /* 0x0000000404047825 */ /* 0x000fe200078e02f6 */
[----:B------:R-:W-:Y:S01]  /*ad10*/  IADD3 R0, R252, -0x1a, RZ ;  /* 0xffffffe6fc007810 */ /* 0x000fe20007ffe0ff */
[----:B------:R3:W-:Y:S02]  /*ad20*/  STL.64 [R1+0x2420], R136 ;  /* 0x0024208801007387 */ /* 0x0007e40000100a00 */
[C---:B------:R-:W-:Y:S02]  /*ad30*/  IMAD.WIDE R146, R2.reuse, 0x4, R240 ;  /* 0x0000000402927825 */ /* 0x040fe400078e02f0 */
[----:B------:R-:W-:Y:S02]  /*ad40*/  STL.64 [R1+0x2428], R134 ;  /* 0x0024288601007387 */ /* 0x000fe40000100a00 */
[----:B------:R-:W-:-:S02]  /*ad50*/  IMAD.WIDE R144, R2, 0x4, R242 ;  /* 0x0000000402907825 */ /* 0x000fc400078e02f2 */
[----:B------:R4:W-:Y:S02]  /*ad60*/  LDGSTS.E [R139+0x3e000], [R10.64], !P2 ;  /* 0x3e0000000a8b7fae */ /* 0x0009e4000d121844 */
[----:B------:R-:W-:Y:S02]  /*ad70*/  IMAD.WIDE R142, R2, 0x4, R244 ;  /* 0x00000004028e7825 */ /* 0x000fe400078e02f4 */
[----:B------:R-:W-:Y:S01]  /*ad80*/  STL.64 [R1+0x2430], R132 ;  /* 0x0024308401007387 */ /* 0x000fe20000100a00 */
[----:B---3--:R-:W-:-:S03]  /*ad90*/  LOP3.LUT R137, R139, 0x20, RZ, 0x3c, !PT ;  /* 0x000000208b897812 */ /* 0x008fc600078e3cff */
[----:B------:R4:W-:Y:S01]  /*ada0*/  LDGSTS.E [R139+0x3e200], [R8.64], !P2 ;  /* 0x3e200000088b7fae */ /* 0x0009e2000d121844 */
[----:B------:R-:W-:-:S03]  /*adb0*/  IMAD.WIDE R140, R2, 0x4, R246 ;  /* 0x00000004028c7825 */ /* 0x000fc600078e02f6 */
[----:B------:R-:W-:Y:S04]  /*adc0*/  STL.64 [R1+0x2438], R130 ;  /* 0x0024388201007387 */ /* 0x000fe80000100a00 */
[----:B------:R4:W-:Y:S01]  /*add0*/  LDGSTS.E [R139+0x3e400], [R6.64], !P2 ;  /* 0x3e400000068b7fae */ /* 0x0009e2000d121844 */
[----:B------:R-:W-:-:S03]  /*ade0*/  IADD3 R3, R252, -0x1e, RZ ;  /* 0xffffffe2fc037810 */ /* 0x000fc60007ffe0ff */
[----:B------:R-:W-:Y:S04]  /*adf0*/  STL.64 [R1+0x2440], R128 ;  /* 0x0024408001007387 */ /* 0x000fe80000100a00 */
[----:B------:R4:W-:Y:S01]  /*ae00*/  LDGSTS.E [R139+0x3e600], [R4.64], !P2 ;  /* 0x3e600000048b7fae */ /* 0x0009e2000d121844 */
[----:B------:R-:W-:Y:S01]  /*ae10*/  ISETP.GE.U32.AND P2, PT, R0, 0x7fffff67, PT ;  /* 0x7fffff670000780c */ /* 0x000fe20003f46070 */
[----:B------:R-:W-:Y:S02]  /*ae20*/  IMAD R0, R2, 0x5, RZ ;  /* 0x0000000502007824 */ /* 0x000fe400078e02ff */
[----:B------:R-:W-:Y:S04]  /*ae30*/  STL.64 [R1+0x2448], R126 ;  /* 0x0024487e01007387 */ /* 0x000fe80000100a00 */
[----:B------:R-:W-:Y:S04]  /*ae40*/  STL.64 [R1+0x2450], R124 ;  /* 0x0024507c01007387 */ /* 0x000fe80000100a00 */
[----:B------:R1:W-:Y:S04]  /*ae50*/  STL.64 [R1+0x2458], R122 ;  /* 0x0024587a01007387 */ /* 0x0003e80000100a00 */
[----:B------:R2:W-:Y:S04]  /*ae60*/  LDGSTS.E [R137+0x800], [R146.64], !P3 ;  /* 0x0080000092897fae */ /* 0x0005e8000d921844 */
[----:B------:R3:W-:Y:S04]  /*ae70*/  STL.64 [R1+0x2460], R120 ;  /* 0x0024607801007387 */ /* 0x0007e80000100a00 */
[----:B------:R2:W-:Y:S01]  /*ae80*/  LDGSTS.E [R137+0xa00], [R144.64], !P3 ;  /* 0x00a0000090897fae */ /* 0x0005e2000d921844 */
[----:B-1----:R-:W-:-:S03]  /*ae90*/  IMAD.WIDE R122, R0, 0x4, R240 ;  /* 0x00000004007a7825 */ /* 0x002fc600078e02f0 */
[----:B------:R1:W-:Y:S04]  /*aea0*/  STL.64 [R1+0x2468], R118 ;  /* 0x0024687601007387 */ /* 0x0003e80000100a00 */
[----:B------:R1:W-:Y:S01]  /*aeb0*/  LDGSTS.E [R137+0xc00], [R142.64], !P3 ;  /* 0x00c000008e897fae */ /* 0x0003e2000d921844 */
[----:B---3--:R-:W-:-:S03]  /*aec0*/  IMAD.WIDE R120, R0, 0x4, R242 ;  /* 0x0000000400787825 */ /* 0x008fc600078e02f2 */
[----:B------:R3:W-:Y:S04]  /*aed0*/  STL.64 [R1+0x2470], R116 ;  /* 0x0024707401007387 */ /* 0x0007e80000100a00 */
[----:B------:R2:W-:Y:S01]  /*aee0*/  LDGSTS.E [R137+0xe00], [R140.64], !P3 ;  /* 0x00e000008c897fae */ /* 0x0005e2000d921844 */
[----:B------:R-:W-:Y:S01]  /*aef0*/  ISETP.GE.U32.AND P3, PT, R3, 0x7fffff63, PT ;  /* 0x7fffff630300780c */ /* 0x000fe20003f66070 */
[----:B------:R-:W-:Y:S02]  /*af00*/  IMAD R3, R2, 0x9, RZ ;  /* 0x0000000902037824 */ /* 0x000fe400078e02ff */
[----:B------:R-:W-:Y:S01]  /*af10*/  STL.64 [R1+0x340], R146 ;  /* 0x0003409201007387 */ /* 0x000fe20000100a00 */
[----:B-1----:R-:W-:-:S03]  /*af20*/  IMAD.WIDE R118, R0, 0x4, R244 ;  /* 0x0000000400767825 */ /* 0x002fc600078e02f4 */
[----:B------:R-:W-:Y:S01]  /*af30*/  STL.64 [R1+0x338], R144 ;  /* 0x0003389001007387 */ /* 0x000fe20000100a00 */
[----:B---3--:R-:W-:Y:S01]  /*af40*/  IMAD.WIDE R116, R0, 0x4, R246 ;  /* 0x0000000400747825 */ /* 0x008fe200078e02f6 */
[----:B------:R-:W-:Y:S02]  /*af50*/  IADD3 R0, R252, -0x22, RZ ;  /* 0xffffffdefc007810 */ /* 0x000fe40007ffe0ff */
        /* <DEDUP_REMOVED lines=14> */
[C---:B-1----:R-:W-:Y:S01]  /*b040*/  IMAD.WIDE R118, R3.reuse, 0x4, R244 ;  /* 0x0000000403767825 */ /* 0x042fe200078e02f4 */
[----:B------:R1:W-:Y:S04]  /*b050*/  LDGSTS.E [R137+0x4800], [R122.64], !P5 ;  /* 0x048000007a897fae */ /* 0x0003e8000e921844 */
[----:B------:R1:W-:Y:S01]  /*b060*/  LDGSTS.E [R137+0x4a00], [R120.64], !P5 ;  /* 0x04a0000078897fae */ /* 0x0003e2000e921844 */
[----:B---3--:R-:W-:Y:S01]  /*b070*/  IMAD.WIDE R116, R3, 0x4, R246 ;  /* 0x0000000403747825 */ /* 0x008fe200078e02f6 */
[----:B------:R-:W-:-:S02]  /*b080*/  IADD3 R3, R252, -0x26, RZ ;  /* 0xffffffdafc037810 */ /* 0x000fc40007ffe0ff */
[----:B------:R1:W-:Y:S04]  /*b090*/  STL.64 [R1+0x2c0], R122 ;  /* 0x0002c07a01007387 */ /* 0x0003e80000100a00 */
[----:B------:R3:W-:Y:S04]  /*b0a0*/  LDGSTS.E [R137+0x4c00], [R118.64], !P5 ;  /* 0x04c0000076897fae */ /* 0x0007e8000e921844 */
[----:B------:R2:W-:Y:S04]  /*b0b0*/  STL.64 [R1+0x2b8], R120 ;  /* 0x0002b87801007387 */ /* 0x0005e80000100a00 */
[----:B------:R3:W-:Y:S01]  /*b0c0*/  LDGSTS.E [R137+0x4e00], [R116.64], !P5 ;  /* 0x04e0000074897fae */ /* 0x0007e2000e921844 */
[----:B-1----:R-:W-:Y:S01]  /*b0d0*/  IMAD.WIDE R122, R0, 0x4, R240 ;  /* 0x00000004007a7825 */ /* 0x002fe200078e02f0 */
[----:B------:R-:W-:-:S02]  /*b0e0*/  ISETP.GE.U32.AND P5, PT, R3, 0x7fffff5b, PT ;  /* 0x7fffff5b0300780c */ /* 0x000fc40003fa6070 */
[----:B------:R3:W-:Y:S01]  /*b0f0*/  STL.64 [R1+0x2b0], R118 ;  /* 0x0002b07601007387 */ /* 0x0007e20000100a00 */
[----:B------:R-:W-:Y:S02]  /*b100*/  IMAD R3, R2, 0x11, RZ ;  /* 0x0000001102037824 */ /* 0x000fe400078e02ff */
[C---:B--2---:R-:W-:Y:S01]  /*b110*/  IMAD.WIDE R120, R0.reuse, 0x4, R242 ;  /* 0x0000000400787825 */ /* 0x044fe200078e02f2 */
[----:B------:R1:W-:Y:S04]  /*b120*/  STL.64 [R1+0x2a8], R116 ;  /* 0x0002a87401007387 */ /* 0x0003e80000100a00 */
[----:B------:R2:W-:Y:S01]  /*b130*/  STL.64 [R1+0x280], R122 ;  /* 0x0002807a01007387 */ /* 0x0005e20000100a00 */
[----:B---3--:R-:W-:-:S03]  /*b140*/  IMAD.WIDE R118, R0, 0x4, R244 ;  /* 0x0000000400767825 */ /* 0x008fc600078e02f4 */
        /* <DEDUP_REMOVED lines=31> */
[----:B--2---:R-:W-:Y:S01]  /*b340*/  IMAD.WIDE R116, R0, 0x4, R246 ;  /* 0x0000000400747825 */ /* 0x004fe200078e02f6 */
[----:B------:R-:W-:Y:S02]  /*b350*/  IADD3 R0, R252, -0x32, RZ ;  /* 0xffffffcefc007810 */ /* 0x000fe40007ffe0ff */
[----:B------:R1:W-:Y:S04]  /*b360*/  STL.64 [R1+0x1f8], R120 ;  /* 0x0001f87801007387 */ /* 0x0003e80000100a00 */
[----:B------:R1:W-:Y:S01]  /*b370*/  LDGSTS.E [R137+0xaa00], [R120.64], !P1 ;  /* 0x0aa0000078897fae */ /* 0x0003e2000c921844 */
[----:B---3--:R-:W-:-:S03]  /*b380*/  IMAD.WIDE R122, R3, 0x4, R240 ;  /* 0x00000004037a7825 */ /* 0x008fc600078e02f0 */
        /* <DEDUP_REMOVED lines=85> */
[----:B--2---:R-:W-:-:S03]  /*b8e0*/  IMAD.WIDE R116, R0, 0x4, R246 ;  /* 0x0000000400747825 */ /* 0x004fc600078e02f6 */
[----:B------:R1:W-:Y:S04]  /*b8f0*/  STL.64 [R1+0x78], R120 ;  /* 0x0000787801007387 */ /* 0x0003e80000100a00 */
[----:B------:R1:W-:Y:S01]  /*b900*/  LDGSTS.E [R137+0x16a00], [R120.64], !P0 ;  /* 0x16a0000078897fae */ /* 0x0003e2000c121844 */
[----:B---3--:R-:W-:-:S03]  /*b910*/  IMAD.WIDE R122, R3, 0x4, R240 ;  /* 0x00000004037a7825 */ /* 0x008fc600078e02f0 */
[----:B------:R2:W-:Y:S01]  /*b920*/  STL.64 [R1+0x70], R118 ;  /* 0x0000707601007387 */ /* 0x0005e20000100a00 */
[----:B------:R-:W-:-:S03]  /*b930*/  IADD3 R0, R252, -0x4a, RZ ;  /* 0xffffffb6fc007810 */ /* 0x000fc60007ffe0ff */
[----:B------:R2:W-:Y:S01]  /*b940*/  LDGSTS.E [R137+0x16c00], [R118.64], !P0 ;  /* 0x16c0000076897fae */ /* 0x0005e2000c121844 */
[----:B-1----:R-:W-:-:S03]  /*b950*/  IMAD.WIDE R120, R3, 0x4, R242 ;  /* 0x0000000403787825 */ /* 0x002fc600078e02f2 */
[----:B------:R1:W-:Y:S04]  /*b960*/  STL.64 [R1+0x68], R116 ;  /* 0x0000687401007387 */ /* 0x0003e80000100a00 */
[----:B------:R1:W-:Y:S01]  /*b970*/  LDGSTS.E [R137+0x16e00], [R116.64], !P0 ;  /* 0x16e0000074897fae */ /* 0x0003e2000c121844 */
[----:B--2---:R-:W-:-:S03]  /*b980*/  IMAD.WIDE R118, R3, 0x4, R244 ;  /* 0x0000000403767825 */ /* 0x004fc600078e02f4 */
[----:B------:R-:W-:Y:S01]  /*b990*/  STL.64 [R1+0x40], R122 ;  /* 0x0000407a01007387 */ /* 0x000fe20000100a00 */
[----:B------:R-:W-:-:S03]  /*b9a0*/  IMAD R148, R2, 0x35, RZ ;  /* 0x0000003502947824 */ /* 0x000fc600078e02ff */
[----:B------:R2:W-:Y:S01]  /*b9b0*/  LDGSTS.E [R137+0x18800], [R122.64], !P1 ;  /* 0x188000007a897fae */ /* 0x0005e2000c921844 */
[----:B-1----:R-:W-:-:S03]  /*b9c0*/  IMAD.WIDE R116, R3, 0x4, R246 ;  /* 0x0000000403747825 */ /* 0x002fc600078e02f6 */
[----:B------:R-:W-:Y:S01]  /*b9d0*/  STL.64 [R1+0x38], R120 ;  /* 0x0000387801007387 */ /* 0x000fe20000100a00 */
[----:B------:R-:W-:-:S03]  /*b9e0*/  ISETP.GE.U32.AND P0, PT, R0, 0x7fffff37, PT ;  /* 0x7fffff370000780c */ /* 0x000fc60003f06070 */
[----:B------:R1:W-:Y:S01]  /*b9f0*/  LDGSTS.E [R137+0x18a00], [R120.64], !P1 ;  /* 0x18a0000078897fae */ /* 0x0003e2000c921844 */
[----:B------:R-:W-:-:S03]  /*ba00*/  IADD3 R0, R252, -0x4e, RZ ;  /* 0xffffffb2fc007810 */ /* 0x000fc60007ffe0ff */
[----:B------:R-:W-:Y:S01]  /*ba10*/  STL.64 [R1+0x30], R118 ;  /* 0x0000307601007387 */ /* 0x000fe20000100a00 */
[----:B------:R-:W-:-:S03]  /*ba20*/  IMAD R156, R2, 0x39, RZ ;  /* 0x00000039029c7824 */ /* 0x000fc600078e02ff */
[----:B------:R3:W-:Y:S01]  /*ba30*/  LDGSTS.E [R137+0x18c00], [R118.64], !P1 ;  /* 0x18c0000076897fae */ /* 0x0007e2000c921844 */
[----:B------:R-:W-:-:S03]  /*ba40*/  IMAD.WIDE R250, R148, 0x4, R242 ;  /* 0x0000000494fa7825 */ /* 0x000fc600078e02f2 */
[----:B------:R1:W-:Y:S01]  /*ba50*/  STL.64 [R1+0x28], R116 ;  /* 0x0000287401007387 */ /* 0x0003e20000100a00 */
[----:B------:R-:W-:-:S03]  /*ba60*/  IMAD.WIDE R248, R148, 0x4, R244 ;  /* 0x0000000494f87825 */ /* 0x000fc600078e02f4 */
[----:B------:R1:W-:Y:S01]  /*ba70*/  LDGSTS.E [R137+0x18e00], [R116.64], !P1 ;  /* 0x18e0000074897fae */ /* 0x0003e2000c921844 */
[----:B------:R-:W-:Y:S01]  /*ba80*/  ISETP.GE.U32.AND P1, PT, R0, 0x7fffff33, PT ;  /* 0x7fffff330000780c */ /* 0x000fe20003f26070 */
[----:B------:R-:W-:Y:S01]  /*ba90*/  IMAD.MOV.U32 R141, RZ, RZ, R151 ;  /* 0x000000ffff8d7224 */ /* 0x000fe200078e0097 */
[----:B------:R-:W-:Y:S01]  /*baa0*/  MOV R140, R150 ;  /* 0x00000096008c7202 */ /* 0x000fe20000000f00 */
[----:B------:R-:W-:Y:S01]  /*bab0*/  IMAD.MOV.U32 R144, RZ, RZ, R152 ;  /* 0x000000ffff907224 */ /* 0x000fe200078e0098 */
[----:B------:R-:W-:Y:S01]  /*bac0*/  IADD3 R0, R252, -0x52, RZ ;  /* 0xffffffaefc007810 */ /* 0x000fe20007ffe0ff */
[----:B------:R-:W-:Y:S02]  /*bad0*/  IMAD.MOV.U32 R145, RZ, RZ, R153 ;  /* 0x000000ffff917224 */ /* 0x000fe400078e0099 */
[----:B-1----:R-:W-:Y:S01]  /*bae0*/  IMAD.WIDE R116, R148, 0x4, R240 ;  /* 0x0000000494747825 */ /* 0x002fe200078e02f0 */
[----:B------:R-:W-:-:S03]  /*baf0*/  MOV R143, R155 ;  /* 0x0000009b008f7202 */ /* 0x000fc60000000f00 */
[----:B------:R-:W-:Y:S01]  /*bb00*/  IMAD.WIDE R148, R148, 0x4, R246 ;  /* 0x0000000494947825 */ /* 0x000fe200078e02f6 */
[----:B------:R1:W-:Y:S03]  /*bb10*/  LDGSTS.E [R137+0x1a800], [R116.64], !P2 ;  /* 0x1a80000074897fae */ /* 0x0003e6000d121844 */
[----:B------:R-:W-:Y:S01]  /*bb20*/  IMAD.WIDE R150, R156, 0x4, R240 ;  /* 0x000000049c967825 */ /* 0x000fe200078e02f0 */
[----:B------:R1:W-:Y:S03]  /*bb30*/  LDGSTS.E [R137+0x1aa00], [R250.64], !P2 ;  /* 0x1aa00000fa897fae */ /* 0x0003e6000d121844 */
[----:B------:R-:W-:Y:S01]  /*bb40*/  IMAD.MOV.U32 R142, RZ, RZ, R154 ;  /* 0x000000ffff8e7224 */ /* 0x000fe200078e009a */
[----:B------:R1:W-:Y:S01]  /*bb50*/  LDGSTS.E [R137+0x1ac00], [R248.64], !P2 ;  /* 0x1ac00000f8897fae */ /* 0x0003e2000d121844 */
[----:B------:R-:W-:-:S02]  /*bb60*/  IMAD R164, R2, 0x3d, RZ ;  /* 0x0000003d02a47824 */ /* 0x000fc400078e02ff */
[C---:B------:R-:W-:Y:S01]  /*bb70*/  IMAD.WIDE R152, R156.reuse, 0x4, R242 ;  /* 0x000000049c987825 */ /* 0x040fe200078e02f2 */
[----:B------:R1:W-:Y:S01]  /*bb80*/  LDGSTS.E [R137+0x1ae00], [R148.64], !P2 ;  /* 0x1ae0000094897fae */ /* 0x0003e2000d121844 */
[----:B------:R-:W-:Y:S02]  /*bb90*/  MOV R146, R158 ;  /* 0x0000009e00927202 */ /* 0x000fe40000000f00 */
[----:B------:R-:W-:Y:S01]  /*bba0*/  IMAD.WIDE R154, R156, 0x4, R244 ;  /* 0x000000049c9a7825 */ /* 0x000fe200078e02f4 */
[----:B------:R-:W-:Y:S01]  /*bbb0*/  ISETP.GE.U32.AND P2, PT, R0, 0x7fffff2f, PT ;  /* 0x7fffff2f0000780c */ /* 0x000fe20003f46070 */
[----:B------:R1:W-:Y:S02]  /*bbc0*/  LDGSTS.E [R137+0x1c800], [R150.64], !P3 ;  /* 0x1c80000096897fae */ /* 0x0003e4000d921844 */
[----:B------:R-:W-:Y:S01]  /*bbd0*/  IMAD.WIDE R156, R156, 0x4, R246 ;  /* 0x000000049c9c7825 */ /* 0x000fe200078e02f6 */
[----:B------:R-:W-:Y:S01]  /*bbe0*/  IADD3 R0, R252, -0x56, RZ ;  /* 0xffffffaafc007810 */ /* 0x000fe20007ffe0ff */
[----:B------:R1:W-:Y:S02]  /*bbf0*/  LDGSTS.E [R137+0x1ca00], [R152.64], !P3 ;  /* 0x1ca0000098897fae */ /* 0x0003e4000d921844 */
[----:B------:R-:W-:-:S02]  /*bc00*/  IMAD.MOV.U32 R147, RZ, RZ, R159 ;  /* 0x000000ffff937224 */ /* 0x000fc400078e009f */
[----:B------:R-:W-:Y:S01]  /*bc10*/  IMAD.WIDE R158, R164, 0x4, R240 ;  /* 0x00000004a49e7825 */ /* 0x000fe200078e02f0 */
[----:B------:R1:W-:Y:S03]  /*bc20*/  LDGSTS.E [R137+0x1cc00], [R154.64], !P3 ;  /* 0x1cc000009a897fae */ /* 0x0003e6000d921844 */
[----:B------:R-:W-:Y:S01]  /*bc30*/  IMAD R172, R2, 0x41, RZ ;  /* 0x0000004102ac7824 */ /* 0x000fe200078e02ff */
[----:B------:R1:W-:Y:S01]  /*bc40*/  LDGSTS.E [R137+0x1ce00], [R156.64], !P3 ;  /* 0x1ce000009c897fae */ /* 0x0003e2000d921844 */
[----:B------:R-:W-:Y:S01]  /*bc50*/  IMAD.WIDE R160, R164, 0x4, R242 ;  /* 0x00000004a4a07825 */ /* 0x000fe200078e02f2 */
[----:B------:R-:W-:-:S03]  /*bc60*/  ISETP.GE.U32.AND P3, PT, R0, 0x7fffff2b, PT ;  /* 0x7fffff2b0000780c */ /* 0x000fc60003f66070 */
[----:B------:R-:W-:Y:S01]  /*bc70*/  IMAD.WIDE R162, R164, 0x4, R244 ;  /* 0x00000004a4a27825 */ /* 0x000fe200078e02f4 */
[----:B------:R-:W-:Y:S01]  /*bc80*/  IADD3 R0, R252, -0x5a, RZ ;  /* 0xffffffa6fc007810 */ /* 0x000fe20007ffe0ff */
[----:B------:R1:W-:Y:S02]  /*bc90*/  LDGSTS.E [R137+0x1e800], [R158.64], !P4 ;  /* 0x1e8000009e897fae */ /* 0x0003e4000e121844 */
[----:B------:R-:W-:Y:S02]  /*bca0*/  IMAD.WIDE R164, R164, 0x4, R246 ;  /* 0x00000004a4a47825 */ /* 0x000fe400078e02f6 */
[----:B------:R1:W-:Y:S02]  /*bcb0*/  LDGSTS.E [R137+0x1ea00], [R160.64], !P4 ;  /* 0x1ea00000a0897fae */ /* 0x0003e4000e121844 */
[----:B------:R-:W-:Y:S02]  /*bcc0*/  IMAD.WIDE R166, R172, 0x4, R240 ;  /* 0x00000004aca67825 */ /* 0x000fe400078e02f0 */
[----:B------:R1:W-:Y:S02]  /*bcd0*/  LDGSTS.E [R137+0x1ec00], [R162.64], !P4 ;  /* 0x1ec00000a2897fae */ /* 0x0003e4000e121844 */
[----:B------:R-:W-:-:S02]  /*bce0*/  IMAD R180, R2, 0x45, RZ ;  /* 0x0000004502b47824 */ /* 0x000fc400078e02ff */
[----:B------:R-:W-:Y:S01]  /*bcf0*/  IMAD.WIDE R168, R172, 0x4, R242 ;  /* 0x00000004aca87825 */ /* 0x000fe200078e02f2 */
[----:B------:R1:W-:Y:S01]  /*bd00*/  LDGSTS.E [R137+0x1ee00], [R164.64], !P4 ;  /* 0x1ee00000a4897fae */ /* 0x0003e2000e121844 */
[----:B------:R-:W-:Y:S02]  /*bd10*/  ISETP.GE.U32.AND P4, PT, R0, 0x7fffff27, PT ;  /* 0x7fffff270000780c */ /* 0x000fe40003f86070 */
[----:B------:R-:W-:Y:S01]  /*bd20*/  IMAD.WIDE R170, R172, 0x4, R244 ;  /* 0x00000004acaa7825 */ /* 0x000fe200078e02f4 */
[----:B------:R-:W-:Y:S01]  /*bd30*/  IADD3 R0, R252, -0x5e, RZ ;  /* 0xffffffa2fc007810 */ /* 0x000fe20007ffe0ff */
[----:B------:R1:W-:Y:S02]  /*bd40*/  LDGSTS.E [R137+0x20800], [R166.64], !P5 ;  /* 0x20800000a6897fae */ /* 0x0003e4000e921844 */
[----:B------:R-:W-:Y:S02]  /*bd50*/  IMAD.WIDE R172, R172, 0x4, R246 ;  /* 0x00000004acac7825 */ /* 0x000fe400078e02f6 */
[----:B------:R1:W-:Y:S02]  /*bd60*/  LDGSTS.E [R137+0x20a00], [R168.64], !P5 ;  /* 0x20a00000a8897fae */ /* 0x0003e4000e921844 */
[----:B------:R-:W-:-:S02]  /*bd70*/  IMAD.WIDE R174, R180, 0x4, R240 ;  /* 0x00000004b4ae7825 */ /* 0x000fc400078e02f0 */
[----:B------:R1:W-:Y:S02]  /*bd80*/  LDGSTS.E [R137+0x20c00], [R170.64], !P5 ;  /* 0x20c00000aa897fae */ /* 0x0003e4000e921844 */
[----:B------:R-:W-:Y:S02]  /*bd90*/  IMAD R188, R2, 0x49, RZ ;  /* 0x0000004902bc7824 */ /* 0x000fe400078e02ff */
        /* <DEDUP_REMOVED lines=8> */
[----:B------:R-:W-:Y:S02]  /*be20*/  IMAD.WIDE R182, R188, 0x4, R240 ;  /* 0x00000004bcb67825 */ /* 0x000fe400078e02f0 */
[----:B------:R1:W-:Y:S02]  /*be30*/  LDGSTS.E [R137+0x22c00], [R178.64], !P6 ;  /* 0x22c00000b2897fae */ /* 0x0003e4000f121844 */
[----:B------:R-:W-:Y:S02]  /*be40*/  IMAD R196, R2, 0x4d, RZ ;  /* 0x0000004d02c47824 */ /* 0x000fe400078e02ff */
        /* <DEDUP_REMOVED lines=54> */
[C---:B------:R-:W-:Y:S02]  /*c1b0*/  IMAD.WIDE R224, R228.reuse, 0x4, R242 ;  /* 0x00000004e4e07825 */ /* 0x040fe400078e02f2 */
[----:B------:R1:W-:Y:S02]  /*c1c0*/  LDGSTS.E [R137+0x2ce00], [R220.64], !P4 ;  /* 0x2ce00000dc897fae */ /* 0x0003e4000e121844 */
[----:B------:R-:W-:Y:S01]  /*c1d0*/  IMAD.WIDE R226, R228, 0x4, R244 ;  /* 0x00000004e4e27825 */ /* 0x000fe200078e02f4 */
[----:B------:R-:W-:Y:S01]  /*c1e0*/  ISETP.GE.U32.AND P4, PT, R0, 0x7fffff0b, PT ;  /* 0x7fffff0b0000780c */ /* 0x000fe20003f86070 */
[----:B------:R1:W-:Y:S02]  /*c1f0*/  LDGSTS.E [R137+0x2e800], [R222.64], !P5 ;  /* 0x2e800000de897fae */ /* 0x0003e4000e921844 */
[----:B------:R-:W-:Y:S01]  /*c200*/  IMAD.WIDE R228, R228, 0x4, R246 ;  /* 0x00000004e4e47825 */ /* 0x000fe200078e02f6 */
[----:B------:R-:W-:Y:S01]  /*c210*/  IADD3 R0, R252, -0x7a, RZ ;  /* 0xffffff86fc007810 */ /* 0x000fe20007ffe0ff */
[----:B------:R1:W-:Y:S02]  /*c220*/  LDGSTS.E [R137+0x2ea00], [R224.64], !P5 ;  /* 0x2ea00000e0897fae */ /* 0x0003e4000e921844 */
[----:B------:R-:W-:-:S02]  /*c230*/  IMAD R236, R2, 0x61, RZ ;  /* 0x0000006102ec7824 */ /* 0x000fc400078e02ff */
[----:B------:R1:W-:Y:S02]  /*c240*/  LDGSTS.E [R137+0x2ec00], [R226.64], !P5 ;  /* 0x2ec00000e2897fae */ /* 0x0003e4000e921844 */
[----:B------:R-:W-:Y:S02]  /*c250*/  IMAD.WIDE R230, R236, 0x4, R240 ;  /* 0x00000004ece67825 */ /* 0x000fe400078e02f0 */
[----:B------:R1:W-:Y:S01]  /*c260*/  LDGSTS.E [R137+0x2ee00], [R228.64], !P5 ;  /* 0x2ee00000e4897fae */ /* 0x0003e2000e921844 */
[----:B------:R-:W-:Y:S01]  /*c270*/  ISETP.GE.U32.AND P5, PT, R0, 0x7fffff07, PT ;  /* 0x7fffff070000780c */ /* 0x000fe20003fa6070 */
[----:B------:R-:W-:Y:S01]  /*c280*/  IMAD.WIDE R232, R236, 0x4, R242 ;  /* 0x00000004ece87825 */ /* 0x000fe200078e02f2 */
[----:B------:R-:W-:Y:S01]  /*c290*/  IADD3 R3, R252, -0x7e, RZ ;  /* 0xffffff82fc037810 */ /* 0x000fe20007ffe0ff */
[----:B------:R1:W-:Y:S02]  /*c2a0*/  LDGSTS.E [R137+0x30800], [R230.64], !P6 ;  /* 0x30800000e6897fae */ /* 0x0003e4000f121844 */
[----:B------:R-:W-:-:S02]  /*c2b0*/  IMAD R0, R2, 0x65, RZ ;  /* 0x0000006502007824 */ /* 0x000fc400078e02ff */
[C---:B------:R-:W-:Y:S01]  /*c2c0*/  IMAD.WIDE R234, R236.reuse, 0x4, R244 ;  /* 0x00000004ecea7825 */ /* 0x040fe200078e02f4 */
[----:B------:R1:W-:Y:S03]  /*c2d0*/  LDGSTS.E [R137+0x30a00], [R232.64], !P6 ;  /* 0x30a00000e8897fae */ /* 0x0003e6000f121844 */
[----:B------:R-:W-:Y:S01]  /*c2e0*/  IMAD.WIDE R236, R236, 0x4, R246 ;  /* 0x00000004ecec7825 */ /* 0x000fe200078e02f6 */
[----:B------:R1:W-:Y:S03]  /*c2f0*/  LDGSTS.E [R137+0x30c00], [R234.64], !P6 ;  /* 0x30c00000ea897fae */ /* 0x0003e6000f121844 */
[C---:B------:R-:W-:Y:S01]  /*c300*/  IMAD.WIDE R238, R0.reuse, 0x4, R240 ;  /* 0x0000000400ee7825 */ /* 0x040fe200078e02f0 */
[----:B------:R1:W-:Y:S03]  /*c310*/  STL.64 [R1], R116 ;  /* 0x0000007401007387 */ /* 0x0003e60000100a00 */
[----:B------:R-:W-:Y:S01]  /*c320*/  IMAD.WIDE R120, R0, 0x4, R242 ;  /* 0x0000000400787825 */ /* 0x000fe200078e02f2 */
[----:B------:R2:W-:Y:S01]  /*c330*/  LDGSTS.E [R137+0x30e00], [R236.64], !P6 ;  /* 0x30e00000ec897fae */ /* 0x0005e2000f121844 */
[----:B------:R-:W-:-:S02]  /*c340*/  ISETP.GE.U32.AND P6, PT, R3, 0x7fffff03, PT ;  /* 0x7fffff030300780c */ /* 0x000fc40003fc6070 */
[----:B---3--:R-:W-:Y:S01]  /*c350*/  IMAD.WIDE R118, R0, 0x4, R244 ;  /* 0x0000000400767825 */ /* 0x008fe200078e02f4 */
[----:B------:R3:W-:Y:S03]  /*c360*/  LDGSTS.E [R137+0x32800], [R238.64], !P0 ;  /* 0x32800000ee897fae */ /* 0x0007e6000c121844 */
[----:B------:R-:W-:Y:S01]  /*c370*/  IMAD R3, R2, 0x69, RZ ;  /* 0x0000006902037824 */ /* 0x000fe200078e02ff */
[----:B------:R3:W-:Y:S01]  /*c380*/  LDGSTS.E [R137+0x32a00], [R120.64], !P0 ;  /* 0x32a0000078897fae */ /* 0x0007e2000c121844 */
[----:B-1----:R-:W-:Y:S01]  /*c390*/  IMAD.WIDE R116, R0, 0x4, R246 ;  /* 0x0000000400747825 */ /* 0x002fe200078e02f6 */
[----:B------:R-:W-:Y:S02]  /*c3a0*/  IADD3 R0, R252, -0x3, RZ ;  /* 0xfffffffdfc007810 */ /* 0x000fe40007ffe0ff */
[----:B------:R1:W-:Y:S01]  /*c3b0*/  LDGSTS.E [R137+0x32c00], [R118.64], !P0 ;  /* 0x32c0000076897fae */ /* 0x0003e2000c121844 */
[----:B--2---:R-:W-:-:S03]  /*c3c0*/  IMAD.WIDE R122, R3, 0x4, R240 ;  /* 0x00000004037a7825 */ /* 0x004fc600078e02f0 */
[----:B------:R3:W-:Y:S04]  /*c3d0*/  STL.64 [R1+0x348], R120 ;  /* 0x0003487801007387 */ /* 0x0007e80000100a00 */
[----:B------:R2:W-:Y:S01]  /*c3e0*/  LDGSTS.E [R137+0x32e00], [R116.64], !P0 ;  /* 0x32e0000074897fae */ /* 0x0005e2000c121844 */
[----:B------:R-:W-:Y:S01]  /*c3f0*/  ISETP.GE.U32.AND P0, PT, R0, 0x7fffff7e, PT ;  /* 0x7fffff7e0000780c */ /* 0x000fe20003f06070 */
[----:B------:R-:W-:Y:S02]  /*c400*/  IMAD R0, R2, 0x6d, RZ ;  /* 0x0000006d02007824 */ /* 0x000fe400078e02ff */
[----:B------:R1:W-:Y:S01]  /*c410*/  STL.64 [R1+0x350], R118 ;  /* 0x0003507601007387 */ /* 0x0003e20000100a00 */
[----:B---3--:R-:W-:-:S03]  /*c420*/  IMAD.WIDE R120, R3, 0x4, R242 ;  /* 0x0000000403787825 */ /* 0x008fc600078e02f2 */
        /* <DEDUP_REMOVED lines=76> */
[----:B------:R2:W-:Y:S02]  /*c8f0*/  STL.64 [R1+0x400], R122 ;  /* 0x0004007a01007387 */ /* 0x0005e40000100a00 */
[----:B------:R-:W-:-:S02]  /*c900*/  IMAD.SHL.U32 R3, R2, 0x2, RZ ;  /* 0x0000000202037824 */ /* 0x000fc400078e00ff */
[----:B------:R2:W-:Y:S01]  /*c910*/  LDGSTS.E [R137+0x3e800], [R122.64], !P6 ;  /* 0x3e8000007a897fae */ /* 0x0005e2000f121844 */
[----:B-1----:R-:W-:Y:S01]  /*c920*/  IMAD.WIDE R116, R0, 0x4, R246 ;  /* 0x0000000400747825 */ /* 0x002fe200078e02f6 */
[----:B------:R-:W-:Y:S02]  /*c930*/  IADD3 R0, R252, -0x1b, RZ ;  /* 0xffffffe5fc007810 */ /* 0x000fe40007ffe0ff */
[----:B------:R1:W-:Y:S04]  /*c940*/  STL.64 [R1+0x408], R120 ;  /* 0x0004087801007387 */ /* 0x0003e80000100a00 */
[----:B------:R1:W-:Y:S01]  /*c950*/  LDGSTS.E [R137+0x3ea00], [R120.64], !P6 ;  /* 0x3ea0000078897fae */ /* 0x0003e2000f121844 */
[----:B------:R-:W-:-:S03]  /*c960*/  IMAD.WIDE R124, R3, 0x4, R240 ;  /* 0x00000004037c7825 */ /* 0x000fc600078e02f0 */
[----:B------:R3:W-:Y:S01]  /*c970*/  STL.64 [R1+0x410], R118 ;  /* 0x0004107601007387 */ /* 0x0007e20000100a00 */
[----:B--2---:R-:W-:-:S03]  /*c980*/  IMAD.WIDE R122, R3, 0x4, R242 ;  /* 0x00000004037a7825 */ /* 0x004fc600078e02f2 */
[----:B------:R3:W-:Y:S04]  /*c990*/  LDGSTS.E [R137+0x3ec00], [R118.64], !P6 ;  /* 0x3ec0000076897fae */ /* 0x0007e8000f121844 */
[----:B------:R2:W-:Y:S01]  /*c9a0*/  STL.64 [R1+0x418], R116 ;  /* 0x0004187401007387 */ /* 0x0005e20000100a00 */
[----:B-1----:R-:W-:-:S03]  /*c9b0*/  IMAD.WIDE R120, R3, 0x4, R244 ;  /* 0x0000000403787825 */ /* 0x002fc600078e02f4 */
[----:B------:R2:W-:Y:S01]  /*c9c0*/  LDGSTS.E [R137+0x3ee00], [R116.64], !P6 ;  /* 0x3ee0000074897fae */ /* 0x0005e2000f121844 */
[----:B------:R-:W-:Y:S01]  /*c9d0*/  ISETP.GE.U32.AND P6, PT, R0, 0x7fffff66, PT ;  /* 0x7fffff660000780c */ /* 0x000fe20003fc6070 */
[----:B------:R-:W-:Y:S02]  /*c9e0*/  IMAD R0, R2, 0x6, RZ ;  /* 0x0000000602007824 */ /* 0x000fe400078e02ff */
[----:B---3--:R-:W-:Y:S01]  /*c9f0*/  IMAD.WIDE R118, R3, 0x4, R246 ;  /* 0x0000000403767825 */ /* 0x008fe200078e02f6 */
[----:B------:R1:W-:Y:S01]  /*ca00*/  STL.64 [R1+0x420], R124 ;  /* 0x0004207c01007387 */ /* 0x0003e20000100a00 */
[----:B------:R-:W-:Y:S02]  /*ca10*/  IADD3 R3, R252, -0x1f, RZ ;  /* 0xffffffe1fc037810 */ /* 0x000fe40007ffe0ff */
[----:B--2---:R-:W-:Y:S01]  /*ca20*/  LOP3.LUT R117, R139, 0x40, RZ, 0x3c, !PT ;  /* 0x000000408b757812 */ /* 0x004fe200078e3cff */
[----:B------:R2:W-:Y:S04]  /*ca30*/  STL.64 [R1+0x428], R122 ;  /* 0x0004287a01007387 */ /* 0x0005e80000100a00 */
[----:B------:R1:W-:Y:S04]  /*ca40*/  LDGSTS.E [R117+0x1000], [R124.64], !P0 ;  /* 0x010000007c757fae */ /* 0x0003e8000c121844 */
[----:B------:R2:W-:Y:S04]  /*ca50*/  LDGSTS.E [R117+0x1200], [R122.64], !P0 ;  /* 0x012000007a757fae */ /* 0x0005e8000c121844 */
[----:B------:R3:W-:Y:S01]  /*ca60*/  STL.64 [R1+0x430], R120 ;  /* 0x0004307801007387 */ /* 0x0007e20000100a00 */
[----:B-1----:R-:W-:-:S03]  /*ca70*/  IMAD.WIDE R124, R0, 0x4, R240 ;  /* 0x00000004007c7825 */ /* 0x002fc600078e02f0 */
[----:B------:R3:W-:Y:S01]  /*ca80*/  LDGSTS.E [R117+0x1400], [R120.64], !P0 ;  /* 0x0140000078757fae */ /* 0x0007e2000c121844 */
[----:B--2---:R-:W-:-:S03]  /*ca90*/  IMAD.WIDE R122, R0, 0x4, R242 ;  /* 0x00000004007a7825 */ /* 0x004fc600078e02f2 */
[----:B------:R1:W-:Y:S04]  /*caa0*/  STL.64 [R1+0x438], R118 ;  /* 0x0004387601007387 */ /* 0x0003e80000100a00 */
[----:B------:R1:W-:Y:S01]  /*cab0*/  LDGSTS.E [R117+0x1600], [R118.64], !P0 ;  /* 0x0160000076757fae */ /* 0x0003e2000c121844 */
[----:B------:R-:W-:Y:S01]  /*cac0*/  ISETP.GE.U32.AND P0, PT, R3, 0x7fffff62, PT ;  /* 0x7fffff620300780c */ /* 0x000fe20003f06070 */
[----:B------:R-:W-:Y:S02]  /*cad0*/  IMAD R3, R2, 0xa, RZ ;  /* 0x0000000a02037824 */ /* 0x000fe400078e02ff */
[C---:B---3--:R-:W-:Y:S01]  /*cae0*/  IMAD.WIDE R120, R0.reuse, 0x4, R244 ;  /* 0x0000000400787825 */ /* 0x048fe200078e02f4 */
[----:B------:R2:W-:Y:S04]  /*caf0*/  LDGSTS.E [R117+0x3000], [R124.64], !P1 ;  /* 0x030000007c757fae */ /* 0x0005e8000c921844 */
[----:B------:R3:W-:Y:S01]  /*cb00*/  LDGSTS.E [R117+0x3200], [R122.64], !P1 ;  /* 0x032000007a757fae */ /* 0x0007e2000c921844 */
[----:B-1----:R-:W-:Y:S01]  /*cb10*/  IMAD.WIDE R118, R0, 0x4, R246 ;  /* 0x0000000400767825 */ /* 0x002fe200078e02f6 */
        /* <DEDUP_REMOVED lines=451> */
[----:B------:R2:W-:Y:S01]  /*e750*/  STL.64 [R1+0xbb8], R124 ;  /* 0x000bb87c01007387 */ /* 0x0005e20000100a00 */
[----:B------:R-:W-:-:S03]  /*e760*/  LOP3.LUT R136, R139, 0x60, RZ, 0x3c, !PT ;  /* 0x000000608b887812 */ /* 0x000fc600078e3cff */
        /* <DEDUP_REMOVED lines=330> */
[----:B------:R1:W-:Y:S01]  /*fc10*/  LDGSTS.E [R136+0x2bc00], [R120.64], !P4 ;  /* 0x2bc0000078887fae */ /* 0x0003e2000e121844 */
[----:B----4-:R-:W-:-:S03]  /*fc20*/  IMAD.MOV.U32 R139, RZ, RZ, R141 ;  /* 0x000000ffff8b7224 */ /* 0x010fc600078e008d */
[----:B------:R3:W-:Y:S04]  /*fc30*/  STL.64 [R1+0x1070], R122 ;  /* 0x0010707a01007387 */ /* 0x0007e80000100a00 */
[----:B------:R4:W-:Y:S01]  /*fc40*/  LDGSTS.E [R136+0x2be00], [R118.64], !P4 ;  /* 0x2be0000076887fae */ /* 0x0009e2000e121844 */
[C---:B--2---:R-:W-:Y:S01]  /*fc50*/  IMAD.WIDE R124, R3.reuse, 0x4, R240 ;  /* 0x00000004037c7825 */ /* 0x044fe200078e02f0 */
[----:B------:R-:W-:Y:S02]  /*fc60*/  ISETP.GE.U32.AND P4, PT, R0, 0x7fffff0d, PT ;  /* 0x7fffff0d0000780c */ /* 0x000fe40003f86070 */
[----:B------:R1:W-:Y:S01]  /*fc70*/  STL.64 [R1+0x1080], R120 ;  /* 0x0010807801007387 */ /* 0x0003e20000100a00 */
[----:B------:R-:W-:Y:S02]  /*fc80*/  IMAD R0, R2, 0x5f, RZ ;  /* 0x0000005f02007824 */ /* 0x000fe400078e02ff */
[----:B---3--:R-:W-:Y:S01]  /*fc90*/  IMAD.WIDE R122, R3, 0x4, R242 ;  /* 0x00000004037a7825 */ /* 0x008fe200078e02f2 */
[----:B------:R4:W-:Y:S01]  /*fca0*/  STL.64 [R1+0x1090], R118 ;  /* 0x0010907601007387 */ /* 0x0009e20000100a00 */
[----:B------:R-:W-:-:S03]  /*fcb0*/  MOV R141, R147 ;  /* 0x00000093008d7202 */ /* 0x000fc60000000f00 */
[----:B------:R2:W-:Y:S01]  /*fcc0*/  STL.64 [R1+0x10a0], R124 ;  /* 0x0010a07c01007387 */ /* 0x0005e20000100a00 */
[----:B-1----:R-:W-:-:S03]  /*fcd0*/  IMAD.WIDE R120, R3, 0x4, R244 ;  /* 0x0000000403787825 */ /* 0x002fc600078e02f4 */
[----:B------:R2:W-:Y:S01]  /*fce0*/  LDGSTS.E [R136+0x2d800], [R124.64], !P5 ;  /* 0x2d8000007c887fae */ /* 0x0005e2000e921844 */
[----:B----4-:R-:W-:-:S03]  /*fcf0*/  IMAD.WIDE R118, R3, 0x4, R246 ;  /* 0x0000000403767825 */ /* 0x010fc600078e02f6 */
[----:B------:R-:W1:Y:S04]  /*fd00*/  S2R R147, SR_TID.X ;  /* 0x0000000000937919 */ /* 0x000e680000002100 */
[----:B------:R3:W-:Y:S01]  /*fd10*/  STL.64 [R1+0x10b0], R122 ;  /* 0x0010b07a01007387 */ /* 0x0007e20000100a00 */
[----:B--2---:R-:W-:-:S03]  /*fd20*/  IMAD.WIDE R124, R0, 0x4, R240 ;  /* 0x00000004007c7825 */ /* 0x004fc600078e02f0 */
[----:B------:R3:W-:Y:S04]  /*fd30*/  LDGSTS.E [R136+0x2da00], [R122.64], !P5 ;  /* 0x2da000007a887fae */ /* 0x0007e8000e921844 */
[----:B------:R2:W-:Y:S04]  /*fd40*/  STL.64 [R1+0x10c0], R120 ;  /* 0x0010c07801007387 */ /* 0x0005e80000100a00 */
[----:B------:R2:W-:Y:S01]  /*fd50*/  LDGSTS.E [R136+0x2dc00], [R120.64], !P5 ;  /* 0x2dc0000078887fae */ /* 0x0005e2000e921844 */
[----:B---3--:R-:W-:-:S03]  /*fd60*/  IMAD.WIDE R122, R0, 0x4, R242 ;  /* 0x00000004007a7825 */ /* 0x008fc600078e02f2 */
[----:B------:R3:W-:Y:S04]  /*fd70*/  STL.64 [R1+0x10d0], R118 ;  /* 0x0010d07601007387 */ /* 0x0007e80000100a00 */
[----:B------:R3:W-:Y:S01]  /*fd80*/  LDGSTS.E [R136+0x2de00], [R118.64], !P5 ;  /* 0x2de0000076887fae */ /* 0x0007e2000e921844 */
[----:B--2---:R-:W-:-:S03]  /*fd90*/  IMAD.WIDE R120, R0, 0x4, R244 ;  /* 0x0000000400787825 */ /* 0x004fc600078e02f4 */
[----:B------:R2:W-:Y:S01]  /*fda0*/  LDGSTS.E [R136+0x2f800], [R124.64], !P6 ;  /* 0x2f8000007c887fae */ /* 0x0005e2000f121844 */
[----:B------:R-:W-:-:S03]  /*fdb0*/  IADD3 R3, R252, -0x78, RZ ;  /* 0xffffff88fc037810 */ /* 0x000fc60007ffe0ff */
[----:B------:R4:W-:Y:S01]  /*fdc0*/  LDGSTS.E [R136+0x2fa00], [R122.64], !P6 ;  /* 0x2fa000007a887fae */ /* 0x0009e2000f121844 */
[----:B---3--:R-:W-:Y:S01]  /*fdd0*/  IMAD.WIDE R118, R0, 0x4, R246 ;  /* 0x0000000400767825 */ /* 0x008fe200078e02f6 */
[----:B------:R-:W-:Y:S02]  /*fde0*/  IADD3 R0, R252, -0x7c, RZ ;  /* 0xffffff84fc007810 */ /* 0x000fe40007ffe0ff */
[----:B------:R3:W-:Y:S01]  /*fdf0*/  LDGSTS.E [R136+0x2fc00], [R120.64], !P6 ;  /* 0x2fc0000078887fae */ /* 0x0007e2000f121844 */
[----:B------:R-:W-:-:S03]  /*fe00*/  ISETP.GE.U32.AND P5, PT, R3, 0x7fffff09, PT ;  /* 0x7fffff090300780c */ /* 0x000fc60003fa6070 */
[----:B------:R1:W-:Y:S01]  /*fe10*/  LDGSTS.E [R136+0x2fe00], [R118.64], !P6 ;  /* 0x2fe0000076887fae */ /* 0x0003e2000f121844 */
[----:B------:R-:W-:Y:S01]  /*fe20*/  ISETP.GE.U32.AND P6, PT, R0, 0x7fffff05, PT ;  /* 0x7fffff050000780c */ /* 0x000fe20003fc6070 */
[C---:B------:R-:W-:Y:S02]  /*fe30*/  IMAD R0, R2.reuse, 0x63, RZ ;  /* 0x0000006302007824 */ /* 0x040fe400078e02ff */
[----:B------:R-:W-:Y:S01]  /*fe40*/  IMAD R3, R2, 0x67, RZ ;  /* 0x0000006702037824 */ /* 0x000fe200078e02ff */
[----:B------:R2:W-:Y:S01]  /*fe50*/  STL.64 [R1+0x10e0], R124 ;  /* 0x0010e07c01007387 */ /* 0x0005e20000100a00 */
[----:B------:R-:W-:-:S03]  /*fe60*/  IMAD.WIDE R134, R0, 0x4, R240 ;  /* 0x0000000400867825 */ /* 0x000fc600078e02f0 */
[----:B------:R4:W-:Y:S01]  /*fe70*/  STL.64 [R1+0x10f0], R122 ;  /* 0x0010f07a01007387 */ /* 0x0009e20000100a00 */
[----:B------:R-:W-:-:S04]  /*fe80*/  IMAD.WIDE R126, R3, 0x4, R240 ;  /* 0x00000004037e7825 */ /* 0x000fc800078e02f0 */
[C---:B------:R-:W-:Y:S01]  /*fe90*/  IMAD.WIDE R132, R0.reuse, 0x4, R242 ;  /* 0x0000000400847825 */ /* 0x040fe200078e02f2 */
[----:B------:R-:W-:Y:S03]  /*fea0*/  STL.64 [R1+0x1100], R120 ;  /* 0x0011007801007387 */ /* 0x000fe60000100a00 */
[C---:B------:R-:W-:Y:S01]  /*feb0*/  IMAD.WIDE R130, R0.reuse, 0x4, R244 ;  /* 0x0000000400827825 */ /* 0x040fe200078e02f4 */
[----:B------:R1:W-:Y:S03]  /*fec0*/  STL.64 [R1+0x1110], R118 ;  /* 0x0011107601007387 */ /* 0x0003e60000100a00 */
[----:B------:R-:W-:Y:S01]  /*fed0*/  IMAD.WIDE R128, R0, 0x4, R246 ;  /* 0x0000000400807825 */ /* 0x000fe200078e02f6 */
[----:B------:R-:W-:Y:S03]  /*fee0*/  STL.64 [R1+0x1120], R134 ;  /* 0x0011208601007387 */ /* 0x000fe60000100a00 */
[C---:B--2---:R-:W-:Y:S01]  /*fef0*/  IMAD.WIDE R124, R3.reuse, 0x4, R242 ;  /* 0x00000004037c7825 */ /* 0x044fe200078e02f2 */
[----:B------:R2:W-:Y:S03]  /*ff00*/  LDGSTS.E [R136+0x31800], [R134.64], !P0 ;  /* 0x3180000086887fae */ /* 0x0005e6000c121844 */
[----:B----4-:R-:W-:Y:S01]  /*ff10*/  IMAD.WIDE R122, R3, 0x4, R244 ;  /* 0x00000004037a7825 */ /* 0x010fe200078e02f4 */
[----:B------:R-:W-:Y:S01]  /*ff20*/  STL.64 [R1+0x1160], R126 ;  /* 0x0011607e01007387 */ /* 0x000fe20000100a00 */
[----:B-1----:R-:W-:-:S02]  /*ff30*/  IADD3 R118, R252, -0x80, RZ ;  /* 0xffffff80fc767810 */ /* 0x002fc40007ffe0ff */
[----:B------:R-:W-:Y:S01]  /*ff40*/  IMAD R116, R2, 0x6b, RZ ;  /* 0x0000006b02747824 */ /* 0x000fe200078e02ff */
[----:B------:R1:W-:Y:S01]  /*ff50*/  LDGSTS.E [R136+0x31a00], [R132.64], !P0 ;  /* 0x31a0000084887fae */ /* 0x0003e2000c121844 */
[----:B---3--:R-:W-:Y:S01]  /*ff60*/  IMAD.WIDE R120, R3, 0x4, R246 ;  /* 0x0000000403787825 */ /* 0x008fe200078e02f6 */
[----:B------:R-:W-:Y:S02]  /*ff70*/  LOP3.LUT R147, R147, 0x7f, RZ, 0xc0, !PT ;  /* 0x0000007f93937812 */ /* 0x000fe400078ec0ff */
[----:B------:R-:W-:Y:S04]  /*ff80*/  STL.64 [R1+0x1130], R132 ;  /* 0x0011308401007387 */ /* 0x000fe80000100a00 */
[----:B------:R3:W-:Y:S04]  /*ff90*/  LDGSTS.E [R136+0x31c00], [R130.64], !P0 ;  /* 0x31c0000082887fae */ /* 0x0007e8000c121844 */
[----:B------:R-:W-:Y:S04]  /*ffa0*/  STL.64 [R1+0x1140], R130 ;  /* 0x0011408201007387 */ /* 0x000fe80000100a00 */
[----:B------:R4:W-:Y:S04]  /*ffb0*/  LDGSTS.E [R136+0x31e00], [R128.64], !P0 ;  /* 0x31e0000080887fae */ /* 0x0009e8000c121844 */
[----:B------:R-:W-:Y:S04]  /*ffc0*/  STL.64 [R1+0x1150], R128 ;  /* 0x0011508001007387 */ /* 0x000fe80000100a00 */
[----:B------:R1:W-:Y:S01]  /*ffd0*/  LDGSTS.E [R136+0x33800], [R126.64], !P1 ;  /* 0x338000007e887fae */ /* 0x0003e2000c921844 */
[----:B------:R-:W-:-:S03]  /*ffe0*/  ISETP.GE.U32.AND P0, PT, R118, 0x7fffff01, PT ;  /* 0x7fffff017600780c */ /* 0x000fc60003f06070 */
[----:B------:R1:W-:Y:S04]  /*fff0*/  STL.64 [R1+0x1170], R124 ;  /* 0x0011707c01007387 */ /* 0x0003e80000100a00 */
[----:B------:R1:W-:Y:S04]  /*10000*/  LDGSTS.E [R136+0x33a00], [R124.64], !P1 ;  /* 0x33a000007c887fae */ /* 0x0003e8000c921844 */
[----:B------:R2:W-:Y:S04]  /*10010*/  STL.64 [R1+0x1180], R122 ;  /* 0x0011807a01007387 */ /* 0x0005e80000100a00 */
[----:B------:R2:W-:Y:S01]  /*10020*/  LDGSTS.E [R136+0x33c00], [R122.64], !P1 ;  /* 0x33c000007a887fae */ /* 0x0005e2000c921844 */
[----:B-1----:R-:W-:-:S03]  /*10030*/  IMAD.WIDE R124, R116, 0x4, R240 ;  /* 0x00000004747c7825 */ /* 0x002fc600078e02f0 */
[----:B------:R1:W-:Y:S04]  /*10040*/  STL.64 [R1+0x1190], R120 ;  /* 0x0011907801007387 */ /* 0x0003e80000100a00 */
[----:B------:R1:W-:Y:S01]  /*10050*/  LDGSTS.E [R136+0x33e00], [R120.64], !P1 ;  /* 0x33e0000078887fae */ /* 0x0003e2000c921844 */
[----:B------:R-:W-:Y:S01]  /*10060*/  ISETP.GE.AND P1, PT, R147, R118, PT ;  /* 0x000000769300720c */ /* 0x000fe20003f26270 */
[----:B--2---:R-:W-:Y:S01]  /*10070*/  IMAD.WIDE R122, R116, 0x4, R242 ;  /* 0x00000004747a7825 */ /* 0x004fe200078e02f2 */
[----:B------:R-:W-:Y:S01]  /*10080*/  IADD3 R3, R252, -0x81, RZ ;  /* 0xffffff7ffc037810 */ /* 0x000fe20007ffe0ff */
[----:B------:R2:W-:Y:S02]  /*10090*/  LDGSTS.E [R136+0x35800], [R124.64], !P2 ;  /* 0x358000007c887fae */ /* 0x0005e4000d121844 */
[----:B------:R-:W-:-:S02]  /*100a0*/  IMAD.WIDE R118, R116, 0x4, R246 ;  /* 0x0000000474767825 */ /* 0x000fc400078e02f6 */
[----:B------:R2:W-:Y:S02]  /*100b0*/  LDGSTS.E [R136+0x35a00], [R122.64], !P2 ;  /* 0x35a000007a887fae */ /* 0x0005e4000d121844 */
[----:B-1----:R-:W-:Y:S02]  /*100c0*/  IMAD.WIDE R120, R116, 0x4, R244 ;  /* 0x0000000474787825 */ /* 0x002fe400078e02f4 */
[----:B------:R2:W-:Y:S02]  /*100d0*/  STL.64 [R1+0x11a0], R124 ;  /* 0x0011a07c01007387 */ /* 0x0005e40000100a00 */
[----:B------:R-:W-:Y:S02]  /*100e0*/  IMAD R0, R2, 0x6f, RZ ;  /* 0x0000006f02007824 */ /* 0x000fe400078e02ff */
[----:B------:R1:W-:Y:S04]  /*100f0*/  LDGSTS.E [R136+0x35c00], [R120.64], !P2 ;  /* 0x35c0000078887fae */ /* 0x0003e8000d121844 */
[----:B------:R1:W-:Y:S04]  /*10100*/  STL.64 [R1+0x11b0], R122 ;  /* 0x0011b07a01007387 */ /* 0x0003e80000100a00 */
[----:B------:R3:W-:Y:S01]  /*10110*/  LDGSTS.E [R136+0x35e00], [R118.64], !P2 ;  /* 0x35e0000076887fae */ /* 0x0007e2000d121844 */
[----:B--2---:R-:W-:Y:S01]  /*10120*/  IMAD.WIDE R124, R0, 0x4, R240 ;  /* 0x00000004007c7825 */ /* 0x004fe200078e02f0 */
[----:B------:R-:W-:-:S02]  /*10130*/  ISETP.GE.U32.AND P2, PT, R3, 0x7fffff00, PT ;  /* 0x7fffff000300780c */ /* 0x000fc40003f46070 */
[----:B------:R2:W-:Y:S01]  /*10140*/  STL.64 [R1+0x11c0], R120 ;  /* 0x0011c07801007387 */ /* 0x0005e20000100a00 */
[----:B------:R-:W-:Y:S02]  /*10150*/  IMAD R3, R2, 0x73, RZ ;  /* 0x0000007302037824 */ /* 0x000fe400078e02ff */
[C---:B-1----:R-:W-:Y:S01]  /*10160*/  IMAD.WIDE R122, R0.reuse, 0x4, R242 ;  /* 0x00000004007a7825 */ /* 0x042fe200078e02f2 */
[----:B------:R3:W-:Y:S04]  /*10170*/  STL.64 [R1+0x11d0], R118 ;  /* 0x0011d07601007387 */ /* 0x0007e80000100a00 */
[----:B------:R1:W-:Y:S01]  /*10180*/  STL.64 [R1+0x11e0], R124 ;  /* 0x0011e07c01007387 */ /* 0x0003e20000100a00 */
[----:B--2---:R-:W-:-:S03]  /*10190*/  IMAD.WIDE R120, R0, 0x4, R244 ;  /* 0x0000000400787825 */ /* 0x004fc600078e02f4 */
[----:B------:R1:W-:Y:S01]  /*101a0*/  LDGSTS.E [R136+0x37800], [R124.64], !P3 ;  /* 0x378000007c887fae */ /* 0x0003e2000d921844 */
[----:B---3--:R-:W-:-:S03]  /*101b0*/  IMAD.WIDE R118, R0, 0x4, R246 ;  /* 0x0000000400767825 */ /* 0x008fc600078e02f6 */
[----:B------:R2:W-:Y:S04]  /*101c0*/  STL.64 [R1+0x11f0], R122 ;  /* 0x0011f07a01007387 */ /* 0x0005e80000100a00 */
[----:B------:R2:W-:Y:S01]  /*101d0*/  LDGSTS.E [R136+0x37a00], [R122.64], !P3 ;  /* 0x37a000007a887fae */ /* 0x0005e2000d921844 */
[----:B-1----:R-:W-:-:S03]  /*101e0*/  IMAD.WIDE R124, R3, 0x4, R240 ;  /* 0x00000004037c7825 */ /* 0x002fc600078e02f0 */
[----:B------:R1:W-:Y:S04]  /*101f0*/  STL.64 [R1+0x1200], R120 ;  /* 0x0012007801007387 */ /* 0x0003e80000100a00 */
[----:B------:R1:W-:Y:S01]  /*10200*/  LDGSTS.E [R136+0x37c00], [R120.64], !P3 ;  /* 0x37c0000078887fae */ /* 0x0003e2000d921844 */
[----:B--2---:R-:W-:-:S03]  /*10210*/  IMAD.WIDE R122, R3, 0x4, R242 ;  /* 0x00000004037a7825 */ /* 0x004fc600078e02f2 */
[----:B------:R2:W-:Y:S04]  /*10220*/  STL.64 [R1+0x1210], R118 ;  /* 0x0012107601007387 */ /* 0x0005e80000100a00 */
[----:B------:R2:W-:Y:S01]  /*10230*/  LDGSTS.E [R136+0x37e00], [R118.64], !P3 ;  /* 0x37e0000076887fae */ /* 0x0005e2000d921844 */
[----:B-1----:R-:W-:-:S03]  /*10240*/  IMAD.WIDE R120, R3, 0x4, R244 ;  /* 0x0000000403787825 */ /* 0x002fc600078e02f4 */
[----:B------:R1:W-:Y:S01]  /*10250*/  LDGSTS.E [R136+0x39800], [R124.64], !P4 ;  /* 0x398000007c887fae */ /* 0x0003e2000e121844 */
[----:B------:R-:W-:-:S03]  /*10260*/  IADD3 R0, R252, -0x85, RZ ;  /* 0xffffff7bfc007810 */ /* 0x000fc60007ffe0ff */
[----:B------:R3:W-:Y:S01]  /*10270*/  LDGSTS.E [R136+0x39a00], [R122.64], !P4 ;  /* 0x39a000007a887fae */ /* 0x0007e2000e121844 */
[----:B--2---:R-:W-:Y:S01]  /*10280*/  IMAD.WIDE R118, R3, 0x4, R246 ;  /* 0x0000000403767825 */ /* 0x004fe200078e02f6 */
[----:B------:R-:W-:Y:S02]  /*10290*/  IADD3 R3, R252, -0x89, RZ ;  /* 0xffffff77fc037810 */ /* 0x000fe40007ffe0ff */
[----:B------:R2:W-:Y:S01]  /*102a0*/  LDGSTS.E [R136+0x39c00], [R120.64], !P4 ;  /* 0x39c0000078887fae */ /* 0x0005e2000e121844 */
[----:B------:R-:W-:-:S03]  /*102b0*/  ISETP.GE.U32.AND P3, PT, R0, 0x7ffffefc, PT ;  /* 0x7ffffefc0000780c */ /* 0x000fc60003f66070 */
[----:B------:R1:W-:Y:S01]  /*102c0*/  LDGSTS.E [R136+0x39e00], [R118.64], !P4 ;  /* 0x39e0000076887fae */ /* 0x0003e2000e121844 */
[----:B------:R-:W-:Y:S01]  /*102d0*/  ISETP.GE.U32.AND P4, PT, R3, 0x7ffffef8, PT ;  /* 0x7ffffef80300780c */ /* 0x000fe20003f86070 */
[----:B------:R-:W-:Y:S02]  /*102e0*/  IMAD.MOV.U32 R3, RZ, RZ, 0x7f ;  /* 0x0000007fff037424 */ /* 0x000fe400078e00ff */
[C---:B------:R-:W-:Y:S01]  /*102f0*/  IMAD R0, R2.reuse, 0x77, RZ ;  /* 0x0000007702007824 */ /* 0x040fe200078e02ff */
[----:B------:R1:W-:Y:S02]  /*10300*/  STL.64 [R1+0x1220], R124 ;  /* 0x0012207c01007387 */ /* 0x0003e40000100a00 */
[----:B------:R-:W-:Y:S01]  /*10310*/  IADD3 R116, R3, c[0x0][0x180], RZ ;  /* 0x0000600003747a10 */ /* 0x000fe20007ffe0ff */
[----:B------:R-:W-:Y:S01]  /*10320*/  IMAD R3, R2, 0x7b, RZ ;  /* 0x0000007b02037824 */ /* 0x000fe200078e02ff */
[----:B------:R3:W-:Y:S04]  /*10330*/  STL.64 [R1+0x1238], R122 ;  /* 0x0012387a01007387 */ /* 0x0007e80000100a00 */
[----:B------:R2:W-:Y:S01]  /*10340*/  STL.64 [R1+0x1248], R120 ;  /* 0x0012487801007387 */ /* 0x0005e20000100a00 */
[----:B-1----:R-:W-:-:S03]  /*10350*/  IMAD.WIDE R124, R0, 0x4, R240 ;  /* 0x00000004007c7825 */ /* 0x002fc600078e02f0 */
[----:B------:R1:W-:Y:S01]  /*10360*/  STL.64 [R1+0x1258], R118 ;  /* 0x0012587601007387 */ /* 0x0003e20000100a00 */
[----:B---3--:R-:W-:-:S03]  /*10370*/  IMAD.WIDE R122, R0, 0x4, R242 ;  /* 0x00000004007a7825 */ /* 0x008fc600078e02f2 */
[----:B------:R3:W-:Y:S01]  /*10380*/  STL.64 [R1+0x1230], R124 ;  /* 0x0012307c01007387 */ /* 0x0007e20000100a00 */
[----:B--2---:R-:W-:-:S03]  /*10390*/  IMAD.WIDE R120, R0, 0x4, R244 ;  /* 0x0000000400787825 */ /* 0x004fc600078e02f4 */
[----:B------:R3:W-:Y:S01]  /*103a0*/  LDGSTS.E [R136+0x3b800], [R124.64], !P5 ;  /* 0x3b8000007c887fae */ /* 0x0007e2000e921844 */
[----:B------:R-:W-:-:S03]  /*103b0*/  IMAD.WIDE R126, R3, 0x4, R240 ;  /* 0x00000004037e7825 */ /* 0x000fc600078e02f0 */
[----:B------:R2:W-:Y:S01]  /*103c0*/  STL.64 [R1+0x1268], R122 ;  /* 0x0012687a01007387 */ /* 0x0005e20000100a00 */
[----:B-1----:R-:W-:-:S03]  /*103d0*/  IMAD.WIDE R118, R0, 0x4, R246 ;  /* 0x0000000400767825 */ /* 0x002fc600078e02f6 */
[----:B------:R2:W-:Y:S01]  /*103e0*/  LDGSTS.E [R136+0x3ba00], [R122.64], !P5 ;  /* 0x3ba000007a887fae */ /* 0x0005e2000e921844 */
[----:B---3--:R-:W-:-:S03]  /*103f0*/  IMAD.WIDE R124, R3, 0x4, R242 ;  /* 0x00000004037c7825 */ /* 0x008fc600078e02f2 */
[----:B------:R1:W-:Y:S04]  /*10400*/  STL.64 [R1+0x1278], R120 ;  /* 0x0012787801007387 */ /* 0x0003e80000100a00 */
[----:B------:R1:W-:Y:S01]  /*10410*/  LDGSTS.E [R136+0x3bc00], [R120.64], !P5 ;  /* 0x3bc0000078887fae */ /* 0x0003e2000e921844 */
[----:B--2---:R-:W-:-:S03]  /*10420*/  IMAD.WIDE R122, R3, 0x4, R244 ;  /* 0x00000004037a7825 */ /* 0x004fc600078e02f4 */
[----:B------:R-:W-:Y:S04]  /*10430*/  STL.64 [R1+0x1288], R118 ;  /* 0x0012887601007387 */ /* 0x000fe80000100a00 */
[----:B------:R2:W-:Y:S01]  /*10440*/  LDGSTS.E [R136+0x3be00], [R118.64], !P5 ;  /* 0x3be0000076887fae */ /* 0x0005e2000e921844 */
[----:B------:R-:W-:Y:S01]  /*10450*/  ISETP.GT.AND P5, PT, R116, 0x7f, PT ;  /* 0x0000007f7400780c */ /* 0x000fe20003fa4270 */
[----:B-1----:R-:W-:Y:S02]  /*10460*/  IMAD.WIDE R120, R3, 0x4, R246 ;  /* 0x0000000403787825 */ /* 0x002fe400078e02f6 */
[----:B------:R1:W-:Y:S02]  /*10470*/  STL.64 [R1+0x1298], R126 ;  /* 0x0012987e01007387 */ /* 0x0003e40000100a00 */
[----:B------:R-:W-:-:S02]  /*10480*/  IMAD R116, R2, 0x7f, RZ ;  /* 0x0000007f02747824 */ /* 0x000fc400078e02ff */
[----:B------:R3:W-:Y:S04]  /*10490*/  STL.64 [R1+0x12a8], R124 ;  /* 0x0012a87c01007387 */ /* 0x0007e80000100a00 */
[----:B------:R1:W-:Y:S01]  /*104a0*/  LDGSTS.E [R136+0x3d800], [R126.64], !P6 ;  /* 0x3d8000007e887fae */ /* 0x0003e2000f121844 */
[----:B----4-:R-:W-:-:S03]  /*104b0*/  IMAD.WIDE R128, R116, 0x4, R240 ;  /* 0x0000000474807825 */ /* 0x010fc600078e02f0 */
[----:B------:R2:W-:Y:S04]  /*104c0*/  STL.64 [R1+0x12b8], R122 ;  /* 0x0012b87a01007387 */ /* 0x0005e80000100a00 */
[----:B------:R3:W-:Y:S04]  /*104d0*/  LDGSTS.E [R136+0x3da00], [R124.64], !P6 ;  /* 0x3da000007c887fae */ /* 0x0007e8000f121844 */
[----:B------:R2:W-:Y:S04]  /*104e0*/  STL.64 [R1+0x12c8], R120 ;  /* 0x0012c87801007387 */ /* 0x0005e80000100a00 */
[----:B-1----:R-:W4:Y:S04]  /*104f0*/  LDL.64 R126, [R1+0x8b0] ;  /* 0x0008b000017e7983 */ /* 0x002f280000100a00 */
[----:B---3--:R-:W3:Y:S01]  /*10500*/  LDL.64 R124, [R1+0x8f0] ;  /* 0x0008f000017c7983 */ /* 0x008ee20000100a00 */
[----:B------:R-:W-:Y:S01]  /*10510*/  MOV R138, R140 ;  /* 0x0000008c008a7202 */ /* 0x000fe20000000f00 */
[----:B------:R-:W-:Y:S01]  /*10520*/  IMAD.MOV.U32 R140, RZ, RZ, R146 ;  /* 0x000000ffff8c7224 */ /* 0x000fe200078e0092 */
[----:B------:R-:W-:Y:S01]  /*10530*/  SEL R0, RZ, 0x4, !P5 ;  /* 0x00000004ff007807 */ /* 0x000fe20006800000 */
[----:B------:R-:W4:Y:S01]  /*10540*/  LDL.64 R130, [R1+0x870] ;  /* 0x0008700001827983 */ /* 0x000f220000100a00 */
[C---:B------:R-:W-:Y:S01]  /*10550*/  ISETP.GE.AND P5, PT, R147.reuse, c[0x0][0x180], PT ;  /* 0x0000600093007a0c */ /* 0x040fe20003fa6270 */
[----:B------:R-:W-:-:S02]  /*10560*/  IMAD.SHL.U32 R2, R147, 0x4, RZ ;  /* 0x0000000493027824 */ /* 0x000fc400078e00ff */
[----:B------:R1:W-:Y:S04]  /*10570*/  STL.64 [R1+0x12e0], R128 ;  /* 0x0012e08001007387 */ /* 0x0003e80000100a00 */
[----:B------:R-:W4:Y:S01]  /*10580*/  LDL.64 R146, [R1+0x838] ;  /* 0x0008380001927983 */ /* 0x000f220000100a00 */
[----:B--2---:R-:W-:Y:S02]  /*10590*/  IADD3 R118, R252, -0x8d, RZ ;  /* 0xffffff73fc767810 */ /* 0x004fe40007ffe0ff */
[----:B------:R-:W-:Y:S01]  /*105a0*/  SEL R0, R0, RZ, !P5 ;  /* 0x000000ff00007207 */ /* 0x000fe20006800000 */
[----:B------:R2:W-:Y:S01]  /*105b0*/  LDGSTS.E [R136+0x3dc00], [R122.64], !P6 ;  /* 0x3dc000007a887fae */ /* 0x0005e2000f121844 */
[----:B------:R-:W-:Y:S01]  /*105c0*/  ISETP.GE.U32.AND P5, PT, R118, 0x7ffffef4, PT ;  /* 0x7ffffef47600780c */ /* 0x000fe20003fa6070 */
[----:B------:R-:W-:-:S02]  /*105d0*/  IMAD.WIDE R118, R116, 0x4, R246 ;  /* 0x0000000474767825 */ /* 0x000fc400078e02f6 */
[----:B------:R1:W-:Y:S01]  /*105e0*/  LDGSTS.E [R136+0x3de00], [R120.64], !P6 ;  /* 0x3de0000078887fae */ /* 0x0003e2000f121844 */
[----:B------:R-:W-:Y:S02]  /*105f0*/  ISETP.NE.U32.AND P6, PT, R0, RZ, PT ;  /* 0x000000ff0000720c */ /* 0x000fe40003fc5070 */
[----:B------:R-:W-:Y:S01]  /*10600*/  IADD3 R3, R252, -0x91, RZ ;  /* 0xffffff6ffc037810 */ /* 0x000fe20007ffe0ff */
[----:B------:R1:W-:Y:S01]  /*10610*/  LDGSTS.E [R136+0x3f800], [R128.64], !P0 ;  /* 0x3f80000080887fae */ /* 0x0003e2000c121844 */
[----:B--2---:R-:W-:-:S04]  /*10620*/  IMAD.WIDE R122, R116, 0x4, R242 ;  /* 0x00000004747a7825 */ /* 0x004fc800078e02f2 */
[----:B-1----:R-:W-:Y:S01]  /*10630*/  IMAD.WIDE R120, R116, 0x4, R244 ;  /* 0x0000000474787825 */ /* 0x002fe200078e02f4 */
[----:B------:R-:W-:Y:S01]  /*10640*/  STL.64 [R1+0x12f0], R122 ;  /* 0x0012f07a01007387 */ /* 0x000fe20000100a00 */
[----:B------:R-:W-:-:S03]  /*10650*/  IADD3 R0, R2, 0x100000, RZ ;  /* 0x0010000002007810 */ /* 0x000fc60007ffe0ff */
[----:B------:R1:W-:Y:S04]  /*10660*/  STL.64 [R1+0x1300], R120 ;  /* 0x0013007801007387 */ /* 0x0003e80000100a00 */
[----:B------:R2:W-:Y:S04]  /*10670*/  STL.64 [R1+0x1310], R118 ;  /* 0x0013107601007387 */ /* 0x0005e80000100a00 */
[----:B------:R1:W-:Y:S04]  /*10680*/  LDGSTS.E [R136+0x3fa00], [R122.64], !P0 ;  /* 0x3fa000007a887fae */ /* 0x0003e8000c121844 */
[----:B------:R-:W2:Y:S04]  /*10690*/  LDL.64 R132, [R1+0x800] ;  /* 0x0008000001847983 */ /* 0x000ea80000100a00 */
[----:B------:R1:W-:Y:S04]  /*106a0*/  LDGSTS.E [R136+0x3fc00], [R120.64], !P0 ;  /* 0x3fc0000078887fae */ /* 0x0003e8000c121844 */
[----:B------:R-:W2:Y:S04]  /*106b0*/  LDL.64 R128, [R1+0x7c8] ;  /* 0x0007c80001807983 */ /* 0x000ea80000100a00 */
[----:B------:R1:W-:Y:S01]  /*106c0*/  LDGSTS.E [R136+0x3fe00], [R118.64], !P0 ;  /* 0x3fe0000076887fae */ /* 0x0003e2000c121844 */
[----:B------:R-:W-:-:S02]  /*106d0*/  ISETP.GE.U32.AND P0, PT, R3, 0x7ffffef0, PT ;  /* 0x7ffffef00300780c */ /* 0x000fc40003f06070 */
[C---:B------:R-:W-:Y:S01]  /*106e0*/  IADD3 R3, R2.reuse, 0x100000, RZ ;  /* 0x0010000002037810 */ /* 0x040fe20007ffe0ff */
[----:B------:R-:W2:Y:S04]  /*106f0*/  LDL.64 R134, [R1+0x790] ;  /* 0x0007900001867983 */ /* 0x000ea80000100a00 */
[----:B------:R-:W0:Y:S04]  /*10700*/  LDGDEPBAR ;  /* 0x00000000000079af */ /* 0x000e280000000000 */
[----:B------:R1:W-:Y:S04]  /*10710*/  LDGSTS.E [R0], [R138.64], P6 ;  /* 0x000000008a007fae */ /* 0x0003e8000b121844 */
[----:B------:R1:W-:Y:S04]  /*10720*/  LDGSTS.E [R3+0x1000], [R140.64], P6 ;  /* 0x010000008c037fae */ /* 0x0003e8000b121844 */
[----:B------:R1:W-:Y:S04]  /*10730*/  LDGSTS.E [R0+0x2000], [R142.64], P6 ;  /* 0x020000008e007fae */ /* 0x0003e8000b121844 */
[----:B-1----:R-:W2:Y:S04]  /*10740*/  LDL.64 R138, [R1+0x758] ;  /* 0x00075800018a7983 */ /* 0x002ea80000100a00 */
[----:B------:R-:W2:Y:S04]  /*10750*/  LDL.64 R140, [R1+0x720] ;  /* 0x00072000018c7983 */ /* 0x000ea80000100a00 */
[----:B------:R-:W2:Y:S04]  /*10760*/  LDL.64 R142, [R1+0x6e8] ;  /* 0x0006e800018e7983 */ /* 0x000ea80000100a00 */
[----:B------:R1:W-:Y:S01]  /*10770*/  LDGSTS.E [R3+0x3000], [R144.64], P6 ;  /* 0x0300000090037fae */ /* 0x0003e2000b121844 */
[----:B------:R-:W-:-:S03]  /*10780*/  LOP3.LUT R116, R2, 0x10, RZ, 0x3c, !PT ;  /* 0x0000001002747812 */ /* 0x000fc600078e3cff */
[----:B------:R-:W2:Y:S04]  /*10790*/  LDL.64 R120, [R1+0x6c0] ;  /* 0x0006c00001787983 */ /* 0x000ea80000100a00 */
[----:B------:R-:W2:Y:S04]  /*107a0*/  LDL.64 R122, [R1+0x9c0] ;  /* 0x0009c000017a7983 */ /* 0x000ea80000100a00 */
[----:B-1----:R-:W2:Y:S04]  /*107b0*/  LDL.64 R144, [R1+0x6b0] ;  /* 0x0006b00001907983 */ /* 0x002ea80000100a00 */
[----:B---3--:R1:W-:Y:S04]  /*107c0*/  LDGSTS.E [R0+0x4000], [R124.64], P6 ;  /* 0x040000007c007fae */ /* 0x0083e8000b121844 */
[----:B----4-:R3:W-:Y:S04]  /*107d0*/  LDGSTS.E [R3+0x5000], [R126.64], P6 ;  /* 0x050000007e037fae */ /* 0x0107e8000b121844 */
[----:B------:R4:W-:Y:S04]  /*107e0*/  LDGSTS.E [R0+0x6000], [R130.64], P6 ;  /* 0x0600000082007fae */ /* 0x0009e8000b121844 */
[----:B------:R1:W-:Y:S04]  /*107f0*/  LDGSTS.E [R3+0x7000], [R146.64], P6 ;  /* 0x0700000092037fae */ /* 0x0003e8000b121844 */
[----:B---3--:R-:W3:Y:S04]  /*10800*/  LDL.64 R126, [R1+0x678] ;  /* 0x00067800017e7983 */ /* 0x008ee80000100a00 */
[----:B----4-:R-:W4:Y:S04]  /*10810*/  LDL.64 R130, [R1+0x9e8] ;  /* 0x0009e80001827983 */ /* 0x010f280000100a00 */
[----:B-1----:R-:W4:Y:S04]  /*10820*/  LDL.64 R146, [R1+0x9a8] ;  /* 0x0009a80001927983 */ /* 0x002f280000100a00 */
[----:B------:R-:W4:Y:S04]  /*10830*/  LDL.64 R124, [R1+0x7c0] ;  /* 0x0007c000017c7983 */ /* 0x000f280000100a00 */
[----:B--2---:R1:W-:Y:S04]  /*10840*/  LDGSTS.E [R0+0x8000], [R132.64], P6 ;  /* 0x0800000084007fae */ /* 0x0043e8000b121844 */
[----:B------:R2:W-:Y:S04]  /*10850*/  LDGSTS.E [R3+0x9000], [R128.64], P6 ;  /* 0x0900000080037fae */ /* 0x0005e8000b121844 */
[----:B-1----:R-:W4:Y:S04]  /*10860*/  LDL.64 R132, [R1+0x968] ;  /* 0x0009680001847983 */ /* 0x002f280000100a00 */
[----:B------:R1:W-:Y:S04]  /*10870*/  LDGSTS.E [R0+0xa000], [R134.64], P6 ;  /* 0x0a00000086007fae */ /* 0x0003e8000b121844 */
[----:B--2---:R-:W2:Y:S04]  /*10880*/  LDL.64 R128, [R1+0x928] ;  /* 0x0009280001807983 */ /* 0x004ea80000100a00 */
[----:B-1----:R-:W2:Y:S04]  /*10890*/  LDL.64 R134, [R1+0x8e8] ;  /* 0x0008e80001867983 */ /* 0x002ea80000100a00 */
[----:B------:R1:W-:Y:S04]  /*108a0*/  LDGSTS.E [R3+0xb000], [R138.64], P6 ;  /* 0x0b0000008a037fae */ /* 0x0003e8000b121844 */
[----:B------:R1:W-:Y:S04]  /*108b0*/  LDGSTS.E [R0+0xc000], [R140.64], P6 ;  /* 0x0c0000008c007fae */ /* 0x0003e8000b121844 */
[----:B------:R1:W-:Y:S04]  /*108c0*/  LDGSTS.E [R3+0xd000], [R142.64], P6 ;  /* 0x0d0000008e037fae */ /* 0x0003e8000b121844 */
[----:B-1----:R-:W2:Y:S04]  /*108d0*/  LDL.64 R138, [R1+0x8a8] ;  /* 0x0008a800018a7983 */ /* 0x002ea80000100a00 */
[----:B------:R-:W2:Y:S04]  /*108e0*/  LDL.64 R140, [R1+0x868] ;  /* 0x00086800018c7983 */ /* 0x000ea80000100a00 */
[----:B------:R-:W2:Y:S04]  /*108f0*/  LDL.64 R142, [R1+0x830] ;  /* 0x00083000018e7983 */ /* 0x000ea80000100a00 */
[----:B------:R1:W-:Y:S04]  /*10900*/  LDGSTS.E [R0+0xe000], [R144.64], P6 ;  /* 0x0e00000090007fae */ /* 0x0003e8000b121844 */
[----:B-1----:R-:W2:Y:S01]  /*10910*/  LDL.64 R144, [R1+0x7f8] ;  /* 0x0007f80001907983 */ /* 0x002ea20000100a00 */
[----:B------:R-:W-:-:S03]  /*10920*/  IADD3 R0, R116, 0x100000, RZ ;  /* 0x0010000074007810 */ /* 0x000fc60007ffe0ff */
[----:B---3--:R1:W-:Y:S04]  /*10930*/  LDGSTS.E [R3+0xf000], [R126.64], P6 ;  /* 0x0f0000007e037fae */ /* 0x0083e8000b121844 */
[----:B----4-:R3:W-:Y:S04]  /*10940*/  LDGSTS.E [R0+0x200], [R130.64], P6 ;  /* 0x0020000082007fae */ /* 0x0107e8000b121844 */
[----:B-1----:R-:W4:Y:S01]  /*10950*/  LDL.64 R126, [R1+0x788] ;  /* 0x00078800017e7983 */ /* 0x002f220000100a00 */
[----:B------:R-:W-:-:S03]  /*10960*/  IADD3 R3, R116, 0x100000, RZ ;  /* 0x0010000074037810 */ /* 0x000fc60007ffe0ff */
[----:B---3--:R-:W3:Y:S04]  /*10970*/  LDL.64 R130, [R1+0x750] ;  /* 0x0007500001827983 */ /* 0x008ee80000100a00 */
[----:B------:R1:W-:Y:S04]  /*10980*/  LDGSTS.E [R3+0x1200], [R146.64], P6 ;  /* 0x0120000092037fae */ /* 0x0003e8000b121844 */
[----:B-1----:R-:W3:Y:S04]  /*10990*/  LDL.64 R146, [R1+0x718] ;  /* 0x0007180001927983 */ /* 0x002ee80000100a00 */
[----:B------:R1:W-:Y:S04]  /*109a0*/  LDGSTS.E [R0+0x2200], [R132.64], P6 ;  /* 0x0220000084007fae */ /* 0x0003e8000b121844 */
[----:B--2---:R2:W-:Y:S04]  /*109b0*/  LDGSTS.E [R3+0x3200], [R128.64], P6 ;  /* 0x0320000080037fae */ /* 0x0045e8000b121844 */
[----:B-1----:R-:W3:Y:S04]  /*109c0*/  LDL.64 R132, [R1+0x6e0] ;  /* 0x0006e00001847983 */ /* 0x002ee80000100a00 */
        /* <DEDUP_REMOVED lines=10> */
[----:B------:R1:W-:Y:S04]  /*10a70*/  LDGSTS.E [R3+0x9200], [R124.64], P6 ;  /* 0x092000007c037fae */ /* 0x0003e8000b121844 */
[----:B-1----:R-:W2:Y:S04]  /*10a80*/  LDL.64 R144, [R1+0x920] ;  /* 0x0009200001907983 */ /* 0x002ea80000100a00 */
[----:B------:R-:W2:Y:S04]  /*10a90*/  LDL.64 R124, [R1+0x8e0] ;  /* 0x0008e000017c7983 */ /* 0x000ea80000100a00 */
[----:B----4-:R1:W-:Y:S04]  /*10aa0*/  LDGSTS.E [R0+0xa200], [R126.64], P6 ;  /* 0x0a2000007e007fae */ /* 0x0103e8000b121844 */
[----:B---3--:R3:W-:Y:S04]  /*10ab0*/  LDGSTS.E [R3+0xb200], [R130.64], P6 ;  /* 0x0b20000082037fae */ /* 0x0087e8000b121844 */
[----:B-1----:R-:W4:Y:S04]  /*10ac0*/  LDL.64 R126, [R1+0x8a0] ;  /* 0x0008a000017e7983 */ /* 0x002f280000100a00 */
[----:B---3--:R-:W3:Y:S04]  /*10ad0*/  LDL.64 R130, [R1+0x860] ;  /* 0x0008600001827983 */ /* 0x008ee80000100a00 */
[----:B------:R1:W-:Y:S04]  /*10ae0*/  LDGSTS.E [R0+0xc200], [R146.64], P6 ;  /* 0x0c20000092007fae */ /* 0x0003e8000b121844 */
[----:B-1----:R-:W3:Y:S01]  /*10af0*/  LDL.64 R146, [R1+0x828] ;  /* 0x0008280001927983 */ /* 0x002ee20000100a00 */
[----:B------:R-:W-:-:S05]  /*10b00*/  IADD3 R118, R116, 0x100000, RZ ;  /* 0x0010000074767810 */ /* 0x000fca0007ffe0ff */
[----:B------:R1:W-:Y:S04]  /*10b10*/  LDGSTS.E [R118+0xd200], [R132.64], P6 ;  /* 0x0d20000084767fae */ /* 0x0003e8000b121844 */
[----:B--2---:R2:W-:Y:S04]  /*10b20*/  LDGSTS.E [R3+0xe200], [R128.64], P6 ;  /* 0x0e20000080037fae */ /* 0x0045e8000b121844 */
[----:B-1----:R-:W3:Y:S04]  /*10b30*/  LDL.64 R132, [R1+0x7f0] ;  /* 0x0007f00001847983 */ /* 0x002ee80000100a00 */
[----:B------:R1:W-:Y:S04]  /*10b40*/  LDGSTS.E [R0+0xf200], [R134.64], P6 ;  /* 0x0f20000086007fae */ /* 0x0003e8000b121844 */
[----:B--2---:R-:W2:Y:S01]  /*10b50*/  LDL.64 R128, [R1+0x7b8] ;  /* 0x0007b80001807983 */ /* 0x004ea20000100a00 */
[----:B------:R-:W-:-:S02]  /*10b60*/  IADD3 R3, R137, 0x100000, RZ ;  /* 0x0010000089037810 */ /* 0x000fc40007ffe0ff */
[----:B------:R-:W-:Y:S01]  /*10b70*/  LOP3.LUT R116, R2, 0x30, RZ, 0x3c, !PT ;  /* 0x0000003002747812 */ /* 0x000fe200078e3cff */
[----:B------:R-:W2:Y:S01]  /*10b80*/  LDL.64 R118, [R1+0x978] ;  /* 0x0009780001767983 */ /* 0x000ea20000100a00 */
[----:B-1----:R-:W-:-:S03]  /*10b90*/  IADD3 R0, R137, 0x100000, RZ ;  /* 0x0010000089007810 */ /* 0x002fc60007ffe0ff */
[----:B------:R-:W2:Y:S04]  /*10ba0*/  LDL.64 R134, [R1+0x780] ;  /* 0x0007800001867983 */ /* 0x000ea80000100a00 */
        /* <DEDUP_REMOVED lines=31> */
[----:B----4-:R1:W-:Y:S04]  /*10da0*/  LDGSTS.E [R0+0xf400], [R126.64], P6 ;  /* 0x0f4000007e007fae */ /* 0x0103e8000b121844 */
[----:B---3--:R3:W-:Y:S01]  /*10db0*/  LDGSTS.E [R3+0x600], [R130.64], P6 ;  /* 0x0060000082037fae */ /* 0x0087e2000b121844 */
[----:B-1----:R-:W-:-:S03]  /*10dc0*/  IADD3 R0, R116, 0x100000, RZ ;  /* 0x0010000074007810 */ /* 0x002fc60007ffe0ff */
[----:B------:R-:W4:Y:S04]  /*10dd0*/  LDL.64 R126, [R1+0x778] ;  /* 0x00077800017e7983 */ /* 0x000f280000100a00 */
        /* <DEDUP_REMOVED lines=28> */
[----:B------:R1:W-:Y:S01]  /*10fa0*/  LDGSTS.E [R0+0xf600], [R134.64], P6 ;  /* 0x0f60000086007fae */ /* 0x0003e2000b121844 */
[----:B--2---:R-:W-:-:S03]  /*10fb0*/  IADD3 R3, R117, 0x100000, RZ ;  /* 0x0010000075037810 */ /* 0x004fc60007ffe0ff */
        /* <DEDUP_REMOVED lines=14> */
[----:B---3--:R3:W-:Y:S01]  /*110a0*/  LDGSTS.E [R3+0x6800], [R130.64], P6 ;  /* 0x0680000082037fae */ /* 0x0087e2000b121844 */
[----:B------:R-:W-:-:S03]  /*110b0*/  LOP3.LUT R116, R2, 0x50, RZ, 0x3c, !PT ;  /* 0x0000005002747812 */ /* 0x000fc600078e3cff */
[----:B-1----:R-:W4:Y:S04]  /*110c0*/  LDL.64 R126, [R1+0x908] ;  /* 0x00090800017e7983 */ /* 0x002f280000100a00 */
[----:B---3--:R-:W3:Y:S04]  /*110d0*/  LDL.64 R130, [R1+0x9c8] ;  /* 0x0009c80001827983 */ /* 0x008ee80000100a00 */
[----:B------:R1:W-:Y:S04]  /*110e0*/  LDGSTS.E [R0+0x7800], [R146.64], P6 ;  /* 0x0780000092007fae */ /* 0x0003e8000b121844 */
[----:B-1----:R-:W4:Y:S04]  /*110f0*/  LDL.64 R146, [R1+0x988] ;  /* 0x0009880001927983 */ /* 0x002f280000100a00 */
[----:B------:R1:W-:Y:S04]  /*11100*/  LDGSTS.E [R3+0x8800], [R132.64], P6 ;  /* 0x0880000084037fae */ /* 0x0003e8000b121844 */
[----:B--2---:R2:W-:Y:S04]  /*11110*/  LDGSTS.E [R0+0x9800], [R128.64], P6 ;  /* 0x0980000080007fae */ /* 0x0045e8000b121844 */
        /* <DEDUP_REMOVED lines=11> */
[----:B------:R1:W-:Y:S02]  /*111d0*/  LDGSTS.E [R0+0xf800], [R124.64], P6 ;  /* 0x0f8000007c007fae */ /* 0x0003e4000b121844 */
[----:B-1----:R-:W-:-:S02]  /*111e0*/  IADD3 R3, R116, 0x100000, RZ ;  /* 0x0010000074037810 */ /* 0x002fc40007ffe0ff */
[----:B------:R-:W2:Y:S01]  /*111f0*/  LDL.64 R144, [R1+0x7a0] ;  /* 0x0007a00001907983 */ /* 0x000ea20000100a00 */
[----:B------:R-:W-:-:S03]  /*11200*/  IADD3 R0, R116, 0x100000, RZ ;  /* 0x0010000074007810 */ /* 0x000fc60007ffe0ff */
[----:B------:R-:W2:Y:S04]  /*11210*/  LDL.64 R124, [R1+0x900] ;  /* 0x00090000017c7983 */ /* 0x000ea80000100a00 */
[----:B------:R-:W2:Y:S04]  /*11220*/  LDL.64 R116, [R1+0x9b8] ;  /* 0x0009b80001747983 */ /* 0x000ea80000100a00 */
[----:B---3--:R1:W-:Y:S04]  /*11230*/  LDGSTS.E [R3+0xa00], [R130.64], P6 ;  /* 0x00a0000082037fae */ /* 0x0083e8000b121844 */
[----:B-1----:R-:W3:Y:S04]  /*11240*/  LDL.64 R130, [R1+0x768] ;  /* 0x0007680001827983 */ /* 0x002ee80000100a00 */
[----:B----4-:R1:W-:Y:S04]  /*11250*/  LDGSTS.E [R0+0x1a00], [R146.64], P6 ;  /* 0x01a0000092007fae */ /* 0x0103e8000b121844 */
[----:B-1----:R-:W4:Y:S04]  /*11260*/  LDL.64 R146, [R1+0x730] ;  /* 0x0007300001927983 */ /* 0x002f280000100a00 */
[----:B------:R1:W-:Y:S04]  /*11270*/  LDGSTS.E [R3+0x2a00], [R132.64], P6 ;  /* 0x02a0000084037fae */ /* 0x0003e8000b121844 */
[----:B------:R2:W-:Y:S04]  /*11280*/  LDGSTS.E [R0+0x3a00], [R126.64], P6 ;  /* 0x03a000007e007fae */ /* 0x0005e8000b121844 */
[----:B-1----:R-:W4:Y:S04]  /*11290*/  LDL.64 R132, [R1+0x6f8] ;  /* 0x0006f80001847983 */ /* 0x002f280000100a00 */
[----:B--2---:R1:W-:Y:S04]  /*112a0*/  LDGSTS.E [R3+0x4a00], [R134.64], P6 ;  /* 0x04a0000086037fae */ /* 0x0043e8000b121844 */
[----:B------:R-:W2:Y:S04]  /*112b0*/  LDL.64 R126, [R1+0x8c0] ;  /* 0x0008c000017e7983 */ /* 0x000ea80000100a00 */
        /* <DEDUP_REMOVED lines=11> */
[----:B---3--:R1:W-:Y:S04]  /*11370*/  LDGSTS.E [R3+0xaa00], [R130.64], P6 ;  /* 0x0aa0000082037fae */ /* 0x0083e8000b121844 */
[----:B-1----:R-:W3:Y:S04]  /*11380*/  LDL.64 R130, [R1+0x7d0] ;  /* 0x0007d00001827983 */ /* 0x002ee80000100a00 */
[----:B----4-:R1:W-:Y:S04]  /*11390*/  LDGSTS.E [R0+0xba00], [R146.64], P6 ;  /* 0x0ba0000092007fae */ /* 0x0103e8000b121844 */
[----:B-1----:R-:W4:Y:S04]  /*113a0*/  LDL.64 R146, [R1+0x808] ;  /* 0x0008080001927983 */ /* 0x002f280000100a00 */
[----:B------:R1:W-:Y:S04]  /*113b0*/  LDGSTS.E [R3+0xca00], [R132.64], P6 ;  /* 0x0ca0000084037fae */ /* 0x0003e8000b121844 */
[----:B------:R2:W-:Y:S04]  /*113c0*/  LDGSTS.E [R0+0xda00], [R120.64], P6 ;  /* 0x0da0000078007fae */ /* 0x0005e8000b121844 */
[----:B-1----:R-:W3:Y:S04]  /*113d0*/  LDL.64 R132, [R1+0x798] ;  /* 0x0007980001847983 */ /* 0x002ee80000100a00 */
[----:B--2---:R1:W-:Y:S04]  /*113e0*/  LDGSTS.E [R3+0xea00], [R134.64], P6 ;  /* 0x0ea0000086037fae */ /* 0x0043e8000b121844 */
[----:B------:R-:W2:Y:S04]  /*113f0*/  LDL.64 R120, [R1+0x938] ;  /* 0x0009380001787983 */ /* 0x000ea80000100a00 */
[----:B-1----:R-:W2:Y:S01]  /*11400*/  LDL.64 R134, [R1+0x760] ;  /* 0x0007600001867983 */ /* 0x002ea20000100a00 */
[----:B------:R-:W-:-:S03]  /*11410*/  IADD3 R3, R136, 0x100000, RZ ;  /* 0x0010000088037810 */ /* 0x000fc60007ffe0ff */
[----:B------:R1:W-:Y:S04]  /*11420*/  LDGSTS.E [R0+0xfa00], [R138.64], P6 ;  /* 0x0fa000008a007fae */ /* 0x0003e8000b121844 */
[----:B------:R1:W-:Y:S02]  /*11430*/  LDGSTS.E [R3+0xc00], [R122.64], P6 ;  /* 0x00c000007a037fae */ /* 0x0003e4000b121844 */
[----:B-1----:R-:W-:Y:S02]  /*11440*/  IADD3 R0, R136, 0x100000, RZ ;  /* 0x0010000088007810 */ /* 0x002fe40007ffe0ff */
[----:B------:R-:W2:Y:S04]  /*11450*/  LDL.64 R138, [R1+0x728] ;  /* 0x00072800018a7983 */ /* 0x000ea80000100a00 */
[----:B------:R1:W-:Y:S04]  /*11460*/  LDGSTS.E [R0+0x1c00], [R140.64], P6 ;  /* 0x01c000008c007fae */ /* 0x0003e8000b121844 */
[----:B------:R1:W-:Y:S04]  /*11470*/  LDGSTS.E [R3+0x2c00], [R142.64], P6 ;  /* 0x02c000008e037fae */ /* 0x0003e8000b121844 */
[----:B------:R1:W-:Y:S04]  /*11480*/  LDGSTS.E [R0+0x3c00], [R124.64], P6 ;  /* 0x03c000007c007fae */ /* 0x0003e8000b121844 */
[----:B-1----:R-:W2:Y:S04]  /*11490*/  LDL.64 R140, [R1+0x6f0] ;  /* 0x0006f000018c7983 */ /* 0x002ea80000100a00 */
[----:B------:R1:W-:Y:S04]  /*114a0*/  LDGSTS.E [R3+0x4c00], [R126.64], P6 ;  /* 0x04c000007e037fae */ /* 0x0003e8000b121844 */
[----:B------:R1:W-:Y:S04]  /*114b0*/  LDGSTS.E [R0+0x5c00], [R144.64], P6 ;  /* 0x05c0000090007fae */ /* 0x0003e8000b121844 */
[----:B------:R-:W2:Y:S04]  /*114c0*/  LDL.64 R142, [R1+0x6b8] ;  /* 0x0006b800018e7983 */ /* 0x000ea80000100a00 */
[----:B------:R1:W-:Y:S04]  /*114d0*/  LDGSTS.E [R3+0x6c00], [R128.64], P6 ;  /* 0x06c0000080037fae */ /* 0x0003e8000b121844 */
[----:B-1----:R-:W2:Y:S04]  /*114e0*/  LDL.64 R144, [R1+0x680] ;  /* 0x0006800001907983 */ /* 0x002ea80000100a00 */
[----:B------:R-:W2:Y:S04]  /*114f0*/  LDL.64 R122, [R1+0x8f8] ;  /* 0x0008f800017a7983 */ /* 0x000ea80000100a00 */
[----:B------:R-:W2:Y:S04]  /*11500*/  LDL.64 R124, [R1+0x8b8] ;  /* 0x0008b800017c7983 */ /* 0x000ea80000100a00 */
[----:B------:R-:W2:Y:S04]  /*11510*/  LDL.64 R126, [R1+0x878] ;  /* 0x00087800017e7983 */ /* 0x000ea80000100a00 */
[----:B------:R-:W2:Y:S04]  /*11520*/  LDL.64 R128, [R1+0xc60] ;  /* 0x000c600001807983 */ /* 0x000ea80000100a00 */
[----:B------:R-:W2:Y:S04]  /*11530*/  LDL.64 R136, [R1+0xcd8] ;  /* 0x000cd80001887983 */ /* 0x000ea80000100a00 */
[----:B----4-:R1:W-:Y:S04]  /*11540*/  LDGSTS.E [R0+0x7c00], [R146.64], P6 ;  /* 0x07c0000092007fae */ /* 0x0103e8000b121844 */
[----:B---3--:R3:W-:Y:S04]  /*11550*/  LDGSTS.E [R3+0x8c00], [R130.64], P6 ;  /* 0x08c0000082037fae */ /* 0x0087e8000b121844 */
[----:B-1----:R-:W4:Y:S04]  /*11560*/  LDL.64 R146, [R1+0x618] ;  /* 0x0006180001927983 */ /* 0x002f280000100a00 */
[----:B---3--:R-:W3:Y:S04]  /*11570*/  LDL.64 R130, [R1+0xc78] ;  /* 0x000c780001827983 */ /* 0x008ee80000100a00 */
[----:B------:R1:W-:Y:S04]  /*11580*/  LDGSTS.E [R0+0x9c00], [R132.64], P6 ;  /* 0x09c0000084007fae */ /* 0x0003e8000b121844 */
[----:B-1----:R-:W3:Y:S04]  /*11590*/  LDL.64 R132, [R1+0xca0] ;  /* 0x000ca00001847983 */ /* 0x002ee80000100a00 */
[----:B--2---:R1:W-:Y:S04]  /*115a0*/  LDGSTS.E [R3+0xac00], [R134.64], P6 ;  /* 0x0ac0000086037fae */ /* 0x0043e8000b121844 */
[----:B-1----:R-:W2:Y:S04]  /*115b0*/  LDL.64 R134, [R1+0xcc0] ;  /* 0x000cc00001867983 */ /* 0x002ea80000100a00 */
[----:B------:R1:W-:Y:S04]  /*115c0*/  LDGSTS.E [R0+0xbc00], [R138.64], P6 ;  /* 0x0bc000008a007fae */ /* 0x0003e8000b121844 */
[----:B-1----:R-:W2:Y:S04]  /*115d0*/  LDL.64 R138, [R1+0xd08] ;  /* 0x000d0800018a7983 */ /* 0x002ea80000100a00 */
[----:B------:R1:W-:Y:S04]  /*115e0*/  LDGSTS.E [R3+0xcc00], [R140.64], P6 ;  /* 0x0cc000008c037fae */ /* 0x0003e8000b121844 */
[----:B-1----:R-:W2:Y:S04]  /*115f0*/  LDL.64 R140, [R1+0xd18] ;  /* 0x000d1800018c7983 */ /* 0x002ea80000100a00 */
[----:B------:R1:W-:Y:S04]  /*11600*/  LDGSTS.E [R0+0xdc00], [R142.64], P6 ;  /* 0x0dc000008e007fae */ /* 0x0003e8000b121844 */
[----:B------:R1:W-:Y:S04]  /*11610*/  LDGSTS.E [R3+0xec00], [R144.64], P6 ;  /* 0x0ec0000090037fae */ /* 0x0003e8000b121844 */
[----:B-1----:R-:W2:Y:S04]  /*11620*/  LDL.64 R142, [R1+0xcf8] ;  /* 0x000cf800018e7983 */ /* 0x002ea80000100a00 */
[----:B------:R-:W2:Y:S04]  /*11630*/  LDL.64 R144, [R1+0xc98] ;  /* 0x000c980001907983 */ /* 0x000ea80000100a00 */
[----:B----4-:R1:W-:Y:S04]  /*11640*/  LDGSTS.E [R0+0xfc00], [R146.64], P6 ;  /* 0x0fc0000092007fae */ /* 0x0103e8000b121844 */
[----:B-1----:R-:W4:Y:S01]  /*11650*/  LDL.64 R146, [R1+0xd38] ;  /* 0x000d380001927983 */ /* 0x002f220000100a00 */
[----:B------:R-:W-:-:S04]  /*11660*/  LOP3.LUT R252, R2, 0x70, RZ, 0x3c, !PT ;  /* 0x0000007002fc7812 */ /* 0x000fc800078e3cff */
[C---:B------:R-:W-:Y:S02]  /*11670*/  IADD3 R3, R252.reuse, 0x100000, RZ ;  /* 0x00100000fc037810 */ /* 0x040fe40007ffe0ff */
[----:B------:R-:W-:-:S03]  /*11680*/  IADD3 R0, R252, 0x100000, RZ ;  /* 0x00100000fc007810 */ /* 0x000fc60007ffe0ff */
[----:B------:R1:W-:Y:S04]  /*11690*/  LDGSTS.E [R3+0xe00], [R116.64], P6 ;  /* 0x00e0000074037fae */ /* 0x0003e8000b121844 */
[----:B------:R1:W-:Y:S04]  /*116a0*/  LDGSTS.E [R0+0x1e00], [R118.64], P6 ;  /* 0x01e0000076007fae */ /* 0x0003e8000b121844 */
[----:B------:R1:W-:Y:S04]  /*116b0*/  LDGSTS.E [R3+0x2e00], [R120.64], P6 ;  /* 0x02e0000078037fae */ /* 0x0003e8000b121844 */
[----:B------:R1:W-:Y:S04]  /*116c0*/  LDGSTS.E [R0+0x3e00], [R122.64], P6 ;  /* 0x03e000007a007fae */ /* 0x0003e8000b121844 */
[----:B------:R1:W-:Y:S04]  /*116d0*/  LDGSTS.E [R3+0x4e00], [R124.64], P6 ;  /* 0x04e000007c037fae */ /* 0x0003e8000b121844 */
[----:B------:R1:W-:Y:S04]  /*116e0*/  LDGSTS.E [R0+0x5e00], [R126.64], P6 ;  /* 0x05e000007e007fae */ /* 0x0003e8000b121844 */
[----:B------:R1:W-:Y:S04]  /*116f0*/  LDGSTS.E [R3+0x6e00], [R128.64], P6 ;  /* 0x06e0000080037fae */ /* 0x0003e8000b121844 */
[----:B---3--:R3:W-:Y:S04]  /*11700*/  LDGSTS.E [R0+0x7e00], [R130.64], P6 ;  /* 0x07e0000082007fae */ /* 0x0087e8000b121844 */
[----:B------:R1:W-:Y:S04]  /*11710*/  LDGSTS.E [R3+0x8e00], [R132.64], P6 ;  /* 0x08e0000084037fae */ /* 0x0003e8000b121844 */
[----:B--2---:R3:W-:Y:S04]  /*11720*/  LDGSTS.E [R0+0x9e00], [R134.64], P6 ;  /* 0x09e0000086007fae */ /* 0x0047e8000b121844 */
[----:B------:R2:W-:Y:S04]  /*11730*/  LDGSTS.E [R3+0xae00], [R136.64], P6 ;  /* 0x0ae0000088037fae */ /* 0x0005e8000b121844 */
[----:B------:R3:W-:Y:S04]  /*11740*/  LDGSTS.E [R0+0xbe00], [R138.64], P6 ;  /* 0x0be000008a007fae */ /* 0x0007e8000b121844 */
[----:B-1----:R1:W5:Y:S04]  /*11750*/  LDL.LU.64 R116, [R1+0x2470] ;  /* 0x0024700001747983 */ /* 0x0023680000300a00 */
[----:B------:R1:W5:Y:S01]  /*11760*/  LDL.LU.64 R118, [R1+0x2468] ;  /* 0x0024680001767983 */ /* 0x0003620000300a00 */
[----:B---3--:R-:W-:-:S03]  /*11770*/  LOP3.LUT R0, R2, 0x70, RZ, 0x3c, !PT ;  /* 0x0000007002007812 */ /* 0x008fc600078e3cff */
[----:B------:R2:W-:Y:S01]  /*11780*/  LDGSTS.E [R3+0xce00], [R140.64], P6 ;  /* 0x0ce000008c037fae */ /* 0x0005e2000b121844 */
[----:B------:R-:W-:-:S03]  /*11790*/  IADD3 R2, R0, 0x100000, RZ ;  /* 0x0010000000027810 */ /* 0x000fc60007ffe0ff */
[----:B------:R1:W5:Y:S04]  /*117a0*/  LDL.LU.64 R120, [R1+0x2460] ;  /* 0x0024600001787983 */ /* 0x0003680000300a00 */
[----:B------:R1:W5:Y:S01]  /*117b0*/  LDL.LU.64 R122, [R1+0x2458] ;  /* 0x00245800017a7983 */ /* 0x0003620000300a00 */
[----:B--2---:R-:W-:-:S03]  /*117c0*/  IADD3 R3, R0, 0x100000, RZ ;  /* 0x0010000000037810 */ /* 0x004fc60007ffe0ff */
[----:B------:R1:W5:Y:S01]  /*117d0*/  LDL.LU.64 R124, [R1+0x2450] ;  /* 0x00245000017c7983 */ /* 0x0003620000300a00 */
[----:B------:R-:W-:-:S03]  /*117e0*/  IADD3 R0, R0, 0x100000, RZ ;  /* 0x0010000000007810 */ /* 0x000fc60007ffe0ff */
[----:B------:R2:W-:Y:S04]  /*117f0*/  LDGSTS.E [R2+0xde00], [R142.64], P6 ;  /* 0x0de000008e027fae */ /* 0x0005e8000b121844 */
[----:B------:R3:W-:Y:S04]  /*11800*/  LDGSTS.E [R3+0xee00], [R144.64], P6 ;  /* 0x0ee0000090037fae */ /* 0x0007e8000b121844 */
[----:B------:R1:W5:Y:S01]  /*11810*/  LDL.LU.64 R126, [R1+0x2448] ;  /* 0x00244800017e7983 */ /* 0x0003620000300a00 */
[----:B--2---:R-:W-:-:S03]  /*11820*/  IMAD.MOV.U32 R2, RZ, RZ, c[0x0][0x188] ;  /* 0x00006200ff027624 */ /* 0x004fc600078e00ff */
[----:B------:R1:W5:Y:S04]  /*11830*/  LDL.LU.64 R128, [R1+0x2440] ;  /* 0x0024400001807983 */ /* 0x0003680000300a00 */
[----:B------:R1:W5:Y:S04]  /*11840*/  LDL.LU.64 R130, [R1+0x2438] ;  /* 0x0024380001827983 */ /* 0x0003680000300a00 */
[----:B------:R1:W5:Y:S04]  /*11850*/  LDL.LU.64 R132, [R1+0x2430] ;  /* 0x0024300001847983 */ /* 0x0003680000300a00 */
[----:B------:R1:W5:Y:S04]  /*11860*/  LDL.LU.64 R134, [R1+0x2428] ;  /* 0x0024280001867983 */ /* 0x0003680000300a00 */
[----:B------:R1:W5:Y:S04]  /*11870*/  LDL.LU.64 R136, [R1+0x2420] ;  /* 0x0024200001887983 */ /* 0x0003680000300a00 */
[----:B------:R1:W5:Y:S04]  /*11880*/  LDL.LU.64 R138, [R1+0x2418] ;  /* 0x00241800018a7983 */ /* 0x0003680000300a00 */
[----:B------:R1:W5:Y:S04]  /*11890*/  LDL.LU.64 R140, [R1+0x2410] ;  /* 0x00241000018c7983 */ /* 0x0003680000300a00 */
[----:B------:R1:W5:Y:S04]  /*118a0*/  LDL.LU.64 R142, [R1+0x2408] ;  /* 0x00240800018e7983 */ /* 0x0003680000300a00 */
[----:B---3--:R1:W5:Y:S01]  /*118b0*/  LDL.LU.64 R144, [R1+0x2400] ;  /* 0x0024000001907983 */ /* 0x0083620000300a00 */
[----:B------:R-:W-:-:S02]  /*118c0*/  MOV R252, c[0x0][0x180] ;  /* 0x0000600000fc7a02 */ /* 0x000fc40000000f00 */
[----:B------:R-:W-:Y:S01]  /*118d0*/  SEL R3, RZ, 0x4, P1 ;  /* 0x00000004ff037807 */ /* 0x000fe20000800000 */
[----:B----4-:R2:W-:Y:S02]  /*118e0*/  LDGSTS.E [R0+0xfe00], [R146.64], P6 ;  /* 0x0fe0000092007fae */ /* 0x0105e4000b121844 */
[----:B--2---:R-:W-:Y:S02]  /*118f0*/  IMAD.MOV.U32 R0, RZ, RZ, 0x7f ;  /* 0x0000007fff007424 */ /* 0x004fe400078e00ff */
[----:B------:R1:W5:Y:S03]  /*11900*/  LDL.LU.64 R146, [R1+0x23f8] ;  /* 0x0023f80001927983 */ /* 0x0003660000300a00 */
[----:B------:R-:W-:-:S04]  /*11910*/  IADD3 R0, R0, c[0x0][0x180], RZ ;  /* 0x0000600000007a10 */ /* 0x000fc80007ffe0ff */
[----:B------:R-:W-:Y:S02]  /*11920*/  ISETP.GT.AND P6, PT, R0, 0xff, PT ;  /* 0x000000ff0000780c */ /* 0x000fe40003fc4270 */
[----:B------:R-:W-:-:S05]  /*11930*/  SHF.L.U32 R0, R2, 0x7, RZ ;  /* 0x0000000702007819 */ /* 0x000fca00000006ff */
[----:B------:R-:W-:-:S04]  /*11940*/  IMAD.WIDE R240, R0, 0x4, R240 ;  /* 0x0000000400f07825 */ /* 0x000fc800078e02f0 */
[C---:B------:R-:W-:Y:S01]  /*11950*/  IMAD.WIDE R242, R0.reuse, 0x4, R242 ;  /* 0x0000000400f27825 */ /* 0x040fe200078e02f2 */
[----:B------:R2:W-:Y:S04]  /*11960*/  STL.64 [R1+0x1700], R240 ;  /* 0x001700f001007387 */ /* 0x0005e80000100a00 */
[----:B------:R3:W-:Y:S01]  /*11970*/  STL.64 [R1+0x16f8], R242 ;  /* 0x0016f8f201007387 */ /* 0x0007e20000100a00 */
[----:B--2---:R-:W-:-:S04]  /*11980*/  IMAD.WIDE R240, R0, 0x4, R244 ;  /* 0x0000000400f07825 */ /* 0x004fc800078e02f4 */
[----:B---3--:R-:W-:-:S05]  /*11990*/  IMAD.WIDE R242, R0, 0x4, R246 ;  /* 0x0000000400f27825 */ /* 0x008fca00078e02f6 */
[----:B------:R1:W-:Y:S04]  /*119a0*/  STL.64 [R1+0x16e8], R242 ;  /* 0x0016e8f201007387 */ /* 0x0003e80000100a00 */
[----:B------:R1:W-:Y:S01]  /*119b0*/  STL.64 [R1+0x16f0], R240 ;  /* 0x0016f0f001007387 */ /* 0x0003e20000100a00 */
[----:B------:R-:W-:-:S04]  /*119c0*/  IADD3 R2, R252, -0x95, RZ ;  /* 0xffffff6bfc027810 */ /* 0x000fc80007ffe0ff */
[----:B------:R-:W-:Y:S02]  /*119d0*/  ISETP.GE.U32.AND P1, PT, R2, 0x7ffffeec, PT ;  /* 0x7ffffeec0200780c */ /* 0x000fe40003f26070 */
[----:B------:R-:W-:Y:S02]  /*119e0*/  SEL R2, R3, RZ, P6 ;  /* 0x000000ff03027207 */ /* 0x000fe40003000000 */
[----:B------:R-:W-:-:S04]  /*119f0*/  IADD3 R3, R252, -0x99, RZ ;  /* 0xffffff67fc037810 */ /* 0x000fc80007ffe0ff */
[----:B------:R-:W-:Y:S02]  /*11a00*/  ISETP.GE.U32.AND P6, PT, R3, 0x7ffffee8, PT ;  /* 0x7ffffee80300780c */ /* 0x000fe40003fc6070 */
[----:B------:R-:W-:Y:S02]  /*11a10*/  IADD3 R3, R252, -0x9d, RZ ;  /* 0xffffff63fc037810 */ /* 0x000fe40007ffe0ff */
[----:B-1----:R-:W2:Y:S04]  /*11a20*/  LDL.LU.64 R246, [R1+0x2d0] ;  /* 0x0002d00001f67983 */ /* 0x002ea80000300a00 */
[----:B------:R1:W-:Y:S04]  /*11a30*/  STL.64 [R1+0x24f8], R214 ;  /* 0x0024f8d601007387 */ /* 0x0003e80000100a00 */
[----:B------:R-:W3:Y:S04]  /*11a40*/  S2R R241, SR_TID.X ;  /* 0x0000000000f17919 */ /* 0x000ee80000002100 */
[----:B------:R-:W0:Y:S04]  /*11a50*/  LDGDEPBAR ;  /* 0x00000000000079af */ /* 0x000e280000000000 */
[----:B-1----:R-:W4:Y:S04]  /*11a60*/  LDL.LU.64 R214, [R1+0x2d8] ;  /* 0x0002d80001d67983 */ /* 0x002f280000300a00 */
[----:B------:R1:W-:Y:S04]  /*11a70*/  STL.64 [R1+0x24f0], R216 ;  /* 0x0024f0d801007387 */ /* 0x0003e80000100a00 */
[----:B-1----:R-:W2:Y:S04]  /*11a80*/  LDL.LU.64 R216, [R1+0x310] ;  /* 0x0003100001d87983 */ /* 0x002ea80000300a00 */
[----:B------:R1:W-:Y:S04]  /*11a90*/  STL.64 [R1+0x24e8], R218 ;  /* 0x0024e8da01007387 */ /* 0x0003e80000100a00 */
[----:B-1----:R-:W2:Y:S04]  /*11aa0*/  LDL.LU.64 R218, [R1+0x318] ;  /* 0x0003180001da7983 */ /* 0x002ea80000300a00 */
[----:B------:R1:W-:Y:S04]  /*11ab0*/  STL.64 [R1+0x24e0], R220 ;  /* 0x0024e0dc01007387 */ /* 0x0003e80000100a00 */
[----:B-1----:R-:W2:Y:S04]  /*11ac0*/  LDL.64 R220, [R1+0x16f0] ;  /* 0x0016f00001dc7983 */ /* 0x002ea80000100a00 */
[----:B------:R1:W-:Y:S04]  /*11ad0*/  STL.64 [R1+0x24d8], R222 ;  /* 0x0024d8de01007387 */ /* 0x0003e80000100a00 */
[----:B-1----:R-:W2:Y:S04]  /*11ae0*/  LDL.LU.64 R222, [R1+0x320] ;  /* 0x0003200001de7983 */ /* 0x002ea80000300a00 */
[----:B------:R1:W-:Y:S04]  /*11af0*/  STL.64 [R1+0x24d0], R224 ;  /* 0x0024d0e001007387 */ /* 0x0003e80000100a00 */
[----:B-1----:R-:W2:Y:S04]  /*11b00*/  LDL.LU.64 R224, [R1+0x2e0] ;  /* 0x0002e00001e07983 */ /* 0x002ea80000300a00 */
[----:B------:R1:W-:Y:S04]  /*11b10*/  STL.64 [R1+0x24c8], R226 ;  /* 0x0024c8e201007387 */ /* 0x0003e80000100a00 */
[----:B-1----:R-:W2:Y:S04]  /*11b20*/  LDL.LU.64 R226, [R1+0x308] ;  /* 0x0003080001e27983 */ /* 0x002ea80000300a00 */
[----:B------:R1:W-:Y:S04]  /*11b30*/  STL.64 [R1+0x24c0], R228 ;  /* 0x0024c0e401007387 */ /* 0x0003e80000100a00 */
[----:B-1----:R-:W2:Y:S04]  /*11b40*/  LDL.64 R228, [R1+0x16f8] ;  /* 0x0016f80001e47983 */ /* 0x002ea80000100a00 */
[----:B------:R1:W-:Y:S04]  /*11b50*/  STL.64 [R1+0x24b8], R230 ;  /* 0x0024b8e601007387 */ /* 0x0003e80000100a00 */
[----:B-1----:R-:W2:Y:S01]  /*11b60*/  LDL.64 R230, [R1+0x1700] ;  /* 0x0017000001e67983 */ /* 0x002ea20000100a00 */
[----:B---3--:R-:W-:-:S03]  /*11b70*/  LOP3.LUT R241, R241, 0x7f, RZ, 0xc0, !PT ;  /* 0x0000007ff1f17812 */ /* 0x008fc600078ec0ff */
[----:B------:R-:W-:Y:S02]  /*11b80*/  STL.64 [R1+0x24b0], R232 ;  /* 0x0024b0e801007387 */ /* 0x000fe40000100a00 */
[----:B------:R-:W-:Y:S02]  /*11b90*/  IMAD.SHL.U32 R240, R241, 0x4, RZ ;  /* 0x00000004f1f07824 */ /* 0x000fe400078e00ff */
[----:B------:R-:W-:Y:S06]  /*11ba0*/  BAR.SYNC.DEFER_BLOCKING 0x0 ;  /* 0x0000000000007b1d */ /* 0x000fec0000010000 */
[----:B------:R1:W-:Y:S04]  /*11bb0*/  STL.64 [R1+0x24a8], R234 ;  /* 0x0024a8ea01007387 */ /* 0x0003e80000100a00 */
[----:B------:R-:W-:Y:S04]  /*11bc0*/  STL.64 [R1+0x24a0], R236 ;  /* 0x0024a0ec01007387 */ /* 0x000fe80000100a00 */
[----:B------:R-:W-:Y:S04]  /*11bd0*/  STL.64 [R1+0x2498], R238 ;  /* 0x002498ee01007387 */ /* 0x000fe80000100a00 */
[----:B------:R-:W4:Y:S04]  /*11be0*/  LDL.LU.64 R244, [R1+0x2c8] ;  /* 0x0002c80001f47983 */ /* 0x000f280000300a00 */
[----:B------:R-:W-:Y:S01]  /*11bf0*/  @!PT LDS RZ, [RZ] ;  /* 0x00000000fffff984 */ /* 0x000fe20000000800 */
[----:B------:R-:W-:Y:S01]  /*11c00*/  @!PT LDS RZ, [RZ] ;  /* 0x00000000fffff984 */ /* 0x000fe20000000800 */
[----:B------:R-:W-:Y:S01]  /*11c10*/  @!PT LDS RZ, [RZ] ;  /* 0x00000000fffff984 */ /* 0x000fe20000000800 */
[----:B--2---:R2:W-:Y:S04]  /*11c20*/  LDGSTS.E [R240+0x40000], [R230.64], !P2 ;  /* 0x40000000e6f07fae */ /* 0x0045e8000d121844 */
[----:B------:R1:W-:Y:S04]  /*11c30*/  LDGSTS.E [R240+0x40200], [R228.64], !P2 ;  /* 0x40200000e4f07fae */ /* 0x0003e8000d121844 */
[----:B------:R2:W-:Y:S04]  /*11c40*/  LDGSTS.E [R240+0x40400], [R220.64], !P2 ;  /* 0x40400000dcf07fae */ /* 0x0005e8000d121844 */
[----:B------:R4:W-:Y:S04]  /*11c50*/  LDGSTS.E [R240+0x40600], [R242.64], !P2 ;  /* 0x40600000f2f07fae */ /* 0x0009e8000d121844 */
[----:B-1----:R-:W3:Y:S04]  /*11c60*/  LDL.LU.64 R228, [R1+0x2a0] ;  /* 0x0002a00001e47983 */ /* 0x002ee80000300a00 */
[----:B--2---:R-:W2:Y:S04]  /*11c70*/  LDL.LU.64 R220, [R1+0x298] ;  /* 0x0002980001dc7983 */ /* 0x004ea80000300a00 */
[----:B----4-:R-:W4:Y:S01]  /*11c80*/  LDL.LU.64 R242, [R1+0x290] ;  /* 0x0002900001f27983 */ /* 0x010f220000300a00 */
[----:B------:R-:W-:Y:S01]  /*11c90*/  IMAD.WIDE R230, R0, 0x4, R222 ;  /* 0x0000000400e67825 */ /* 0x000fe200078e02de */
[----:B------:R-:W-:-:S02]  /*11ca0*/  ISETP.GE.U32.AND P2, PT, R3, 0x7ffffee4, PT ;  /* 0x7ffffee40300780c */ /* 0x000fc40003f46070 */
[----:B------:R-:W4:Y:S01]  /*11cb0*/  LDL.LU.64 R222, [R1+0x288] ;  /* 0x0002880001de7983 */ /* 0x000f220000300a00 */
[----:B------:R-:W-:-:S04]  /*11cc0*/  IMAD.WIDE R218, R0, 0x4, R218 ;  /* 0x0000000400da7825 */ /* 0x000fc800078e02da */
[C---:B------:R-:W-:Y:S01]  /*11cd0*/  IMAD.WIDE R216, R0.reuse, 0x4, R216 ;  /* 0x0000000400d87825 */ /* 0x040fe200078e02d8 */
[----:B------:R-:W-:Y:S03]  /*11ce0*/  STL.64 [R1+0x16e0], R230 ;  /* 0x0016e0e601007387 */ /* 0x000fe60000100a00 */
[C---:B------:R-:W-:Y:S01]  /*11cf0*/  IMAD.WIDE R226, R0.reuse, 0x4, R226 ;  /* 0x0000000400e27825 */ /* 0x040fe200078e02e2 */
[----:B------:R1:W-:Y:S03]  /*11d00*/  STL.64 [R1+0x16d8], R218 ;  /* 0x0016d8da01007387 */ /* 0x0003e60000100a00 */
[C---:B------:R-:W-:Y:S01]  /*11d10*/  IMAD.WIDE R234, R0.reuse, 0x4, R224 ;  /* 0x0000000400ea7825 */ /* 0x040fe200078e02e0 */
[----:B------:R1:W-:Y:S04]  /*11d20*/  LDGSTS.E [R240+0x42000], [R230.64], !P3 ;  /* 0x42000000e6f07fae */ /* 0x0003e8000d921844 */
[----:B------:R1:W-:Y:S01]  /*11d30*/  STL.64 [R1+0x16d0], R216 ;  /* 0x0016d0d801007387 */ /* 0x0003e20000100a00 */
[----:B------:R-:W-:-:S03]  /*11d40*/  IMAD.WIDE R232, R0, 0x4, R214 ;  /* 0x0000000400e87825 */ /* 0x000fc600078e02d6 */
[----:B------:R1:W-:Y:S04]  /*11d50*/  LDGSTS.E [R240+0x42200], [R218.64], !P3 ;  /* 0x42200000daf07fae */ /* 0x0003e8000d921844 */
[----:B------:R1:W-:Y:S04]  /*11d60*/  STL.64 [R1+0x16c8], R226 ;  /* 0x0016c8e201007387 */ /* 0x0003e80000100a00 */
[----:B------:R1:W-:Y:S04]  /*11d70*/  LDGSTS.E [R240+0x42400], [R216.64], !P3 ;  /* 0x42400000d8f07fae */ /* 0x0003e8000d921844 */
[----:B-1----:R-:W4:Y:S01]  /*11d80*/  LDL.LU.64 R218, [R1+0x260] ;  /* 0x0002600001da7983 */ /* 0x002f220000300a00 */
[----:B------:R-:W-:-:S03]  /*11d90*/  IMAD.WIDE R230, R0, 0x4, R246 ;  /* 0x0000000400e67825 */ /* 0x000fc600078e02f6 */
[----:B------:R1:W-:Y:S04]  /*11da0*/  LDGSTS.E [R240+0x42600], [R226.64], !P3 ;  /* 0x42600000e2f07fae */ /* 0x0003e8000d921844 */
[----:B------:R-:W4:Y:S04]  /*11db0*/  LDL.LU.64 R216, [R1+0x258] ;  /* 0x0002580001d87983 */ /* 0x000f280000300a00 */
[----:B------:R-:W4:Y:S01]  /*11dc0*/  LDL.LU.64 R214, [R1+0x250] ;  /* 0x0002500001d67983 */ /* 0x000f220000300a00 */
[----:B------:R-:W-:-:S03]  /*11dd0*/  IMAD.WIDE R224, R0, 0x4, R244 ;  /* 0x0000000400e07825 */ /* 0x000fc600078e02f4 */
[----:B------:R-:W-:Y:S04]  /*11de0*/  STL.64 [R1+0x16c0], R234 ;  /* 0x0016c0ea01007387 */ /* 0x000fe80000100a00 */
[----:B-1----:R-:W4:Y:S04]  /*11df0*/  LDL.LU.64 R226, [R1+0x248] ;  /* 0x0002480001e27983 */ /* 0x002f280000300a00 */
[----:B------:R1:W-:Y:S04]  /*11e00*/  LDGSTS.E [R240+0x44000], [R234.64], !P4 ;  /* 0x44000000eaf07fae */ /* 0x0003e8000e121844 */
[----:B------:R-:W-:Y:S04]  /*11e10*/  STL.64 [R1+0x16b8], R232 ;  /* 0x0016b8e801007387 */ /* 0x000fe80000100a00 */
[----:B------:R1:W-:Y:S04]  /*11e20*/  LDGSTS.E [R240+0x44200], [R232.64], !P4 ;  /* 0x44200000e8f07fae */ /* 0x0003e8000e121844 */
[----:B------:R-:W-:Y:S04]  /*11e30*/  STL.64 [R1+0x16b0], R230 ;  /* 0x0016b0e601007387 */ /* 0x000fe80000100a00 */
[----:B------:R3:W-:Y:S04]  /*11e40*/  LDGSTS.E [R240+0x44400], [R230.64], !P4 ;  /* 0x44400000e6f07fae */ /* 0x0007e8000e121844 */
[----:B------:R1:W-:Y:S04]  /*11e50*/  STL.64 [R1+0x16a8], R224 ;  /* 0x0016a8e001007387 */ /* 0x0003e80000100a00 */
[----:B------:R1:W-:Y:S04]  /*11e60*/  LDGSTS.E [R240+0x44600], [R224.64], !P4 ;  /* 0x44600000e0f07fae */ /* 0x0003e8000e121844 */
[----:B-1----:R-:W4:Y:S04]  /*11e70*/  LDL.LU.64 R224, [R1+0x220] ;  /* 0x0002200001e07983 */ /* 0x002f280000300a00 */
[----:B------:R-:W4:Y:S04]  /*11e80*/  LDL.LU.64 R246, [R1+0x218] ;  /* 0x0002180001f67983 */ /* 0x000f280000300a00 */
[----:B------:R-:W4:Y:S01]  /*11e90*/  LDL.LU.64 R244, [R1+0x210] ;  /* 0x0002100001f47983 */ /* 0x000f220000300a00 */
[----:B---3--:R-:W-:-:S04]  /*11ea0*/  IMAD.WIDE R230, R0, 0x4, R228 ;  /* 0x0000000400e67825 */ /* 0x008fc800078e02e4 */
[C---:B--2---:R-:W-:Y:S01]  /*11eb0*/  IMAD.WIDE R228, R0.reuse, 0x4, R220 ;  /* 0x0000000400e47825 */ /* 0x044fe200078e02dc */
[----:B------:R1:W-:Y:S03]  /*11ec0*/  LDGSTS.E [R240+0x46000], [R230.64], !P5 ;  /* 0x46000000e6f07fae */ /* 0x0003e6000e921844 */
[C---:B----4-:R-:W-:Y:S01]  /*11ed0*/  IMAD.WIDE R220, R0.reuse, 0x4, R242 ;  /* 0x0000000400dc7825 */ /* 0x050fe200078e02f2 */
[----:B------:R2:W-:Y:S04]  /*11ee0*/  LDGSTS.E [R240+0x46200], [R228.64], !P5 ;  /* 0x46200000e4f07fae */ /* 0x0005e8000e921844 */
[----:B------:R-:W3:Y:S01]  /*11ef0*/  LDL.LU.64 R242, [R1+0x208] ;  /* 0x0002080001f27983 */ /* 0x000ee20000300a00 */
[----:B------:R-:W-:-:S03]  /*11f00*/  IMAD.WIDE R222, R0, 0x4, R222 ;  /* 0x0000000400de7825 */ /* 0x000fc600078e02de */
[----:B------:R-:W-:Y:S04]  /*11f10*/  STL.64 [R1+0x16a0], R230 ;  /* 0x0016a0e601007387 */ /* 0x000fe80000100a00 */
[----:B------:R-:W-:Y:S04]  /*11f20*/  STL.64 [R1+0x1698], R228 ;  /* 0x001698e401007387 */ /* 0x000fe80000100a00 */
[----:B------:R4:W-:Y:S04]  /*11f30*/  STL.64 [R1+0x1690], R220 ;  /* 0x001690dc01007387 */ /* 0x0009e80000100a00 */
[----:B------:R1:W-:Y:S04]  /*11f40*/  STL.64 [R1+0x1688], R222 ;  /* 0x001688de01007387 */ /* 0x0003e80000100a00 */
[----:B------:R4:W-:Y:S04]  /*11f50*/  LDGSTS.E [R240+0x46400], [R220.64], !P5 ;  /* 0x46400000dcf07fae */ /* 0x0009e8000e921844 */
[----:B------:R2:W-:Y:S04]  /*11f60*/  LDGSTS.E [R240+0x46600], [R222.64], !P5 ;  /* 0x46600000def07fae */ /* 0x0005e8000e921844 */
[----:B----4-:R-:W4:Y:S01]  /*11f70*/  LDL.LU.64 R220, [R1+0x1e0] ;  /* 0x0001e00001dc7983 */ /* 0x010f220000300a00 */
[----:B-1----:R-:W-:-:S03]  /*11f80*/  IMAD.WIDE R230, R0, 0x4, R218 ;  /* 0x0000000400e67825 */ /* 0x002fc600078e02da */
[----:B--2---:R-:W3:Y:S04]  /*11f90*/  LDL.LU.64 R222, [R1+0x1d8] ;  /* 0x0001d80001de7983 */ /* 0x004ee80000300a00 */
[----:B------:R-:W3:Y:S01]  /*11fa0*/  LDL.LU.64 R228, [R1+0x1d0] ;  /* 0x0001d00001e47983 */ /* 0x000ee20000300a00 */
[----:B------:R-:W-:-:S04]  /*11fb0*/  IMAD.WIDE R216, R0, 0x4, R216 ;  /* 0x0000000400d87825 */ /* 0x000fc800078e02d8 */
[C---:B------:R-:W-:Y:S01]  /*11fc0*/  IMAD.WIDE R214, R0.reuse, 0x4, R214 ;  /* 0x0000000400d67825 */ /* 0x040fe200078e02d6 */
[----:B------:R-:W-:Y:S04]  /*11fd0*/  STL.64 [R1+0x1680], R230 ;  /* 0x001680e601007387 */ /* 0x000fe80000100a00 */
[----:B------:R-:W3:Y:S01]  /*11fe0*/  LDL.LU.64 R218, [R1+0x1c8] ;  /* 0x0001c80001da7983 */ /* 0x000ee20000300a00 */
[----:B------:R-:W-:-:S03]  /*11ff0*/  IMAD.WIDE R226, R0, 0x4, R226 ;  /* 0x0000000400e27825 */ /* 0x000fc600078e02e2 */
[----:B------:R1:W-:Y:S04]  /*12000*/  STL.64 [R1+0x1678], R216 ;  /* 0x001678d801007387 */ /* 0x0003e80000100a00 */
[----:B------:R1:W-:Y:S04]  /*12010*/  LDGSTS.E [R240+0x48000], [R230.64], !P0 ;  /* 0x48000000e6f07fae */ /* 0x0003e8000c121844 */
[----:B------:R1:W-:Y:S04]  /*12020*/  STL.64 [R1+0x1670], R214 ;  /* 0x001670d601007387 */ /* 0x0003e80000100a00 */
[----:B------:R1:W-:Y:S04]  /*12030*/  LDGSTS.E [R240+0x48200], [R216.64], !P0 ;  /* 0x48200000d8f07fae */ /* 0x0003e8000c121844 */
[----:B------:R1:W-:Y:S04]  /*12040*/  STL.64 [R1+0x1668], R226 ;  /* 0x001668e201007387 */ /* 0x0003e80000100a00 */
[----:B------:R1:W-:Y:S04]  /*12050*/  LDGSTS.E [R240+0x48400], [R214.64], !P0 ;  /* 0x48400000d6f07fae */ /* 0x0003e8000c121844 */
[----:B-1----:R-:W3:Y:S04]  /*12060*/  LDL.LU.64 R216, [R1+0x1a0] ;  /* 0x0001a00001d87983 */ /* 0x002ee80000300a00 */
[----:B------:R1:W-:Y:S04]  /*12070*/  LDGSTS.E [R240+0x48600], [R226.64], !P0 ;  /* 0x48600000e2f07fae */ /* 0x0003e8000c121844 */
[----:B------:R-:W3:Y:S01]  /*12080*/  LDL.LU.64 R214, [R1+0x198] ;  /* 0x0001980001d67983 */ /* 0x000ee20000300a00 */
[----:B------:R-:W-:-:S04]  /*12090*/  IMAD.WIDE R232, R0, 0x4, R224 ;  /* 0x0000000400e87825 */ /* 0x000fc800078e02e0 */
[C---:B------:R-:W-:Y:S01]  /*120a0*/  IMAD.WIDE R230, R0.reuse, 0x4, R246 ;  /* 0x0000000400e67825 */ /* 0x040fe200078e02f6 */
[----:B------:R3:W-:Y:S03]  /*120b0*/  LDGSTS.E [R240+0x4a000], [R232.64], !P1 ;  /* 0x4a000000e8f07fae */ /* 0x0007e6000c921844 */
[C---:B-1----:R-:W-:Y:S01]  /*120c0*/  IMAD.WIDE R226, R0.reuse, 0x4, R244 ;  /* 0x0000000400e27825 */ /* 0x042fe200078e02f4 */
[----:B------:R-:W3:Y:S04]  /*120d0*/  LDL.LU.64 R246, [R1+0x190] ;  /* 0x0001900001f67983 */ /* 0x000ee80000300a00 */
[----:B------:R-:W-:Y:S04]  /*120e0*/  STL.64 [R1+0x1660], R232 ;  /* 0x001660e801007387 */ /* 0x000fe80000100a00 */
[----:B------:R-:W3:Y:S04]  /*120f0*/  LDL.LU.64 R244, [R1+0x188] ;  /* 0x0001880001f47983 */ /* 0x000ee80000300a00 */
[----:B------:R-:W-:Y:S04]  /*12100*/  STL.64 [R1+0x1658], R230 ;  /* 0x001658e601007387 */ /* 0x000fe80000100a00 */
[----:B------:R1:W-:Y:S04]  /*12110*/  STL.64 [R1+0x1650], R226 ;  /* 0x001650e201007387 */ /* 0x0003e80000100a00 */
[----:B------:R4:W-:Y:S04]  /*12120*/  LDGSTS.E [R240+0x4a200], [R230.64], !P1 ;  /* 0x4a200000e6f07fae */ /* 0x0009e8000c921844 */
[----:B------:R1:W-:Y:S01]  /*12130*/  LDGSTS.E [R240+0x4a400], [R226.64], !P1 ;  /* 0x4a400000e2f07fae */ /* 0x0003e2000c921844 */
[----:B---3--:R-:W-:-:S05]  /*12140*/  IMAD.WIDE R224, R0, 0x4, R242 ;  /* 0x0000000400e07825 */ /* 0x008fca00078e02f2 */
[----:B------:R3:W-:Y:S04]  /*12150*/  STL.64 [R1+0x1648], R224 ;  /* 0x001648e001007387 */ /* 0x0007e80000100a00 */
[----:B------:R-:W2:Y:S04]  /*12160*/  LDL.LU.64 R242, [R1+0x160] ;  /* 0x0001600001f27983 */ /* 0x000ea80000300a00 */
[----:B-1----:R-:W2:Y:S04]  /*12170*/  LDL.LU.64 R226, [R1+0x158] ;  /* 0x0001580001e27983 */ /* 0x002ea80000300a00 */
[----:B------:R1:W-:Y:S01]  /*12180*/  LDGSTS.E [R240+0x4a600], [R224.64], !P1 ;  /* 0x4a600000e0f07fae */ /* 0x0003e2000c921844 */
[----:B----4-:R-:W-:-:S03]  /*12190*/  IMAD.WIDE R230, R0, 0x4, R220 ;  /* 0x0000000400e67825 */ /* 0x010fc600078e02dc */
[----:B------:R-:W4:Y:S01]  /*121a0*/  LDL.LU.64 R220, [R1+0x150] ;  /* 0x0001500001dc7983 */ /* 0x000f220000300a00 */
[----:B---3--:R-:W-:-:S03]  /*121b0*/  IMAD.WIDE R222, R0, 0x4, R222 ;  /* 0x0000000400de7825 */ /* 0x008fc600078e02de */
[----:B-1----:R-:W3:Y:S01]  /*121c0*/  LDL.LU.64 R224, [R1+0x148] ;  /* 0x0001480001e07983 */ /* 0x002ee20000300a00 */
[----:B------:R-:W-:-:S03]  /*121d0*/  IMAD.WIDE R228, R0, 0x4, R228 ;  /* 0x0000000400e47825 */ /* 0x000fc600078e02e4 */
[----:B------:R-:W-:Y:S04]  /*121e0*/  STL.64 [R1+0x1640], R230 ;  /* 0x001640e601007387 */ /* 0x000fe80000100a00 */
[----:B------:R1:W-:Y:S01]  /*121f0*/  STL.64 [R1+0x1638], R222 ;  /* 0x001638de01007387 */ /* 0x0003e20000100a00 */
[----:B------:R-:W-:-:S03]  /*12200*/  IMAD.WIDE R218, R0, 0x4, R218 ;  /* 0x0000000400da7825 */ /* 0x000fc600078e02da */
[----:B------:R1:W-:Y:S04]  /*12210*/  LDGSTS.E [R240+0x4c000], [R230.64], !P6 ;  /* 0x4c000000e6f07fae */ /* 0x0003e8000f121844 */
[----:B------:R-:W-:Y:S04]  /*12220*/  STL.64 [R1+0x1630], R228 ;  /* 0x001630e401007387 */ /* 0x000fe80000100a00 */
[----:B------:R1:W-:Y:S04]  /*12230*/  LDGSTS.E [R240+0x4c200], [R222.64], !P6 ;  /* 0x4c200000def07fae */ /* 0x0003e8000f121844 */
[----:B------:R1:W-:Y:S04]  /*12240*/  STL.64 [R1+0x1628], R218 ;  /* 0x001628da01007387 */ /* 0x0003e80000100a00 */
[----:B------:R1:W-:Y:S04]  /*12250*/  LDGSTS.E [R240+0x4c400], [R228.64], !P6 ;  /* 0x4c400000e4f07fae */ /* 0x0003e8000f121844 */
[----:B-1----:R-:W3:Y:S04]  /*12260*/  LDL.LU.64 R222, [R1+0x120] ;  /* 0x0001200001de7983 */ /* 0x002ee80000300a00 */
[----:B------:R1:W-:Y:S01]  /*12270*/  LDGSTS.E [R240+0x4c600], [R218.64], !P6 ;  /* 0x4c600000daf07fae */ /* 0x0003e2000f121844 */
[----:B------:R-:W-:-:S05]  /*12280*/  IMAD.WIDE R234, R0, 0x4, R216 ;  /* 0x0000000400ea7825 */ /* 0x000fca00078e02d8 */
[----:B------:R2:W-:Y:S04]  /*12290*/  LDGSTS.E [R240+0x4e000], [R234.64], !P2 ;  /* 0x4e000000eaf07fae */ /* 0x0005e8000d121844 */
[----:B-1----:R-:W3:Y:S01]  /*122a0*/  LDL.LU.64 R218, [R1+0x118] ;  /* 0x0001180001da7983 */ /* 0x002ee20000300a00 */
[----:B------:R-:W-:-:S03]  /*122b0*/  IMAD.WIDE R232, R0, 0x4, R214 ;  /* 0x0000000400e87825 */ /* 0x000fc600078e02d6 */
[----:B------:R-:W3:Y:S04]  /*122c0*/  LDL.LU.64 R216, [R1+0x110] ;  /* 0x0001100001d87983 */ /* 0x000ee80000300a00 */
[----:B------:R-:W-:Y:S04]  /*122d0*/  STL.64 [R1+0x1620], R234 ;  /* 0x001620ea01007387 */ /* 0x000fe80000100a00 */
[----:B------:R-:W3:Y:S01]  /*122e0*/  LDL.LU.64 R214, [R1+0x108] ;  /* 0x0001080001d67983 */ /* 0x000ee20000300a00 */
[----:B------:R-:W-:-:S03]  /*122f0*/  IMAD.WIDE R230, R0, 0x4, R246 ;  /* 0x0000000400e67825 */ /* 0x000fc600078e02f6 */
[----:B------:R-:W-:Y:S01]  /*12300*/  STL.64 [R1+0x1618], R232 ;  /* 0x001618e801007387 */ /* 0x000fe20000100a00 */
[----:B------:R-:W-:-:S03]  /*12310*/  IMAD.WIDE R228, R0, 0x4, R244 ;  /* 0x0000000400e47825 */ /* 0x000fc600078e02f4 */
[----:B------:R-:W-:Y:S04]  /*12320*/  STL.64 [R1+0x1610], R230 ;  /* 0x001610e601007387 */ /* 0x000fe80000100a00 */
[----:B------:R2:W-:Y:S04]  /*12330*/  STL.64 [R1+0x1608], R228 ;  /* 0x001608e401007387 */ /* 0x0005e80000100a00 */
[----:B------:R1:W-:Y:S04]  /*12340*/  LDGSTS.E [R240+0x4e200], [R232.64], !P2 ;  /* 0x4e200000e8f07fae */ /* 0x0003e8000d121844 */
[----:B------:R-:W3:Y:S04]  /*12350*/  LDL.LU.64 R246, [R1+0xe0] ;  /* 0x0000e00001f67983 */ /* 0x000ee80000300a00 */
[----:B------:R1:W-:Y:S04]  /*12360*/  LDGSTS.E [R240+0x4e400], [R230.64], !P2 ;  /* 0x4e400000e6f07fae */ /* 0x0003e8000d121844 */
[----:B------:R2:W-:Y:S04]  /*12370*/  LDGSTS.E [R240+0x4e600], [R228.64], !P2 ;  /* 0x4e600000e4f07fae */ /* 0x0005e8000d121844 */
[----:B------:R-:W3:Y:S01]  /*12380*/  LDL.LU.64 R244, [R1+0xd8] ;  /* 0x0000d80001f47983 */ /* 0x000ee20000300a00 */
[----:B--2---:R-:W-:-:S03]  /*12390*/  IMAD.WIDE R228, R0, 0x4, R242 ;  /* 0x0000000400e47825 */ /* 0x004fc600078e02f2 */
[----:B------:R-:W2:Y:S01]  /*123a0*/  LDL.LU.64 R242, [R1+0xd0] ;  /* 0x0000d00001f27983 */ /* 0x000ea20000300a00 */
[----:B------:R-:W-:-:S04]  /*123b0*/  IADD3 R3, R252, -0xa1, RZ ;  /* 0xffffff5ffc037810 */ /* 0x000fc80007ffe0ff */
[----:B------:R-:W-:Y:S01]  /*123c0*/  ISETP.GE.U32.AND P3, PT, R3, 0x7ffffee0, PT ;  /* 0x7ffffee00300780c */ /* 0x000fe20003f66070 */
[----:B------:R-:W-:Y:S01]  /*123d0*/  IMAD.WIDE R226, R0, 0x4, R226 ;  /* 0x0000000400e27825 */ /* 0x000fe200078e02e2 */
[----:B------:R-:W-:Y:S01]  /*123e0*/  IADD3 R3, R252, -0xa5, RZ ;  /* 0xffffff5bfc037810 */ /* 0x000fe20007ffe0ff */
[----:B------:R-:W-:Y:S03]  /*123f0*/  STL.64 [R1+0x1600], R228 ;  /* 0x001600e401007387 */ /* 0x000fe60000100a00 */
[----:B------:R-:W-:Y:S01]  /*12400*/  ISETP.GE.U32.AND P4, PT, R3, 0x7ffffedc, PT ;  /* 0x7ffffedc0300780c */ /* 0x000fe20003f86070 */
[----:B------:R-:W-:Y:S06]  /*12410*/  STL.64 [R1+0x15f8], R226 ;  /* 0x0015f8e201007387 */ /* 0x000fec0000100a00 */
[----:B------:R1:W-:Y:S04]  /*12420*/  LDGSTS.E [R240+0x50000], [R228.64], !P3 ;  /* 0x50000000e4f07fae */ /* 0x0003e8000d921844 */
[----:B------:R1:W-:Y:S01]  /*12430*/  LDGSTS.E [R240+0x50200], [R226.64], !P3 ;  /* 0x50200000e2f07fae */ /* 0x0003e2000d921844 */
[----:B----4-:R-:W-:-:S04]  /*12440*/  IMAD.WIDE R220, R0, 0x4, R220 ;  /* 0x0000000400dc7825 */ /* 0x010fc800078e02dc */
[C---:B---3--:R-:W-:Y:S01]  /*12450*/  IMAD.WIDE R224, R0.reuse, 0x4, R224 ;  /* 0x0000000400e07825 */ /* 0x048fe200078e02e0 */
[----:B------:R3:W-:Y:S04]  /*12460*/  STL.64 [R1+0x15f0], R220 ;  /* 0x0015f0dc01007387 */ /* 0x0007e80000100a00 */
[----:B------:R4:W-:Y:S04]  /*12470*/  STL.64 [R1+0x15e8], R224 ;  /* 0x0015e8e001007387 */ /* 0x0009e80000100a00 */
[----:B------:R3:W-:Y:S04]  /*12480*/  LDGSTS.E [R240+0x50400], [R220.64], !P3 ;  /* 0x50400000dcf07fae */ /* 0x0007e8000d921844 */
[----:B------:R4:W-:Y:S04]  /*12490*/  LDGSTS.E [R240+0x50600], [R224.64], !P3 ;  /* 0x50600000e0f07fae */ /* 0x0009e8000d921844 */
[----:B---3--:R-:W3:Y:S01]  /*124a0*/  LDL.LU.64 R220, [R1+0xc8] ;  /* 0x0000c80001dc7983 */ /* 0x008ee20000300a00 */
[----:B-1----:R-:W-:-:S03]  /*124b0*/  IMAD.WIDE R230, R0, 0x4, R222 ;  /* 0x0000000400e67825 */ /* 0x002fc600078e02de */
[----:B------:R-:W3:Y:S04]  /*124c0*/  LDL.LU.64 R222, [R1+0xa0] ;  /* 0x0000a00001de7983 */ /* 0x000ee80000300a00 */
[----:B----4-:R-:W3:Y:S04]  /*124d0*/  LDL.LU.64 R224, [R1+0x98] ;  /* 0x0000980001e07983 */ /* 0x010ee80000300a00 */
[----:B------:R-:W3:Y:S01]  /*124e0*/  LDL.LU.64 R226, [R1+0x90] ;  /* 0x0000900001e27983 */ /* 0x000ee20000300a00 */
[----:B------:R-:W-:-:S03]  /*124f0*/  IMAD.WIDE R218, R0, 0x4, R218 ;  /* 0x0000000400da7825 */ /* 0x000fc600078e02da */
[----:B------:R1:W-:Y:S01]  /*12500*/  STL.64 [R1+0x15e0], R230 ;  /* 0x0015e0e601007387 */ /* 0x0003e20000100a00 */
[----:B------:R-:W-:-:S03]  /*12510*/  IMAD.WIDE R216, R0, 0x4, R216 ;  /* 0x0000000400d87825 */ /* 0x000fc600078e02d8 */
[----:B------:R-:W3:Y:S04]  /*12520*/  LDL.LU.64 R228, [R1+0x88] ;  /* 0x0000880001e47983 */ /* 0x000ee80000300a00 */
[----:B------:R-:W-:Y:S01]  /*12530*/  STL.64 [R1+0x15d8], R218 ;  /* 0x0015d8da01007387 */ /* 0x000fe20000100a00 */
[----:B------:R-:W-:-:S03]  /*12540*/  IMAD.WIDE R214, R0, 0x4, R214 ;  /* 0x0000000400d67825 */ /* 0x000fc600078e02d6 */
[----:B------:R1:W-:Y:S04]  /*12550*/  LDGSTS.E [R240+0x52000], [R230.64], !P4 ;  /* 0x52000000e6f07fae */ /* 0x0003e8000e121844 */
[----:B------:R1:W-:Y:S04]  /*12560*/  STL.64 [R1+0x15d0], R216 ;  /* 0x0015d0d801007387 */ /* 0x0003e80000100a00 */
[----:B------:R2:W-:Y:S04]  /*12570*/  LDGSTS.E [R240+0x52200], [R218.64], !P4 ;  /* 0x52200000daf07fae */ /* 0x0005e8000e121844 */
[----:B------:R1:W-:Y:S04]  /*12580*/  STL.64 [R1+0x15c8], R214 ;  /* 0x0015c8d601007387 */ /* 0x0003e80000100a00 */
[----:B-1----:R-:W3:Y:S04]  /*12590*/  LDL.LU.64 R230, [R1+0x60] ;  /* 0x0000600001e67983 */ /* 0x002ee80000300a00 */
[----:B------:R1:W-:Y:S04]  /*125a0*/  LDGSTS.E [R240+0x52400], [R216.64], !P4 ;  /* 0x52400000d8f07fae */ /* 0x0003e8000e121844 */
[----:B------:R-:W3:Y:S04]  /*125b0*/  LDL.LU.64 R232, [R1+0x58] ;  /* 0x0000580001e87983 */ /* 0x000ee80000300a00 */
[----:B------:R1:W-:Y:S04]  /*125c0*/  LDGSTS.E [R240+0x52600], [R214.64], !P4 ;  /* 0x52600000d6f07fae */ /* 0x0003e8000e121844 */
[----:B------:R-:W3:Y:S01]  /*125d0*/  LDL.LU.64 R234, [R1+0x50] ;  /* 0x0000500001ea7983 */ /* 0x000ee20000300a00 */
[----:B-1----:R-:W-:-:S03]  /*125e0*/  IMAD.WIDE R216, R0, 0x4, R244 ;  /* 0x0000000400d87825 */ /* 0x002fc600078e02f4 */
[----:B------:R-:W3:Y:S01]  /*125f0*/  LDL.LU.64 R236, [R1+0x48] ;  /* 0x0000480001ec7983 */ /* 0x000ee20000300a00 */
[----:B------:R-:W-:-:S03]  /*12600*/  IMAD.WIDE R214, R0, 0x4, R246 ;  /* 0x0000000400d67825 */ /* 0x000fc600078e02f6 */
[----:B------:R-:W3:Y:S04]  /*12610*/  LDL.LU.64 R238, [R1+0x20] ;  /* 0x0000200001ee7983 */ /* 0x000ee80000300a00 */
[----:B------:R1:W-:Y:S04]  /*12620*/  STL.64 [R1+0x15c0], R214 ;  /* 0x0015c0d601007387 */ /* 0x0003e80000100a00 */
[----:B------:R-:W3:Y:S04]  /*12630*/  LDL.LU.64 R246, [R1+0x18] ;  /* 0x0000180001f67983 */ /* 0x000ee80000300a00 */
[----:B------:R1:W-:Y:S04]  /*12640*/  STL.64 [R1+0x15b8], R216 ;  /* 0x0015b8d801007387 */ /* 0x0003e80000100a00 */
[----:B------:R-:W3:Y:S01]  /*12650*/  LDL.LU.64 R244, [R1+0x10] ;  /* 0x0000100001f47983 */ /* 0x000ee20000300a00 */
[----:B--2---:R-:W-:-:S05]  /*12660*/  IMAD.WIDE R218, R0, 0x4, R242 ;  /* 0x0000000400da7825 */ /* 0x004fca00078e02f2 */
[----:B------:R2:W-:Y:S04]  /*12670*/  STL.64 [R1+0x15b0], R218 ;  /* 0x0015b0da01007387 */ /* 0x0005e80000100a00 */
[----:B------:R-:W4:Y:S01]  /*12680*/  LDL.LU.64 R242, [R1+0x8] ;  /* 0x0000080001f27983 */ /* 0x000f220000300a00 */
[----:B------:R-:W-:-:S04]  /*12690*/  IADD3 R3, R252, -0xa9, RZ ;  /* 0xffffff57fc037810 */ /* 0x000fc80007ffe0ff */
[----:B------:R-:W-:Y:S02]  /*126a0*/  ISETP.GE.U32.AND P5, PT, R3, 0x7ffffed8, PT ;  /* 0x7ffffed80300780c */ /* 0x000fe40003fa6070 */
[----:B------:R-:W-:-:S04]  /*126b0*/  IADD3 R3, R252, -0xad, RZ ;  /* 0xffffff53fc037810 */ /* 0x000fc80007ffe0ff */
[----:B------:R-:W-:Y:S02]  /*126c0*/  ISETP.GE.U32.AND P0, PT, R3, 0x7ffffed4, PT ;  /* 0x7ffffed40300780c */ /* 0x000fe40003f06070 */
[----:B------:R-:W-:Y:S01]  /*126d0*/  IADD3 R3, R252, -0xb1, RZ ;  /* 0xffffff4ffc037810 */ /* 0x000fe20007ffe0ff */
[----:B------:R-:W2:Y:S04]  /*126e0*/  S2R R241, SR_TID.X ;  /* 0x0000000000f17919 */ /* 0x000ea80000002100 */
[----:B------:R1:W-:Y:S01]  /*126f0*/  LDGSTS.E [R240+0x54000], [R214.64], !P5 ;  /* 0x54000000d6f07fae */ /* 0x0003e2000e921844 */
[----:B------:R-:W-:-:S03]  /*12700*/  ISETP.GE.U32.AND P1, PT, R3, 0x7ffffed0, PT ;  /* 0x7ffffed00300780c */ /* 0x000fc60003f26070 */
[----:B------:R1:W-:Y:S01]  /*12710*/  LDGSTS.E [R240+0x54200], [R216.64], !P5 ;  /* 0x54200000d8f07fae */ /* 0x0003e2000e921844 */
[----:B------:R-:W-:-:S03]  /*12720*/  IADD3 R3, R252, -0xb5, RZ ;  /* 0xffffff4bfc037810 */ /* 0x000fc60007ffe0ff */
[----:B------:R2:W-:Y:S04]  /*12730*/  LDGSTS.E [R240+0x54400], [R218.64], !P5 ;  /* 0x54400000daf07fae */ /* 0x0005e8000e921844 */
[----:B-1----:R-:W4:Y:S04]  /*12740*/  LDL.LU.64 R214, [R1+0x24f8] ;  /* 0x0024f80001d67983 */ /* 0x002f280000300a00 */
[----:B------:R-:W4:Y:S01]  /*12750*/  LDL.LU.64 R216, [R1+0x24f0] ;  /* 0x0024f00001d87983 */ /* 0x000f220000300a00 */
[----:B---3--:R-:W-:-:S05]  /*12760*/  IMAD.WIDE R220, R0, 0x4, R220 ;  /* 0x0000000400dc7825 */ /* 0x008fca00078e02dc */
[----:B------:R1:W-:Y:S04]  /*12770*/  STL.64 [R1+0x15a8], R220 ;  /* 0x0015a8dc01007387 */ /* 0x0003e80000100a00 */
[----:B--2---:R-:W2:Y:S04]  /*12780*/  LDL.LU.64 R218, [R1+0x24e8] ;  /* 0x0024e80001da7983 */ /* 0x004ea80000300a00 */
[----:B------:R1:W-:Y:S01]  /*12790*/  LDGSTS.E [R240+0x54600], [R220.64], !P5 ;  /* 0x54600000dcf07fae */ /* 0x0003e2000e921844 */
[----:B------:R-:W-:-:S04]  /*127a0*/  IMAD.WIDE R222, R0, 0x4, R222 ;  /* 0x0000000400de7825 */ /* 0x000fc800078e02de */
[C---:B------:R-:W-:Y:S01]  /*127b0*/  IMAD.WIDE R224, R0.reuse, 0x4, R224 ;  /* 0x0000000400e07825 */ /* 0x040fe200078e02e0 */
[----:B------:R3:W-:Y:S03]  /*127c0*/  LDGSTS.E [R240+0x56000], [R222.64], !P0 ;  /* 0x56000000def07fae */ /* 0x0007e6000c121844 */
[C---:B------:R-:W-:Y:S01]  /*127d0*/  IMAD.WIDE R226, R0.reuse, 0x4, R226 ;  /* 0x0000000400e27825 */ /* 0x040fe200078e02e2 */
[----:B------:R3:W-:Y:S04]  /*127e0*/  LDGSTS.E [R240+0x56200], [R224.64], !P0 ;  /* 0x56200000e0f07fae */ /* 0x0007e8000c121844 */
[----:B-1----:R-:W2:Y:S04]  /*127f0*/  LDL.LU.64 R220, [R1+0x24e0] ;  /* 0x0024e00001dc7983 */ /* 0x002ea80000300a00 */
[----:B------:R3:W-:Y:S01]  /*12800*/  STL.64 [R1+0x15a0], R222 ;  /* 0x0015a0de01007387 */ /* 0x0007e20000100a00 */
[----:B------:R-:W-:-:S03]  /*12810*/  IMAD.WIDE R228, R0, 0x4, R228 ;  /* 0x0000000400e47825 */ /* 0x000fc600078e02e4 */
[----:B------:R1:W-:Y:S01]  /*12820*/  STL.64 [R1+0x1598], R224 ;  /* 0x001598e001007387 */ /* 0x0003e20000100a00 */
[----:B------:R-:W-:-:S03]  /*12830*/  ISETP.GE.U32.AND P6, PT, R3, 0x7ffffecc, PT ;  /* 0x7ffffecc0300780c */ /* 0x000fc60003fc6070 */
[----:B------:R1:W-:Y:S04]  /*12840*/  LDGSTS.E [R240+0x56400], [R226.64], !P0 ;  /* 0x56400000e2f07fae */ /* 0x0003e8000c121844 */
[----:B---3--:R-:W3:Y:S04]  /*12850*/  LDL.LU.64 R222, [R1+0x24d8] ;  /* 0x0024d80001de7983 */ /* 0x008ee80000300a00 */
[----:B------:R1:W-:Y:S04]  /*12860*/  STL.64 [R1+0x1590], R226 ;  /* 0x001590e201007387 */ /* 0x0003e80000100a00 */
[----:B-1----:R-:W2:Y:S04]  /*12870*/  LDL.LU.64 R224, [R1+0x24d0] ;  /* 0x0024d00001e07983 */ /* 0x002ea80000300a00 */
[----:B------:R1:W-:Y:S01]  /*12880*/  STL.64 [R1+0x1588], R228 ;  /* 0x001588e401007387 */ /* 0x0003e20000100a00 */
[----:B------:R-:W-:-:S03]  /*12890*/  IMAD.WIDE R230, R0, 0x4, R230 ;  /* 0x0000000400e67825 */ /* 0x000fc600078e02e6 */
[----:B------:R-:W2:Y:S04]  /*128a0*/  LDL.LU.64 R226, [R1+0x24c8] ;  /* 0x0024c80001e27983 */ /* 0x000ea80000300a00 */
[----:B------:R1:W-:Y:S01]  /*128b0*/  LDGSTS.E [R240+0x56600], [R228.64], !P0 ;  /* 0x56600000e4f07fae */ /* 0x0003e2000c121844 */
[----:B------:R-:W-:-:S03]  /*128c0*/  IMAD.WIDE R232, R0, 0x4, R232 ;  /* 0x0000000400e87825 */ /* 0x000fc600078e02e8 */
[----:B------:R1:W-:Y:S04]  /*128d0*/  LDGSTS.E [R240+0x58000], [R230.64], !P1 ;  /* 0x58000000e6f07fae */ /* 0x0003e8000c921844 */
[----:B------:R1:W-:Y:S01]  /*128e0*/  LDGSTS.E [R240+0x58200], [R232.64], !P1 ;  /* 0x58200000e8f07fae */ /* 0x0003e2000c921844 */
[----:B------:R-:W-:-:S03]  /*128f0*/  IMAD.WIDE R234, R0, 0x4, R234 ;  /* 0x0000000400ea7825 */ /* 0x000fc600078e02ea */
[----:B-1----:R-:W2:Y:S01]  /*12900*/  LDL.LU.64 R228, [R1+0x24c0] ;  /* 0x0024c00001e47983 */ /* 0x002ea20000300a00 */
[----:B------:R-:W-:-:S03]  /*12910*/  IMAD.WIDE R236, R0, 0x4, R236 ;  /* 0x0000000400ec7825 */ /* 0x000fc600078e02ec */
[----:B------:R1:W-:Y:S04]  /*12920*/  STL.64 [R1+0x1580], R230 ;  /* 0x001580e601007387 */ /* 0x0003e80000100a00 */
[----:B------:R1:W-:Y:S01]  /*12930*/  STL.64 [R1+0x1578], R232 ;  /* 0x001578e801007387 */ /* 0x0003e20000100a00 */
[----:B------:R-:W-:-:S03]  /*12940*/  IMAD.WIDE R238, R0, 0x4, R238 ;  /* 0x0000000400ee7825 */ /* 0x000fc600078e02ee */
[----:B------:R1:W-:Y:S04]  /*12950*/  LDGSTS.E [R240+0x58400], [R234.64], !P1 ;  /* 0x58400000eaf07fae */ /* 0x0003e8000c921844 */
[----:B-1----:R-:W2:Y:S01]  /*12960*/  LDL.LU.64 R230, [R1+0x24b8] ;  /* 0x0024b80001e67983 */ /* 0x002ea20000300a00 */
[----:B------:R-:W-:-:S03]  /*12970*/  IMAD.WIDE R246, R0, 0x4, R246 ;  /* 0x0000000400f67825 */ /* 0x000fc600078e02f6 */
[----:B------:R1:W-:Y:S04]  /*12980*/  STL.64 [R1+0x1570], R234 ;  /* 0x001570ea01007387 */ /* 0x0003e80000100a00 */
[----:B------:R-:W2:Y:S01]  /*12990*/  LDL.LU.64 R232, [R1+0x24b0] ;  /* 0x0024b00001e87983 */ /* 0x000ea20000300a00 */
[----:B------:R-:W-:-:S03]  /*129a0*/  IMAD.WIDE R244, R0, 0x4, R244 ;  /* 0x0000000400f47825 */ /* 0x000fc600078e02f4 */
[----:B------:R1:W-:Y:S04]  /*129b0*/  STL.64 [R1+0x1568], R236 ;  /* 0x001568ec01007387 */ /* 0x0003e80000100a00 */
[----:B-1----:R-:W2:Y:S04]  /*129c0*/  LDL.LU.64 R234, [R1+0x24a8] ;  /* 0x0024a80001ea7983 */ /* 0x002ea80000300a00 */
[----:B------:R1:W-:Y:S04]  /*129d0*/  LDGSTS.E [R240+0x58600], [R236.64], !P1 ;  /* 0x58600000ecf07fae */ /* 0x0003e8000c921844 */
[----:B------:R1:W-:Y:S01]  /*129e0*/  LDGSTS.E [R240+0x5a000], [R238.64], !P6 ;  /* 0x5a000000eef07fae */ /* 0x0003e2000f121844 */
[----:B-----5:R-:W-:-:S03]  /*129f0*/  IMAD.WIDE R146, R0, 0x4, R146 ;  /* 0x0000000400927825 */ /* 0x020fc600078e0292 */
[----:B------:R4:W-:Y:S04]  /*12a00*/  LDGSTS.E [R240+0x5a200], [R246.64], !P6 ;  /* 0x5a200000f6f07fae */ /* 0x0009e8000f121844 */
[----:B-1----:R-:W2:Y:S04]  /*12a10*/  LDL.LU.64 R236, [R1+0x24a0] ;  /* 0x0024a00001ec7983 */ /* 0x002ea80000300a00 */
[----:B------:R1:W-:Y:S04]  /*12a20*/  STL.64 [R1+0x1560], R238 ;  /* 0x001560ee01007387 */ /* 0x0003e80000100a00 */
[----:B------:R-:W-:Y:S04]  /*12a30*/  STL.64 [R1+0x1558], R246 ;  /* 0x001558f601007387 */ /* 0x000fe80000100a00 */
[----:B------:R4:W-:Y:S04]  /*12a40*/  LDGSTS.E [R240+0x5a400], [R244.64], !P6 ;  /* 0x5a400000f4f07fae */ /* 0x0009e8000f121844 */
[----:B-1----:R-:W2:Y:S04]  /*12a50*/  LDL.LU.64 R238, [R1+0x2498] ;  /* 0x0024980001ee7983 */ /* 0x002ea80000300a00 */
[----:B------:R-:W-:Y:S01]  /*12a60*/  STL.64 [R1+0x1550], R244 ;  /* 0x001550f401007387 */ /* 0x000fe20000100a00 */
[----:B------:R-:W-:-:S04]  /*12a70*/  IMAD.WIDE R142, R0, 0x4, R142 ;  /* 0x00000004008e7825 */ /* 0x000fc800078e028e */
        /* <DEDUP_REMOVED lines=21> */
[----:B----4-:R-:W-:-:S05]  /*12bd0*/  IMAD.WIDE R242, R0, 0x4, R242 ;  /* 0x0000000400f27825 */ /* 0x010fca00078e02f2 */
[----:B------:R1:W-:Y:S04]  /*12be0*/  STL.64 [R1+0x1548], R242 ;  /* 0x001548f201007387 */ /* 0x0003e80000100a00 */
[----:B------:R1:W-:Y:S04]  /*12bf0*/  LDGSTS.E [R240+0x5a600], [R242.64], !P6 ;  /* 0x5a600000f2f07fae */ /* 0x0003e8000f121844 */
[----:B------:R-:W-:Y:S01]  /*12c00*/  STL.64 [R1+0x1540], R146 ;  /* 0x0015409201007387 */ /* 0x000fe20000100a00 */
[----:B-1----:R-:W-:Y:S01]  /*12c10*/  LOP3.LUT R243, R241, 0x7f, RZ, 0xc0, !PT ;  /* 0x0000007ff1f37812 */ /* 0x002fe200078ec0ff */
[----:B------:R-:W-:-:S05]  /*12c20*/  IMAD.WIDE R240, R0, 0x4, R144 ;  /* 0x0000000400f07825 */ /* 0x000fca00078e0290 */
[----:B------:R1:W-:Y:S04]  /*12c30*/  STL.64 [R1+0x1538], R240 ;  /* 0x001538f001007387 */ /* 0x0003e80000100a00 */
[----:B------:R4:W-:Y:S04]  /*12c40*/  STL.64 [R1+0x1530], R142 ;  /* 0x0015308e01007387 */ /* 0x0009e80000100a00 */
[----:B------:R-:W-:Y:S04]  /*12c50*/  STL.64 [R1+0x1528], R140 ;  /* 0x0015288c01007387 */ /* 0x000fe80000100a00 */
[----:B------:R-:W-:Y:S04]  /*12c60*/  STL.64 [R1+0x1520], R138 ;  /* 0x0015208a01007387 */ /* 0x000fe80000100a00 */
[----:B------:R-:W-:Y:S04]  /*12c70*/  STL.64 [R1+0x1518], R136 ;  /* 0x0015188801007387 */ /* 0x000fe80000100a00 */
[----:B------:R-:W-:Y:S04]  /*12c80*/  STL.64 [R1+0x1510], R134 ;  /* 0x0015108601007387 */ /* 0x000fe80000100a00 */
[----:B------:R1:W-:Y:S04]  /*12c90*/  STL.64 [R1+0x1508], R132 ;  /* 0x0015088401007387 */ /* 0x0003e80000100a00 */
[----:B------:R-:W-:Y:S04]  /*12ca0*/  STL.64 [R1+0x1500], R130 ;  /* 0x0015008201007387 */ /* 0x000fe80000100a00 */
[----:B------:R-:W-:Y:S04]  /*12cb0*/  STL.64 [R1+0x14f8], R128 ;  /* 0x0014f88001007387 */ /* 0x000fe80000100a00 */
[----:B------:R-:W-:Y:S04]  /*12cc0*/  STL.64 [R1+0x14f0], R126 ;  /* 0x0014f07e01007387 */ /* 0x000fe80000100a00 */
[----:B------:R-:W-:Y:S04]  /*12cd0*/  STL.64 [R1+0x14e8], R124 ;  /* 0x0014e87c01007387 */ /* 0x000fe80000100a00 */
[----:B------:R-:W-:Y:S04]  /*12ce0*/  STL.64 [R1+0x14e0], R122 ;  /* 0x0014e07a01007387 */ /* 0x000fe80000100a00 */
[----:B------:R-:W-:Y:S04]  /*12cf0*/  STL.64 [R1+0x14d8], R120 ;  /* 0x0014d87801007387 */ /* 0x000fe80000100a00 */
[----:B------:R-:W-:Y:S04]  /*12d00*/  STL.64 [R1+0x14d0], R118 ;  /* 0x0014d07601007387 */ /* 0x000fe80000100a00 */
[----:B------:R-:W-:Y:S01]  /*12d10*/  STL.64 [R1+0x14c8], R116 ;  /* 0x0014c87401007387 */ /* 0x000fe20000100a00 */
[----:B------:R-:W-:-:S03]  /*12d20*/  IMAD.WIDE R98, R0, 0x4, R98 ;  /* 0x0000000400627825 */ /* 0x000fc600078e0262 */
        /* <DEDUP_REMOVED lines=51> */
[----:B------:R-:W-:-:S03]  /*13060*/  IADD3 R3, R252, -0xb9, RZ ;  /* 0xffffff47fc037810 */ /* 0x000fc60007ffe0ff */
        /* <DEDUP_REMOVED lines=9> */
[----:B------:R-:W-:Y:S01]  /*13100*/  ISETP.GE.U32.AND P2, PT, R3, 0x7ffffec8, PT ;  /* 0x7ffffec80300780c */ /* 0x000fe20003f46070 */
[C---:B------:R-:W-:Y:S02]  /*13110*/  IMAD.WIDE R38, R0.reuse, 0x4, R38 ;  /* 0x0000000400267825 */ /* 0x040fe400078e0226 */
[----:B------:R-:W-:Y:S02]  /*13120*/  STL.64 [R1+0x13c8], R52 ;  /* 0x0013c83401007387 */ /* 0x000fe40000100a00 */
[C---:B------:R-:W-:Y:S02]  /*13130*/  IMAD.WIDE R36, R0.reuse, 0x4, R36 ;  /* 0x0000000400247825 */ /* 0x040fe400078e0224 */
[----:B------:R-:W-:Y:S02]  /*13140*/  STL.64 [R1+0x13c0], R50 ;  /* 0x0013c03201007387 */ /* 0x000fe40000100a00 */
[----:B------:R-:W-:-:S02]  /*13150*/  IMAD.WIDE R34, R0, 0x4, R34 ;  /* 0x0000000400227825 */ /* 0x000fc400078e0222 */
[----:B------:R-:W-:Y:S02]  /*13160*/  STL.64 [R1+0x13b8], R48 ;  /* 0x0013b83001007387 */ /* 0x000fe40000100a00 */
        /* <DEDUP_REMOVED lines=8> */
[----:B------:R-:W-:Y:S02]  /*131f0*/  IMAD.WIDE R24, R0, 0x4, R24 ;  /* 0x0000000400187825 */ /* 0x000fe400078e0218 */
[----:B------:R-:W-:Y:S02]  /*13200*/  STL.64 [R1+0x1390], R38 ;  /* 0x0013902601007387 */ /* 0x000fe40000100a00 */
[----:B------:R-:W-:-:S02]  /*13210*/  IMAD.SHL.U32 R145, R243, 0x4, RZ ;  /* 0x00000004f3917824 */ /* 0x000fc400078e00ff */
[----:B------:R-:W-:Y:S01]  /*13220*/  STL.64 [R1+0x1388], R36 ;  /* 0x0013882401007387 */ /* 0x000fe20000100a00 */
[----:B------:R-:W-:-:S03]  /*13230*/  IMAD.WIDE R22, R0, 0x4, R22 ;  /* 0x0000000400167825 */ /* 0x000fc600078e0216 */
[----:B------:R-:W-:Y:S01]  /*13240*/  STL.64 [R1+0x1380], R34 ;  /* 0x0013802201007387 */ /* 0x000fe20000100a00 */
[----:B------:R-:W-:-:S03]  /*13250*/  IMAD.WIDE R20, R0, 0x4, R20 ;  /* 0x0000000400147825 */ /* 0x000fc600078e0214 */
[----:B------:R-:W-:Y:S04]  /*13260*/  STL.64 [R1+0x1378], R32 ;  /* 0x0013782001007387 */ /* 0x000fe80000100a00 */
[----:B------:R-:W-:Y:S04]  /*13270*/  STL.64 [R1+0x1370], R30 ;  /* 0x0013701e01007387 */ /* 0x000fe80000100a00 */
[----:B------:R-:W-:Y:S04]  /*13280*/  STL.64 [R1+0x1368], R28 ;  /* 0x0013681c01007387 */ /* 0x000fe80000100a00 */
[----:B------:R-:W-:Y:S04]  /*13290*/  STL.64 [R1+0x1360], R26 ;  /* 0x0013601a01007387 */ /* 0x000fe80000100a00 */
[----:B------:R-:W-:Y:S04]  /*132a0*/  STL.64 [R1+0x1358], R24 ;  /* 0x0013581801007387 */ /* 0x000fe80000100a00 */
[----:B------:R1:W-:Y:S04]  /*132b0*/  LDGSTS.E [R145+0x5c000], [R146.64], !P2 ;  /* 0x5c00000092917fae */ /* 0x0003e8000d121844 */
[----:B------:R-:W-:Y:S04]  /*132c0*/  STL.64 [R1+0x1350], R22 ;  /* 0x0013501601007387 */ /* 0x000fe80000100a00 */
[----:B------:R1:W-:Y:S04]  /*132d0*/  LDGSTS.E [R145+0x5c200], [R240.64], !P2 ;  /* 0x5c200000f0917fae */ /* 0x0003e8000d121844 */
[----:B------:R-:W-:Y:S01]  /*132e0*/  STL.64 [R1+0x1348], R20 ;  /* 0x0013481401007387 */ /* 0x000fe20000100a00 */
[----:B------:R-:W-:-:S03]  /*132f0*/  IADD3 R3, R252, -0xbd, RZ ;  /* 0xffffff43fc037810 */ /* 0x000fc60007ffe0ff */
[----:B------:R4:W-:Y:S04]  /*13300*/  LDGSTS.E [R145+0x5c400], [R142.64], !P2 ;  /* 0x5c4000008e917fae */ /* 0x0009e8000d121844 */
[----:B-1----:R-:W2:Y:S01]  /*13310*/  LDL.LU.64 R240, [R1+0x340] ;  /* 0x0003400001f07983 */ /* 0x002ea20000300a00 */
[----:B------:R-:W-:Y:S02]  /*13320*/  ISETP.GE.U32.AND P3, PT, R3, 0x7ffffec4, PT ;  /* 0x7ffffec40300780c */ /* 0x000fe40003f66070 */
[C---:B------:R-:W-:Y:S01]  /*13330*/  IADD3 R3, R252.reuse, -0xc1, RZ ;  /* 0xffffff3ffc037810 */ /* 0x040fe20007ffe0ff */
[----:B------:R1:W-:Y:S03]  /*13340*/  LDGSTS.E [R145+0x5c600], [R140.64], !P2 ;  /* 0x5c6000008c917fae */ /* 0x0003e6000d121844 */
[----:B------:R-:W-:Y:S01]  /*13350*/  ISETP.GE.U32.AND P4, PT, R3, 0x7ffffec0, PT ;  /* 0x7ffffec00300780c */ /* 0x000fe20003f86070 */
[----:B----4-:R-:W4:Y:S01]  /*13360*/  LDL.LU.64 R142, [R1+0x338] ;  /* 0x00033800018e7983 */ /* 0x010f220000300a00 */
[----:B------:R-:W-:Y:S01]  /*13370*/  IADD3 R3, R252, -0xc5, RZ ;  /* 0xffffff3bfc037810 */ /* 0x000fe20007ffe0ff */
[----:B------:R-:W-:-:S02]  /*13380*/  IMAD.WIDE R18, R0, 0x4, R18 ;  /* 0x0000000400127825 */ /* 0x000fc400078e0212 */
[----:B------:R-:W2:Y:S01]  /*13390*/  LDL.LU.64 R146, [R1+0x330] ;  /* 0x0003300001927983 */ /* 0x000ea20000300a00 */
[----:B------:R-:W-:Y:S02]  /*133a0*/  ISETP.GE.U32.AND P5, PT, R3, 0x7ffffebc, PT ;  /* 0x7ffffebc0300780c */ /* 0x000fe40003fa6070 */
[C---:B------:R-:W-:Y:S01]  /*133b0*/  IADD3 R3, R252.reuse, -0xc9, RZ ;  /* 0xffffff37fc037810 */ /* 0x040fe20007ffe0ff */
[----:B------:R1:W-:Y:S03]  /*133c0*/  LDGSTS.E [R145+0x5e000], [R138.64], !P3 ;  /* 0x5e0000008a917fae */ /* 0x0003e6000d921844 */
[----:B------:R-:W-:Y:S01]  /*133d0*/  ISETP.GE.U32.AND P0, PT, R3, 0x7ffffeb8, PT ;  /* 0x7ffffeb80300780c */ /* 0x000fe20003f06070 */
[----:B------:R1:W-:Y:S01]  /*133e0*/  LDGSTS.E [R145+0x5e200], [R136.64], !P3 ;  /* 0x5e20000088917fae */ /* 0x0003e2000d921844 */
[----:B------:R-:W-:-:S03]  /*133f0*/  IADD3 R3, R252, -0xcd, RZ ;  /* 0xffffff33fc037810 */ /* 0x000fc60007ffe0ff */
[----:B------:R1:W-:Y:S01]  /*13400*/  LDGSTS.E [R145+0x5e400], [R134.64], !P3 ;  /* 0x5e40000086917fae */ /* 0x0003e2000d921844 */
        /* <DEDUP_REMOVED lines=14> */
[----:B------:R-:W-:-:S03]  /*134f0*/  ISETP.GE.U32.AND P4, PT, R3, 0x7ffffea4, PT ;  /* 0x7ffffea40300780c */ /* 0x000fc60003f86070 */
[----:B------:R1:W-:Y:S01]  /*13500*/  LDGSTS.E [R145+0x62200], [R120.64], !P5 ;  /* 0x6220000078917fae */ /* 0x0003e2000e921844 */
[----:B------:R-:W-:-:S03]  /*13510*/  IADD3 R3, R252, -0xe1, RZ ;  /* 0xffffff1ffc037810 */ /* 0x000fc60007ffe0ff */
[----:B------:R1:W-:Y:S04]  /*13520*/  LDGSTS.E [R145+0x62400], [R118.64], !P5 ;  /* 0x6240000076917fae */ /* 0x0003e8000e921844 */
[----:B------:R1:W-:Y:S04]  /*13530*/  LDGSTS.E [R145+0x62600], [R116.64], !P5 ;  /* 0x6260000074917fae */ /* 0x0003e8000e921844 */
[----:B------:R1:W-:Y:S01]  /*13540*/  LDGSTS.E [R145+0x64000], [R114.64], !P0 ;  /* 0x6400000072917fae */ /* 0x0003e2000c121844 */
[----:B------:R-:W-:-:S03]  /*13550*/  ISETP.GE.U32.AND P5, PT, R3, 0x7ffffea0, PT ;  /* 0x7ffffea00300780c */ /* 0x000fc60003fa6070 */
[----:B------:R1:W-:Y:S01]  /*13560*/  LDGSTS.E [R145+0x64200], [R112.64], !P0 ;  /* 0x6420000070917fae */ /* 0x0003e2000c121844 */
[----:B------:R-:W-:-:S03]  /*13570*/  IADD3 R3, R252, -0xe5, RZ ;  /* 0xffffff1bfc037810 */ /* 0x000fc60007ffe0ff */
[----:B------:R1:W-:Y:S04]  /*13580*/  LDGSTS.E [R145+0x64400], [R110.64], !P0 ;  /* 0x644000006e917fae */ /* 0x0003e8000c121844 */
        /* <DEDUP_REMOVED lines=36> */
[----:B------:R1:W-:Y:S01]  /*137d0*/  LDGSTS.E [R145+0x72200], [R56.64], !P0 ;  /* 0x7220000038917fae */ /* 0x0003e2000c121844 */
[----:B------:R-:W-:-:S03]  /*137e0*/  IMAD.WIDE R16, R0, 0x4, R16 ;  /* 0x0000000400107825 */ /* 0x000fc600078e0210 */
[----:B------:R1:W-:Y:S01]  /*137f0*/  LDGSTS.E [R145+0x72400], [R54.64], !P0 ;  /* 0x7240000036917fae */ /* 0x0003e2000c121844 */
[----:B------:R-:W-:-:S03]  /*13800*/  ISETP.GE.U32.AND P4, PT, R3, 0x7ffffe88, PT ;  /* 0x7ffffe880300780c */ /* 0x000fc60003f86070 */
[----:B------:R1:W-:Y:S01]  /*13810*/  LDGSTS.E [R145+0x72600], [R52.64], !P0 ;  /* 0x7260000034917fae */ /* 0x0003e2000c121844 */
[----:B------:R-:W-:-:S03]  /*13820*/  IMAD.WIDE R14, R0, 0x4, R14 ;  /* 0x00000004000e7825 */ /* 0x000fc600078e020e */
[----:B------:R1:W-:Y:S01]  /*13830*/  LDGSTS.E [R145+0x74000], [R50.64], !P1 ;  /* 0x7400000032917fae */ /* 0x0003e2000c921844 */
[----:B------:R-:W-:Y:S01]  /*13840*/  IADD3 R3, R252, -0xfd, RZ ;  /* 0xffffff03fc037810 */ /* 0x000fe20007ffe0ff */
[----:B------:R-:W-:Y:S02]  /*13850*/  IMAD.WIDE R12, R0, 0x4, R12 ;  /* 0x00000004000c7825 */ /* 0x000fe400078e020c */
[----:B------:R1:W-:Y:S04]  /*13860*/  LDGSTS.E [R145+0x74200], [R48.64], !P1 ;  /* 0x7420000030917fae */ /* 0x0003e8000c921844 */
[----:B------:R-:W3:Y:S04]  /*13870*/  LDL.LU.64 R246, [R1+0x328] ;  /* 0x0003280001f67983 */ /* 0x000ee80000300a00 */
[----:B------:R1:W-:Y:S04]  /*13880*/  LDGSTS.E [R145+0x74400], [R46.64], !P1 ;  /* 0x744000002e917fae */ /* 0x0003e8000c921844 */
[----:B------:R1:W-:Y:S01]  /*13890*/  LDGSTS.E [R145+0x74600], [R44.64], !P1 ;  /* 0x746000002c917fae */ /* 0x0003e2000c921844 */
[----:B------:R-:W-:-:S03]  /*138a0*/  ISETP.GE.U32.AND P5, PT, R3, 0x7ffffe84, PT ;  /* 0x7ffffe840300780c */ /* 0x000fc60003fa6070 */
[----:B------:R1:W-:Y:S04]  /*138b0*/  LDGSTS.E [R145+0x76000], [R42.64], !P6 ;  /* 0x760000002a917fae */ /* 0x0003e8000f121844 */
[----:B------:R1:W-:Y:S04]  /*138c0*/  LDGSTS.E [R145+0x76200], [R40.64], !P6 ;  /* 0x7620000028917fae */ /* 0x0003e8000f121844 */
[----:B------:R-:W-:Y:S04]  /*138d0*/  STL.64 [R1+0x1340], R18 ;  /* 0x0013401201007387 */ /* 0x000fe80000100a00 */
[----:B------:R1:W-:Y:S04]  /*138e0*/  LDGSTS.E [R145+0x76400], [R38.64], !P6 ;  /* 0x7640000026917fae */ /* 0x0003e8000f121844 */
[----:B------:R-:W-:Y:S04]  /*138f0*/  STL.64 [R1+0x1338], R16 ;  /* 0x0013381001007387 */ /* 0x000fe80000100a00 */
[----:B------:R1:W-:Y:S04]  /*13900*/  LDGSTS.E [R145+0x76600], [R36.64], !P6 ;  /* 0x7660000024917fae */ /* 0x0003e8000f121844 */
[----:B------:R-:W-:Y:S04]  /*13910*/  STL.64 [R1+0x1330], R14 ;  /* 0x0013300e01007387 */ /* 0x000fe80000100a00 */
[----:B------:R1:W-:Y:S04]  /*13920*/  LDGSTS.E [R145+0x78000], [R34.64], !P2 ;  /* 0x7800000022917fae */ /* 0x0003e8000d121844 */
[----:B------:R-:W-:Y:S01]  /*13930*/  STL.64 [R1+0x1328], R12 ;  /* 0x0013280c01007387 */ /* 0x000fe20000100a00 */
[----:B------:R-:W-:-:S03]  /*13940*/  IMAD.WIDE R10, R0, 0x4, R10 ;  /* 0x00000004000a7825 */ /* 0x000fc600078e020a */
[----:B------:R2:W-:Y:S04]  /*13950*/  LDGSTS.E [R145+0x78200], [R32.64], !P2 ;  /* 0x7820000020917fae */ /* 0x0005e8000d121844 */
[----:B-1----:R-:W3:Y:S01]  /*13960*/  LDL.LU.64 R132, [R1+0x300] ;  /* 0x0003000001847983 */ /* 0x002ee20000300a00 */
[----:B------:R-:W-:-:S03]  /*13970*/  IMAD.WIDE R8, R0, 0x4, R8 ;  /* 0x0000000400087825 */ /* 0x000fc600078e0208 */
[----:B------:R1:W-:Y:S04]  /*13980*/  LDGSTS.E [R145+0x78400], [R30.64], !P2 ;  /* 0x784000001e917fae */ /* 0x0003e8000d121844 */
[----:B------:R-:W3:Y:S01]  /*13990*/  LDL.LU.64 R134, [R1+0x2f8] ;  /* 0x0002f80001867983 */ /* 0x000ee20000300a00 */
[----:B------:R-:W-:-:S03]  /*139a0*/  IMAD.WIDE R6, R0, 0x4, R6 ;  /* 0x0000000400067825 */ /* 0x000fc600078e0206 */
[----:B------:R1:W-:Y:S04]  /*139b0*/  LDGSTS.E [R145+0x78600], [R28.64], !P2 ;  /* 0x786000001c917fae */ /* 0x0003e8000d121844 */
[----:B------:R-:W3:Y:S01]  /*139c0*/  LDL.LU.64 R244, [R1+0x2f0] ;  /* 0x0002f00001f47983 */ /* 0x000ee20000300a00 */
[----:B------:R-:W-:-:S03]  /*139d0*/  IMAD.WIDE R4, R0, 0x4, R4 ;  /* 0x0000000400047825 */ /* 0x000fc600078e0204 */
[----:B------:R1:W-:Y:S04]  /*139e0*/  LDGSTS.E [R145+0x7a000], [R26.64], !P3 ;  /* 0x7a0000001a917fae */ /* 0x0003e8000d921844 */
[----:B------:R1:W-:Y:S04]  /*139f0*/  LDGSTS.E [R145+0x7a200], [R24.64], !P3 ;  /* 0x7a20000018917fae */ /* 0x0003e8000d921844 */
[----:B------:R1:W-:Y:S04]  /*13a00*/  LDGSTS.E [R145+0x7a400], [R22.64], !P3 ;  /* 0x7a40000016917fae */ /* 0x0003e8000d921844 */
[----:B------:R-:W3:Y:S04]  /*13a10*/  LDL.LU.64 R242, [R1+0x2e8] ;  /* 0x0002e80001f27983 */ /* 0x000ee80000300a00 */
[----:B------:R1:W-:Y:S04]  /*13a20*/  LDGSTS.E [R145+0x7a600], [R20.64], !P3 ;  /* 0x7a60000014917fae */ /* 0x0003e8000d921844 */
[----:B------:R1:W-:Y:S04]  /*13a30*/  LDGSTS.E [R145+0x7c000], [R18.64], !P4 ;  /* 0x7c00000012917fae */ /* 0x0003e8000e121844 */
[----:B------:R1:W-:Y:S04]  /*13a40*/  LDGSTS.E [R145+0x7c200], [R16.64], !P4 ;  /* 0x7c20000010917fae */ /* 0x0003e8000e121844 */
[----:B------:R2:W-:Y:S04]  /*13a50*/  STL.64 [R1+0x1320], R10 ;  /* 0x0013200a01007387 */ /* 0x0005e80000100a00 */
[----:B------:R1:W-:Y:S04]  /*13a60*/  LDGSTS.E [R145+0x7c400], [R14.64], !P4 ;  /* 0x7c4000000e917fae */ /* 0x0003e8000e121844 */
[----:B------:R4:W-:Y:S04]  /*13a70*/  STL.64 [R1+0x1318], R8 ;  /* 0x0013180801007387 */ /* 0x0009e80000100a00 */
[----:B------:R1:W-:Y:S04]  /*13a80*/  LDGSTS.E [R145+0x7c600], [R12.64], !P4 ;  /* 0x7c6000000c917fae */ /* 0x0003e8000e121844 */
[----:B------:R1:W-:Y:S04]  /*13a90*/  STL.64 [R1+0x1308], R6 ;  /* 0x0013080601007387 */ /* 0x0003e80000100a00 */
[----:B------:R2:W-:Y:S04]  /*13aa0*/  LDGSTS.E [R145+0x7e000], [R10.64], !P5 ;  /* 0x7e0000000a917fae */ /* 0x0005e8000e921844 */
[----:B------:R3:W-:Y:S04]  /*13ab0*/  STL.64 [R1+0x12f8], R4 ;  /* 0x0012f80401007387 */ /* 0x0007e80000100a00 */
[----:B------:R-:W3:Y:S01]  /*13ac0*/  LDL.LU.64 R136, [R1+0x2c0] ;  /* 0x0002c00001887983 */ /* 0x000ee20000300a00 */
[----:B--2---:R-:W-:Y:S01]  /*13ad0*/  IMAD.WIDE R10, R0, 0x4, R240 ;  /* 0x00000004000a7825 */ /* 0x004fe200078e02f0 */
[----:B------:R-:W-:-:S02]  /*13ae0*/  IADD3 R3, R252, -0x82, RZ ;  /* 0xffffff7efc037810 */ /* 0x000fc40007ffe0ff */
[----:B------:R-:W3:Y:S02]  /*13af0*/  LDL.LU.64 R240, [R1+0x2b8] ;  /* 0x0002b80001f07983 */ /* 0x000ee40000300a00 */
[----:B------:R-:W-:Y:S02]  /*13b00*/  ISETP.GE.U32.AND P0, PT, R3, 0x7ffffeff, PT ;  /* 0x7ffffeff0300780c */ /* 0x000fe40003f06070 */
[----:B------:R4:W-:Y:S04]  /*13b10*/  LDGSTS.E [R145+0x7e200], [R8.64], !P5 ;  /* 0x7e20000008917fae */ /* 0x0009e8000e921844 */
[----:B------:R1:W-:Y:S01]  /*13b20*/  LDGSTS.E [R145+0x7e400], [R6.64], !P5 ;  /* 0x7e40000006917fae */ /* 0x0003e2000e921844 */
[----:B------:R-:W-:-:S03]  /*13b30*/  IADD3 R3, R252, -0x86, RZ ;  /* 0xffffff7afc037810 */ /* 0x000fc60007ffe0ff */
[----:B------:R3:W-:Y:S01]  /*13b40*/  LDGSTS.E [R145+0x7e600], [R4.64], !P5 ;  /* 0x7e60000004917fae */ /* 0x0007e2000e921844 */
[----:B----4-:R-:W-:-:S03]  /*13b50*/  IMAD.WIDE R8, R0, 0x4, R142 ;  /* 0x0000000400087825 */ /* 0x010fc600078e028e */
[----:B------:R4:W-:Y:S01]  /*13b60*/  STL.64 [R1+0x12e8], R10 ;  /* 0x0012e80a01007387 */ /* 0x0009e20000100a00 */
[----:B-1----:R-:W-:-:S03]  /*13b70*/  IMAD.WIDE R6, R0, 0x4, R146 ;  /* 0x0000000400067825 */ /* 0x002fc600078e0292 */
[----:B------:R-:W3:Y:S01]  /*13b80*/  LDL.LU.64 R140, [R1+0x2b0] ;  /* 0x0002b000018c7983 */ /* 0x000ee20000300a00 */
[----:B------:R-:W-:-:S03]  /*13b90*/  LOP3.LUT R139, R145, 0x20, RZ, 0x3c, !PT ;  /* 0x00000020918b7812 */ /* 0x000fc600078e3cff */
[----:B------:R-:W3:Y:S01]  /*13ba0*/  LDL.LU.64 R142, [R1+0x2a8] ;  /* 0x0002a800018e7983 */ /* 0x000ee20000300a00 */
[----:B------:R-:W-:-:S03]  /*13bb0*/  ISETP.GE.U32.AND P1, PT, R3, 0x7ffffefb, PT ;  /* 0x7ffffefb0300780c */ /* 0x000fc60003f26070 */
[----:B------:R1:W-:Y:S04]  /*13bc0*/  STL.64 [R1+0x12d8], R8 ;  /* 0x0012d80801007387 */ /* 0x0003e80000100a00 */
[----:B------:R1:W-:Y:S04]  /*13bd0*/  STL.64 [R1+0x12d0], R6 ;  /* 0x0012d00601007387 */ /* 0x0003e80000100a00 */
[----:B------:R4:W-:Y:S04]  /*13be0*/  LDGSTS.E [R139+0x40800], [R10.64], !P0 ;  /* 0x408000000a8b7fae */ /* 0x0009e8000c121844 */
[----:B------:R1:W-:Y:S04]  /*13bf0*/  LDGSTS.E [R139+0x40a00], [R8.64], !P0 ;  /* 0x40a00000088b7fae */ /* 0x0003e8000c121844 */
[----:B------:R1:W-:Y:S01]  /*13c00*/  LDGSTS.E [R139+0x40c00], [R6.64], !P0 ;  /* 0x40c00000068b7fae */ /* 0x0003e2000c121844 */
[----:B---3--:R-:W-:-:S05]  /*13c10*/  IMAD.WIDE R4, R0, 0x4, R246 ;  /* 0x0000000400047825 */ /* 0x008fca00078e02f6 */
[----:B------:R3:W-:Y:S04]  /*13c20*/  STL.64 [R1+0x12c0], R4 ;  /* 0x0012c00401007387 */ /* 0x0007e80000100a00 */
[----:B------:R-:W2:Y:S04]  /*13c30*/  LDL.LU.64 R144, [R1+0x280] ;  /* 0x0002800001907983 */ /* 0x000ea80000300a00 */
[----:B------:R-:W2:Y:S04]  /*13c40*/  LDL.LU.64 R146, [R1+0x278] ;  /* 0x0002780001927983 */ /* 0x000ea80000300a00 */
[----:B------:R-:W2:Y:S04]  /*13c50*/  LDL.LU.64 R246, [R1+0x270] ;  /* 0x0002700001f67983 */ /* 0x000ea80000300a00 */
[----:B------:R3:W-:Y:S01]  /*13c60*/  LDGSTS.E [R139+0x40e00], [R4.64], !P0 ;  /* 0x40e00000048b7fae */ /* 0x0007e2000c121844 */
[----:B----4-:R-:W-:-:S05]  /*13c70*/  IMAD.WIDE R10, R0, 0x4, R132 ;  /* 0x00000004000a7825 */ /* 0x010fca00078e0284 */
[----:B------:R4:W-:Y:S01]  /*13c80*/  LDGSTS.E [R139+0x42800], [R10.64], !P1 ;  /* 0x428000000a8b7fae */ /* 0x0009e2000c921844 */
[----:B-1----:R-:W-:-:S05]  /*13c90*/  IMAD.WIDE R8, R0, 0x4, R134 ;  /* 0x0000000400087825 */ /* 0x002fca00078e0286 */
[----:B------:R1:W-:Y:S01]  /*13ca0*/  LDGSTS.E [R139+0x42a00], [R8.64], !P1 ;  /* 0x42a00000088b7fae */ /* 0x0003e2000c921844 */
[----:B------:R-:W-:-:S03]  /*13cb0*/  IMAD.WIDE R6, R0, 0x4, R244 ;  /* 0x0000000400067825 */ /* 0x000fc600078e02f4 */
[----:B------:R-:W2:Y:S04]  /*13cc0*/  LDL.LU.64 R244, [R1+0x268] ;  /* 0x0002680001f47983 */ /* 0x000ea80000300a00 */
[----:B------:R-:W-:Y:S04]  /*13cd0*/  STL.64 [R1+0x12b0], R10 ;  /* 0x0012b00a01007387 */ /* 0x000fe80000100a00 */
[----:B------:R1:W-:Y:S01]  /*13ce0*/  STL.64 [R1+0x12a0], R8 ;  /* 0x0012a00801007387 */ /* 0x0003e20000100a00 */
[----:B---3--:R-:W-:-:S03]  /*13cf0*/  IMAD.WIDE R4, R0, 0x4, R242 ;  /* 0x0000000400047825 */ /* 0x008fc600078e02f2 */
[----:B------:R3:W-:Y:S04]  /*13d00*/  STL.64 [R1+0x1290], R6 ;  /* 0x0012900601007387 */ /* 0x0007e80000100a00 */
[----:B------:R1:W-:Y:S04]  /*13d10*/  STL.64 [R1+0x1280], R4 ;  /* 0x0012800401007387 */ /* 0x0003e80000100a00 */
[----:B------:R-:W2:Y:S04]  /*13d20*/  LDL.LU.64 R132, [R1+0x240] ;  /* 0x0002400001847983 */ /* 0x000ea80000300a00 */
[----:B------:R-:W2:Y:S04]  /*13d30*/  LDL.LU.64 R134, [R1+0x238] ;  /* 0x0002380001867983 */ /* 0x000ea80000300a00 */
[----:B------:R-:W2:Y:S01]  /*13d40*/  LDL.LU.64 R242, [R1+0x230] ;  /* 0x0002300001f27983 */ /* 0x000ea20000300a00 */
[----:B------:R-:W-:-:S03]  /*13d50*/  IADD3 R3, R252, -0x8a, RZ ;  /* 0xffffff76fc037810 */ /* 0x000fc60007ffe0ff */
[----:B------:R3:W-:Y:S01]  /*13d60*/  LDGSTS.E [R139+0x42c00], [R6.64], !P1 ;  /* 0x42c00000068b7fae */ /* 0x0007e2000c921844 */
[C---:B-1----:R-:W-:Y:S01]  /*13d70*/  IMAD.WIDE R8, R0.reuse, 0x4, R240 ;  /* 0x0000000400087825 */ /* 0x042fe200078e02f0 */
[----:B------:R-:W-:Y:S02]  /*13d80*/  ISETP.GE.U32.AND P6, PT, R3, 0x7ffffef7, PT ;  /* 0x7ffffef70300780c */ /* 0x000fe40003fc6070 */
[----:B------:R-:W2:Y:S01]  /*13d90*/  LDL.LU.64 R240, [R1+0x228] ;  /* 0x0002280001f07983 */ /* 0x000ea20000300a00 */
[----:B----4-:R-:W-:Y:S01]  /*13da0*/  IMAD.WIDE R10, R0, 0x4, R136 ;  /* 0x00000004000a7825 */ /* 0x010fe200078e0288 */
[----:B------:R-:W-:Y:S02]  /*13db0*/  IADD3 R3, R252, -0x8e, RZ ;  /* 0xffffff72fc037810 */ /* 0x000fe40007ffe0ff */
[----:B------:R1:W-:Y:S02]  /*13dc0*/  LDGSTS.E [R139+0x42e00], [R4.64], !P1 ;  /* 0x42e00000048b7fae */ /* 0x0003e4000c921844 */
[----:B------:R-:W-:-:S02]  /*13dd0*/  ISETP.GE.U32.AND P2, PT, R3, 0x7ffffef3, PT ;  /* 0x7ffffef30300780c */ /* 0x000fc40003f46070 */
[----:B------:R2:W-:Y:S04]  /*13de0*/  STL.64 [R1+0x1270], R10 ;  /* 0x0012700a01007387 */ /* 0x0005e80000100a00 */
[----:B------:R4:W-:Y:S04]  /*13df0*/  STL.64 [R1+0x1260], R8 ;  /* 0x0012600801007387 */ /* 0x0009e80000100a00 */
[----:B------:R2:W-:Y:S01]  /*13e00*/  LDGSTS.E [R139+0x44800], [R10.64], !P6 ;  /* 0x448000000a8b7fae */ /* 0x0005e2000f121844 */
[----:B---3--:R-:W-:-:S03]  /*13e10*/  IMAD.WIDE R6, R0, 0x4, R140 ;  /* 0x0000000400067825 */ /* 0x008fc600078e028c */
[----:B------:R4:W-:Y:S01]  /*13e20*/  LDGSTS.E [R139+0x44a00], [R8.64], !P6 ;  /* 0x44a00000088b7fae */ /* 0x0009e2000f121844 */
[----:B-1----:R-:W-:-:S03]  /*13e30*/  IMAD.WIDE R4, R0, 0x4, R142 ;  /* 0x0000000400047825 */ /* 0x002fc600078e028e */
[----:B------:R1:W-:Y:S04]  /*13e40*/  STL.64 [R1+0x1250], R6 ;  /* 0x0012500601007387 */ /* 0x0003e80000100a00 */
[----:B------:R3:W-:Y:S04]  /*13e50*/  STL.64 [R1+0x1240], R4 ;  /* 0x0012400401007387 */ /* 0x0007e80000100a00 */
[----:B------:R-:W2:Y:S04]  /*13e60*/  LDL.LU.64 R136, [R1+0x200] ;  /* 0x0002000001887983 */ /* 0x000ea80000300a00 */
[----:B------:R1:W-:Y:S04]  /*13e70*/  LDGSTS.E [R139+0x44c00], [R6.64], !P6 ;  /* 0x44c00000068b7fae */ /* 0x0003e8000f121844 */
[----:B------:R-:W2:Y:S04]  /*13e80*/  LDL.LU.64 R140, [R1+0x1f8] ;  /* 0x0001f800018c7983 */ /* 0x000ea80000300a00 */
[----:B------:R3:W-:Y:S04]  /*13e90*/  LDGSTS.E [R139+0x44e00], [R4.64], !P6 ;  /* 0x44e00000048b7fae */ /* 0x0007e8000f121844 */
[----:B------:R-:W2:Y:S02]  /*13ea0*/  LDL.LU.64 R142, [R1+0x1f0] ;  /* 0x0001f000018e7983 */ /* 0x000ea40000300a00 */
[----:B--2---:R-:W-:-:S04]  /*13eb0*/  IMAD.WIDE R10, R0, 0x4, R144 ;  /* 0x00000004000a7825 */ /* 0x004fc800078e0290 */
[C---:B----4-:R-:W-:Y:S01]  /*13ec0*/  IMAD.WIDE R8, R0.reuse, 0x4, R146 ;  /* 0x0000000400087825 */ /* 0x050fe200078e0292 */
[----:B------:R2:W-:Y:S03]  /*13ed0*/  STL.64 [R1+0x1228], R10 ;  /* 0x0012280a01007387 */ /* 0x0005e60000100a00 */
[C---:B-1----:R-:W-:Y:S01]  /*13ee0*/  IMAD.WIDE R6, R0.reuse, 0x4, R246 ;  /* 0x0000000400067825 */ /* 0x042fe200078e02f6 */
[----:B------:R-:W4:Y:S04]  /*13ef0*/  LDL.LU.64 R144, [R1+0x1e8] ;  /* 0x0001e80001907983 */ /* 0x000f280000300a00 */
[----:B------:R1:W-:Y:S04]  /*13f00*/  STL.64 [R1+0x1218], R8 ;  /* 0x0012180801007387 */ /* 0x0003e80000100a00 */
[----:B------:R1:W-:Y:S04]  /*13f10*/  STL.64 [R1+0x1208], R6 ;  /* 0x0012080601007387 */ /* 0x0003e80000100a00 */
[----:B------:R2:W-:Y:S04]  /*13f20*/  LDGSTS.E [R139+0x46800], [R10.64], !P2 ;  /* 0x468000000a8b7fae */ /* 0x0005e8000d121844 */
[----:B------:R1:W-:Y:S04]  /*13f30*/  LDGSTS.E [R139+0x46a00], [R8.64], !P2 ;  /* 0x46a00000088b7fae */ /* 0x0003e8000d121844 */
[----:B------:R1:W-:Y:S01]  /*13f40*/  LDGSTS.E [R139+0x46c00], [R6.64], !P2 ;  /* 0x46c00000068b7fae */ /* 0x0003e2000d121844 */
[----:B---3--:R-:W-:-:S05]  /*13f50*/  IMAD.WIDE R4, R0, 0x4, R244 ;  /* 0x0000000400047825 */ /* 0x008fca00078e02f4 */
[----:B------:R3:W-:Y:S04]  /*13f60*/  STL.64 [R1+0x11f8], R4 ;  /* 0x0011f80401007387 */ /* 0x0007e80000100a00 */
[----:B------:R-:W4:Y:S04]  /*13f70*/  LDL.LU.64 R146, [R1+0x1c0] ;  /* 0x0001c00001927983 */ /* 0x000f280000300a00 */
[----:B------:R-:W4:Y:S04]  /*13f80*/  LDL.LU.64 R246, [R1+0x1b8] ;  /* 0x0001b80001f67983 */ /* 0x000f280000300a00 */
[----:B------:R3:W-:Y:S04]  /*13f90*/  LDGSTS.E [R139+0x46e00], [R4.64], !P2 ;  /* 0x46e00000048b7fae */ /* 0x0007e8000d121844 */
[----:B------:R-:W4:Y:S01]  /*13fa0*/  LDL.LU.64 R244, [R1+0x1b0] ;  /* 0x0001b00001f47983 */ /* 0x000f220000300a00 */
[----:B--2---:R-:W-:-:S04]  /*13fb0*/  IMAD.WIDE R10, R0, 0x4, R132 ;  /* 0x00000004000a7825 */ /* 0x004fc800078e0284 */
[----:B-1----:R-:W-:-:S04]  /*13fc0*/  IMAD.WIDE R8, R0, 0x4, R134 ;  /* 0x0000000400087825 */ /* 0x002fc800078e0286 */
[C---:B------:R-:W-:Y:S02]  /*13fd0*/  IMAD.WIDE R6, R0.reuse, 0x4, R242 ;  /* 0x0000000400067825 */ /* 0x040fe400078e02f2 */
[----:B------:R-:W2:Y:S04]  /*13fe0*/  LDL.LU.64 R242, [R1+0x1a8] ;  /* 0x0001a80001f27983 */ /* 0x000ea80000300a00 */
[----:B------:R1:W-:Y:S04]  /*13ff0*/  STL.64 [R1+0x11e8], R10 ;  /* 0x0011e80a01007387 */ /* 0x0003e80000100a00 */
[----:B------:R1:W-:Y:S04]  /*14000*/  STL.64 [R1+0x11d8], R8 ;  /* 0x0011d80801007387 */ /* 0x0003e80000100a00 */
[----:B------:R1:W-:Y:S01]  /*14010*/  STL.64 [R1+0x11c8], R6 ;  /* 0x0011c80601007387 */ /* 0x0003e20000100a00 */
[----:B---3--:R-:W-:-:S05]  /*14020*/  IMAD.WIDE R4, R0, 0x4, R240 ;  /* 0x0000000400047825 */ /* 0x008fca00078e02f0 */
[----:B------:R4:W-:Y:S04]  /*14030*/  STL.64 [R1+0x11b8], R4 ;  /* 0x0011b80401007387 */ /* 0x0009e80000100a00 */
[----:B------:R-:W3:Y:S01]  /*14040*/  LDL.LU.64 R240, [R1+0x180] ;  /* 0x0001800001f07983 */ /* 0x000ee20000300a00 */
[----:B------:R-:W-:-:S03]  /*14050*/  IADD3 R3, R252, -0x92, RZ ;  /* 0xffffff6efc037810 */ /* 0x000fc60007ffe0ff */
[----:B------:R-:W3:Y:S01]  /*14060*/  LDL.LU.64 R132, [R1+0x178] ;  /* 0x0001780001847983 */ /* 0x000ee20000300a00 */
[----:B------:R-:W-:Y:S02]  /*14070*/  ISETP.GE.U32.AND P3, PT, R3, 0x7ffffeef, PT ;  /* 0x7ffffeef0300780c */ /* 0x000fe40003f66070 */
[C---:B------:R-:W-:Y:S01]  /*14080*/  IADD3 R3, R252.reuse, -0x96, RZ ;  /* 0xffffff6afc037810 */ /* 0x040fe20007ffe0ff */
[----:B------:R-:W3:Y:S03]  /*14090*/  LDL.LU.64 R134, [R1+0x170] ;  /* 0x0001700001867983 */ /* 0x000ee60000300a00 */
[----:B------:R-:W-:Y:S02]  /*140a0*/  ISETP.GE.U32.AND P4, PT, R3, 0x7ffffeeb, PT ;  /* 0x7ffffeeb0300780c */ /* 0x000fe40003f86070 */
[----:B------:R-:W-:-:S05]  /*140b0*/  IADD3 R3, R252, -0x9a, RZ ;  /* 0xffffff66fc037810 */ /* 0x000fca0007ffe0ff */
[----:B------:R1:W-:Y:S04]  /*140c0*/  LDGSTS.E [R139+0x48800], [R10.64], !P3 ;  /* 0x488000000a8b7fae */ /* 0x0003e8000d921844 */
[----:B------:R1:W-:Y:S04]  /*140d0*/  LDGSTS.E [R139+0x48a00], [R8.64], !P3 ;  /* 0x48a00000088b7fae */ /* 0x0003e8000d921844 */
[----:B------:R1:W-:Y:S02]  /*140e0*/  LDGSTS.E [R139+0x48c00], [R6.64], !P3 ;  /* 0x48c00000068b7fae */ /* 0x0003e4000d921844 */
[----:B-1----:R-:W-:-:S02]  /*140f0*/  IMAD.WIDE R10, R0, 0x4, R136 ;  /* 0x00000004000a7825 */ /* 0x002fc400078e0288 */
[----:B------:R4:W-:Y:S02]  /*14100*/  LDGSTS.E [R139+0x48e00], [R4.64], !P3 ;  /* 0x48e00000048b7fae */ /* 0x0009e4000d921844 */
[C---:B------:R-:W-:Y:S02]  /*14110*/  IMAD.WIDE R8, R0.reuse, 0x4, R140 ;  /* 0x0000000400087825 */ /* 0x040fe400078e028c */
[----:B------:R1:W-:Y:S01]  /*14120*/  STL.64 [R1+0x11a8], R10 ;  /* 0x0011a80a01007387 */ /* 0x0003e20000100a00 */
[----:B------:R-:W-:Y:S01]  /*14130*/  ISETP.GE.U32.AND P5, PT, R3, 0x7ffffee7, PT ;  /* 0x7ffffee70300780c */ /* 0x000fe20003fa6070 */
[C---:B------:R-:W-:Y:S02]  /*14140*/  IMAD.WIDE R6, R0.reuse, 0x4, R142 ;  /* 0x0000000400067825 */ /* 0x040fe400078e028e */
[----:B------:R-:W3:Y:S04]  /*14150*/  LDL.LU.64 R136, [R1+0x168] ;  /* 0x0001680001887983 */ /* 0x000ee80000300a00 */
[----:B------:R1:W-:Y:S04]  /*14160*/  STL.64 [R1+0x1198], R8 ;  /* 0x0011980801007387 */ /* 0x0003e80000100a00 */
[----:B------:R1:W-:Y:S04]  /*14170*/  LDGSTS.E [R139+0x4a800], [R10.64], !P4 ;  /* 0x4a8000000a8b7fae */ /* 0x0003e8000e121844 */
[----:B------:R1:W-:Y:S04]  /*14180*/  STL.64 [R1+0x1188], R6 ;  /* 0x0011880601007387 */ /* 0x0003e80000100a00 */
[----:B------:R1:W-:Y:S04]  /*14190*/  LDGSTS.E [R139+0x4aa00], [R8.64], !P4 ;  /* 0x4aa00000088b7fae */ /* 0x0003e8000e121844 */
[----:B------:R1:W-:Y:S01]  /*141a0*/  LDGSTS.E [R139+0x4ac00], [R6.64], !P4 ;  /* 0x4ac00000068b7fae */ /* 0x0003e2000e121844 */
[----:B----4-:R-:W-:-:S05]  /*141b0*/  IMAD.WIDE R4, R0, 0x4, R144 ;  /* 0x0000000400047825 */ /* 0x010fca00078e0290 */
[----:B------:R2:W-:Y:S04]  /*141c0*/  STL.64 [R1+0x1178], R4 ;  /* 0x0011780401007387 */ /* 0x0005e80000100a00 */
[----:B------:R-:W4:Y:S04]  /*141d0*/  LDL.LU.64 R140, [R1+0x140] ;  /* 0x00014000018c7983 */ /* 0x000f280000300a00 */
[----:B------:R-:W4:Y:S04]  /*141e0*/  LDL.LU.64 R142, [R1+0x138] ;  /* 0x00013800018e7983 */ /* 0x000f280000300a00 */
[----:B------:R2:W-:Y:S04]  /*141f0*/  LDGSTS.E [R139+0x4ae00], [R4.64], !P4 ;  /* 0x4ae00000048b7fae */ /* 0x0005e8000e121844 */
[----:B------:R-:W4:Y:S01]  /*14200*/  LDL.LU.64 R144, [R1+0x130] ;  /* 0x0001300001907983 */ /* 0x000f220000300a00 */
[----:B-1----:R-:W-:-:S04]  /*14210*/  IMAD.WIDE R10, R0, 0x4, R146 ;  /* 0x00000004000a7825 */ /* 0x002fc800078e0292 */
[C---:B------:R-:W-:Y:S01]  /*14220*/  IMAD.WIDE R8, R0.reuse, 0x4, R246 ;  /* 0x0000000400087825 */ /* 0x040fe200078e02f6 */
[----:B------:R3:W-:Y:S04]  /*14230*/  STL.64 [R1+0x1168], R10 ;  /* 0x0011680a01007387 */ /* 0x0007e80000100a00 */
[----:B------:R-:W4:Y:S01]  /*14240*/  LDL.LU.64 R146, [R1+0x128] ;  /* 0x0001280001927983 */ /* 0x000f220000300a00 */
[----:B------:R-:W-:-:S03]  /*14250*/  IMAD.WIDE R6, R0, 0x4, R244 ;  /* 0x0000000400067825 */ /* 0x000fc600078e02f4 */
[----:B------:R1:W-:Y:S04]  /*14260*/  STL.64 [R1+0x1158], R8 ;  /* 0x0011580801007387 */ /* 0x0003e80000100a00 */
[----:B------:R1:W-:Y:S04]  /*14270*/  STL.64 [R1+0x1148], R6 ;  /* 0x0011480601007387 */ /* 0x0003e80000100a00 */
[----:B------:R3:W-:Y:S01]  /*14280*/  LDGSTS.E [R139+0x4c800], [R10.64], !P5 ;  /* 0x4c8000000a8b7fae */ /* 0x0007e2000e921844 */
[----:B--2---:R-:W-:Y:S01]  /*14290*/  IMAD.WIDE R4, R0, 0x4, R242 ;  /* 0x0000000400047825 */ /* 0x004fe200078e02f2 */
[----:B------:R-:W-:-:S02]  /*142a0*/  IADD3 R3, R252, -0x9e, RZ ;  /* 0xffffff62fc037810 */ /* 0x000fc40007ffe0ff */
[----:B------:R1:W-:Y:S04]  /*142b0*/  LDGSTS.E [R139+0x4ca00], [R8.64], !P5 ;  /* 0x4ca00000088b7fae */ /* 0x0003e8000e921844 */
[----:B------:R2:W-:Y:S04]  /*142c0*/  STL.64 [R1+0x1138], R4 ;  /* 0x0011380401007387 */ /* 0x0005e80000100a00 */
[----:B------:R-:W4:Y:S04]  /*142d0*/  LDL.LU.64 R246, [R1+0x100] ;  /* 0x0001000001f67983 */ /* 0x000f280000300a00 */
[----:B------:R-:W4:Y:S04]  /*142e0*/  LDL.LU.64 R244, [R1+0xf8] ;  /* 0x0000f80001f47983 */ /* 0x000f280000300a00 */
[----:B------:R-:W4:Y:S01]  /*142f0*/  LDL.LU.64 R242, [R1+0xf0] ;  /* 0x0000f00001f27983 */ /* 0x000f220000300a00 */
[----:B---3--:R-:W-:Y:S01]  /*14300*/  IMAD.WIDE R10, R0, 0x4, R240 ;  /* 0x00000004000a7825 */ /* 0x008fe200078e02f0 */
[----:B------:R-:W-:-:S02]  /*14310*/  ISETP.GE.U32.AND P0, PT, R3, 0x7ffffee3, PT ;  /* 0x7ffffee30300780c */ /* 0x000fc40003f06070 */
[----:B------:R3:W-:Y:S04]  /*14320*/  LDGSTS.E [R139+0x4cc00], [R6.64], !P5 ;  /* 0x4cc00000068b7fae */ /* 0x0007e8000e921844 */
[----:B------:R4:W-:Y:S04]  /*14330*/  STL.64 [R1+0x1128], R10 ;  /* 0x0011280a01007387 */ /* 0x0009e80000100a00 */
[----:B------:R-:W4:Y:S01]  /*14340*/  LDL.LU.64 R240, [R1+0xe8] ;  /* 0x0000e80001f07983 */ /* 0x000f220000300a00 */
[----:B------:R-:W-:Y:S01]  /*14350*/  IADD3 R3, R252, -0xa2, RZ ;  /* 0xffffff5efc037810 */ /* 0x000fe20007ffe0ff */
[----:B-1----:R-:W-:-:S02]  /*14360*/  IMAD.WIDE R8, R0, 0x4, R132 ;  /* 0x0000000400087825 */ /* 0x002fc400078e0284 */
[----:B------:R2:W-:Y:S01]  /*14370*/  LDGSTS.E [R139+0x4ce00], [R4.64], !P5 ;  /* 0x4ce00000048b7fae */ /* 0x0005e2000e921844 */
[----:B------:R-:W-:Y:S01]  /*14380*/  ISETP.GE.U32.AND P1, PT, R3, 0x7ffffedf, PT ;  /* 0x7ffffedf0300780c */ /* 0x000fe20003f26070 */
[C---:B---3--:R-:W-:Y:S02]  /*14390*/  IMAD.WIDE R6, R0.reuse, 0x4, R134 ;  /* 0x0000000400067825 */ /* 0x048fe400078e0286 */
[----:B------:R4:W-:Y:S04]  /*143a0*/  LDGSTS.E [R139+0x4e800], [R10.64], !P0 ;  /* 0x4e8000000a8b7fae */ /* 0x0009e8000c121844 */
[----:B------:R1:W-:Y:S04]  /*143b0*/  STL.64 [R1+0x1118], R8 ;  /* 0x0011180801007387 */ /* 0x0003e80000100a00 */
[----:B------:R3:W-:Y:S04]  /*143c0*/  STL.64 [R1+0x1108], R6 ;  /* 0x0011080601007387 */ /* 0x0007e80000100a00 */
[----:B------:R1:W-:Y:S04]  /*143d0*/  LDGSTS.E [R139+0x4ea00], [R8.64], !P0 ;  /* 0x4ea00000088b7fae */ /* 0x0003e8000c121844 */
[----:B------:R3:W-:Y:S01]  /*143e0*/  LDGSTS.E [R139+0x4ec00], [R6.64], !P0 ;  /* 0x4ec00000068b7fae */ /* 0x0007e2000c121844 */
[----:B--2---:R-:W-:-:S05]  /*143f0*/  IMAD.WIDE R4, R0, 0x4, R136 ;  /* 0x0000000400047825 */ /* 0x004fca00078e0288 */
[----:B------:R2:W-:Y:S04]  /*14400*/  STL.64 [R1+0x10f8], R4 ;  /* 0x0010f80401007387 */ /* 0x0005e80000100a00 */
[----:B------:R-:W4:Y:S04]  /*14410*/  LDL.LU.64 R128, [R1+0xc0] ;  /* 0x0000c00001807983 */ /* 0x000f280000300a00 */
[----:B------:R2:W-:Y:S04]  /*14420*/  LDGSTS.E [R139+0x4ee00], [R4.64], !P0 ;  /* 0x4ee00000048b7fae */ /* 0x0005e8000c121844 */
[----:B------:R-:W4:Y:S02]  /*14430*/  LDL.LU.64 R130, [R1+0xb8] ;  /* 0x0000b80001827983 */ /* 0x000f240000300a00 */
[----:B----4-:R-:W-:-:S04]  /*14440*/  IMAD.WIDE R10, R0, 0x4, R140 ;  /* 0x00000004000a7825 */ /* 0x010fc800078e028c */
[C---:B-1----:R-:W-:Y:S01]  /*14450*/  IMAD.WIDE R8, R0.reuse, 0x4, R142 ;  /* 0x0000000400087825 */ /* 0x042fe200078e028e */
[----:B------:R1:W-:Y:S04]  /*14460*/  STL.64 [R1+0x10e8], R10 ;  /* 0x0010e80a01007387 */ /* 0x0003e80000100a00 */
[----:B------:R-:W4:Y:S01]  /*14470*/  LDL.LU.64 R132, [R1+0xb0] ;  /* 0x0000b00001847983 */ /* 0x000f220000300a00 */
[----:B---3--:R-:W-:-:S03]  /*14480*/  IMAD.WIDE R6, R0, 0x4, R144 ;  /* 0x0000000400067825 */ /* 0x008fc600078e0290 */
[----:B------:R3:W-:Y:S04]  /*14490*/  STL.64 [R1+0x10d8], R8 ;  /* 0x0010d80801007387 */ /* 0x0007e80000100a00 */
[----:B------:R-:W4:Y:S04]  /*144a0*/  LDL.LU.64 R134, [R1+0xa8] ;  /* 0x0000a80001867983 */ /* 0x000f280000300a00 */
[----:B------:R1:W-:Y:S04]  /*144b0*/  LDGSTS.E [R139+0x50800], [R10.64], !P1 ;  /* 0x508000000a8b7fae */ /* 0x0003e8000c921844 */
[----:B------:R1:W-:Y:S04]  /*144c0*/  STL.64 [R1+0x10c8], R6 ;  /* 0x0010c80601007387 */ /* 0x0003e80000100a00 */
[----:B------:R3:W-:Y:S04]  /*144d0*/  LDGSTS.E [R139+0x50a00], [R8.64], !P1 ;  /* 0x50a00000088b7fae */ /* 0x0007e8000c921844 */
[----:B------:R1:W-:Y:S01]  /*144e0*/  LDGSTS.E [R139+0x50c00], [R6.64], !P1 ;  /* 0x50c00000068b7fae */ /* 0x0003e2000c921844 */
[----:B--2---:R-:W-:-:S05]  /*144f0*/  IMAD.WIDE R4, R0, 0x4, R146 ;  /* 0x0000000400047825 */ /* 0x004fca00078e0292 */
[----:B------:R2:W-:Y:S04]  /*14500*/  STL.64 [R1+0x10b8], R4 ;  /* 0x0010b80401007387 */ /* 0x0005e80000100a00 */
[----:B------:R-:W4:Y:S04]  /*14510*/  LDL.LU.64 R136, [R1+0x80] ;  /* 0x0000800001887983 */ /* 0x000f280000300a00 */
[----:B------:R-:W4:Y:S04]  /*14520*/  LDL.LU.64 R140, [R1+0x78] ;  /* 0x00007800018c7983 */ /* 0x000f280000300a00 */
[----:B------:R-:W4:Y:S04]  /*14530*/  LDL.LU.64 R142, [R1+0x70] ;  /* 0x00007000018e7983 */ /* 0x000f280000300a00 */
[----:B------:R-:W4:Y:S01]  /*14540*/  LDL.LU.64 R144, [R1+0x68] ;  /* 0x0000680001907983 */ /* 0x000f220000300a00 */
[----:B-1----:R-:W-:-:S03]  /*14550*/  IMAD.WIDE R10, R0, 0x4, R246 ;  /* 0x00000004000a7825 */ /* 0x002fc600078e02f6 */
[----:B------:R2:W-:Y:S01]  /*14560*/  LDGSTS.E [R139+0x50e00], [R4.64], !P1 ;  /* 0x50e00000048b7fae */ /* 0x0005e2000c921844 */
[----:B---3--:R-:W-:-:S03]  /*14570*/  IMAD.WIDE R8, R0, 0x4, R244 ;  /* 0x0000000400087825 */ /* 0x008fc600078e02f4 */
[----:B------:R1:W-:Y:S01]  /*14580*/  STL.64 [R1+0x10a8], R10 ;  /* 0x0010a80a01007387 */ /* 0x0003e20000100a00 */
        /* <DEDUP_REMOVED lines=8> */
[----:B------:R-:W3:Y:S04]  /*14610*/  LDL.LU.64 R242, [R1+0x28] ;  /* 0x0000280001f27983 */ /* 0x000ee80000300a00 */
[----:B------:R-:W3:Y:S01]  /*14620*/  LDL.LU.64 R240, [R1] ;  /* 0x0000000001f07983 */ /* 0x000ee20000300a00 */
[----:B------:R-:W-:-:S04]  /*14630*/  IADD3 R3, R252, -0xa6, RZ ;  /* 0xffffff5afc037810 */ /* 0x000fc80007ffe0ff */
[----:B------:R-:W-:Y:S02]  /*14640*/  ISETP.GE.U32.AND P6, PT, R3, 0x7ffffedb, PT ;  /* 0x7ffffedb0300780c */ /* 0x000fe40003fc6070 */
[----:B------:R-:W-:-:S04]  /*14650*/  IADD3 R3, R252, -0xaa, RZ ;  /* 0xffffff56fc037810 */ /* 0x000fc80007ffe0ff */
[----:B------:R-:W-:Y:S02]  /*14660*/  ISETP.GE.U32.AND P2, PT, R3, 0x7ffffed7, PT ;  /* 0x7ffffed70300780c */ /* 0x000fe40003f46070 */
[----:B------:R-:W-:-:S04]  /*14670*/  IADD3 R3, R252, -0xae, RZ ;  /* 0xffffff52fc037810 */ /* 0x000fc80007ffe0ff */
[----:B------:R-:W-:Y:S01]  /*14680*/  ISETP.GE.U32.AND P3, PT, R3, 0x7ffffed3, PT ;  /* 0x7ffffed30300780c */ /* 0x000fe20003f66070 */
[----:B------:R1:W-:Y:S01]  /*14690*/  LDGSTS.E [R139+0x52800], [R10.64], !P6 ;  /* 0x528000000a8b7fae */ /* 0x0003e2000f121844 */
[----:B------:R-:W-:-:S03]  /*146a0*/  IADD3 R3, R252, -0xb2, RZ ;  /* 0xffffff4efc037810 */ /* 0x000fc60007ffe0ff */
[----:B------:R2:W-:Y:S01]  /*146b0*/  LDGSTS.E [R139+0x52a00], [R8.64], !P6 ;  /* 0x52a00000088b7fae */ /* 0x0005e2000f121844 */
[----:B------:R-:W-:-:S03]  /*146c0*/  ISETP.GE.U32.AND P4, PT, R3, 0x7ffffecf, PT ;  /* 0x7ffffecf0300780c */ /* 0x000fc60003f86070 */
[----:B------:R4:W-:Y:S01]  /*146d0*/  LDGSTS.E [R139+0x52c00], [R6.64], !P6 ;  /* 0x52c00000068b7fae */ /* 0x0009e2000f121844 */
[----:B-1----:R-:W-:-:S03]  /*146e0*/  IMAD.WIDE R10, R0, 0x4, R128 ;  /* 0x00000004000a7825 */ /* 0x002fc600078e0280 */
[----:B------:R1:W-:Y:S01]  /*146f0*/  LDGSTS.E [R139+0x52e00], [R4.64], !P6 ;  /* 0x52e00000048b7fae */ /* 0x0003e2000f121844 */
[----:B--2---:R-:W-:-:S03]  /*14700*/  IMAD.WIDE R8, R0, 0x4, R130 ;  /* 0x0000000400087825 */ /* 0x004fc600078e0282 */
[----:B------:R2:W-:Y:S01]  /*14710*/  STL.64 [R1+0x1068], R10 ;  /* 0x0010680a01007387 */ /* 0x0005e20000100a00 */
[----:B------:R-:W-:-:S03]  /*14720*/  IADD3 R3, R252, -0xb6, RZ ;  /* 0xffffff4afc037810 */ /* 0x000fc60007ffe0ff */
[----:B------:R2:W-:Y:S04]  /*14730*/  LDGSTS.E [R139+0x54800], [R10.64], !P2 ;  /* 0x548000000a8b7fae */ /* 0x0005e8000d121844 */
[----:B------:R1:W-:Y:S04]  /*14740*/  STL.64 [R1+0x1058], R8 ;  /* 0x0010580801007387 */ /* 0x0003e80000100a00 */
[----:B------:R1:W-:Y:S01]  /*14750*/  LDGSTS.E [R139+0x54a00], [R8.64], !P2 ;  /* 0x54a00000088b7fae */ /* 0x0003e2000d121844 */
[----:B------:R-:W-:Y:S02]  /*14760*/  ISETP.GE.U32.AND P5, PT, R3, 0x7ffffecb, PT ;  /* 0x7ffffecb0300780c */ /* 0x000fe40003fa6070 */
[----:B------:R-:W-:-:S04]  /*14770*/  IADD3 R3, R252, -0xba, RZ ;  /* 0xffffff46fc037810 */ /* 0x000fc80007ffe0ff */
[----:B------:R-:W-:Y:S02]  /*14780*/  ISETP.GE.U32.AND P0, PT, R3, 0x7ffffec7, PT ;  /* 0x7ffffec70300780c */ /* 0x000fe40003f06070 */
[----:B------:R-:W-:-:S04]  /*14790*/  IADD3 R3, R252, -0xbe, RZ ;  /* 0xffffff42fc037810 */ /* 0x000fc80007ffe0ff */
[----:B------:R-:W-:Y:S02]  /*147a0*/  ISETP.GE.U32.AND P1, PT, R3, 0x7ffffec3, PT ;  /* 0x7ffffec30300780c */ /* 0x000fe40003f26070 */
[----:B------:R-:W-:-:S04]  /*147b0*/  IADD3 R3, R252, -0xc2, RZ ;  /* 0xffffff3efc037810 */ /* 0x000fc80007ffe0ff */
[----:B------:R-:W-:Y:S02]  /*147c0*/  ISETP.GE.U32.AND P6, PT, R3, 0x7ffffebf, PT ;  /* 0x7ffffebf0300780c */ /* 0x000fe40003fc6070 */
[----:B------:R-:W-:Y:S01]  /*147d0*/  IADD3 R3, R252, -0xc6, RZ ;  /* 0xffffff3afc037810 */ /* 0x000fe20007ffe0ff */
[----:B----4-:R-:W-:-:S04]  /*147e0*/  IMAD.WIDE R6, R0, 0x4, R132 ;  /* 0x0000000400067825 */ /* 0x010fc800078e0284 */
[----:B-1----:R-:W-:Y:S01]  /*147f0*/  IMAD.WIDE R4, R0, 0x4, R134 ;  /* 0x0000000400047825 */ /* 0x002fe200078e0286 */
[----:B------:R1:W-:Y:S04]  /*14800*/  STL.64 [R1+0x1048], R6 ;  /* 0x0010480601007387 */ /* 0x0003e80000100a00 */
[----:B------:R1:W-:Y:S04]  /*14810*/  LDGSTS.E [R139+0x54c00], [R6.64], !P2 ;  /* 0x54c00000068b7fae */ /* 0x0003e8000d121844 */
[----:B------:R4:W-:Y:S04]  /*14820*/  STL.64 [R1+0x1038], R4 ;  /* 0x0010380401007387 */ /* 0x0009e80000100a00 */
[----:B------:R4:W-:Y:S01]  /*14830*/  LDGSTS.E [R139+0x54e00], [R4.64], !P2 ;  /* 0x54e00000048b7fae */ /* 0x0009e2000d121844 */
[----:B------:R-:W-:-:S02]  /*14840*/  ISETP.GE.U32.AND P2, PT, R3, 0x7ffffebb, PT ;  /* 0x7ffffebb0300780c */ /* 0x000fc40003f46070 */
[----:B------:R-:W-:Y:S01]  /*14850*/  IADD3 R3, R252, -0xca, RZ ;  /* 0xffffff36fc037810 */ /* 0x000fe20007ffe0ff */
[----:B--2---:R-:W-:-:S04]  /*14860*/  IMAD.WIDE R10, R0, 0x4, R136 ;  /* 0x00000004000a7825 */ /* 0x004fc800078e0288 */
[C---:B------:R-:W-:Y:S01]  /*14870*/  IMAD.WIDE R8, R0.reuse, 0x4, R140 ;  /* 0x0000000400087825 */ /* 0x040fe200078e028c */
[----:B------:R3:W-:Y:S03]  /*14880*/  STL.64 [R1+0x1028], R10 ;  /* 0x0010280a01007387 */ /* 0x0007e60000100a00 */
[C---:B-1----:R-:W-:Y:S01]  /*14890*/  IMAD.WIDE R6, R0.reuse, 0x4, R142 ;  /* 0x0000000400067825 */ /* 0x042fe200078e028e */
[----:B------:R3:W-:Y:S03]  /*148a0*/  LDGSTS.E [R139+0x56800], [R10.64], !P3 ;  /* 0x568000000a8b7fae */ /* 0x0007e6000d921844 */
[C---:B----4-:R-:W-:Y:S01]  /*148b0*/  IMAD.WIDE R4, R0.reuse, 0x4, R144 ;  /* 0x0000000400047825 */ /* 0x050fe200078e0290 */
[----:B------:R1:W-:Y:S04]  /*148c0*/  STL.64 [R1+0x1018], R8 ;  /* 0x0010180801007387 */ /* 0x0003e80000100a00 */
[----:B------:R1:W-:Y:S04]  /*148d0*/  LDGSTS.E [R139+0x56a00], [R8.64], !P3 ;  /* 0x56a00000088b7fae */ /* 0x0003e8000d921844 */
[----:B------:R2:W-:Y:S01]  /*148e0*/  STL.64 [R1+0x1008], R6 ;  /* 0x0010080601007387 */ /* 0x0005e20000100a00 */
[----:B---3--:R-:W-:-:S03]  /*148f0*/  IMAD.WIDE R10, R0, 0x4, R146 ;  /* 0x00000004000a7825 */ /* 0x008fc600078e0292 */
[----:B------:R2:W-:Y:S04]  /*14900*/  LDGSTS.E [R139+0x56c00], [R6.64], !P3 ;  /* 0x56c00000068b7fae */ /* 0x0005e8000d921844 */
[----:B------:R-:W-:Y:S01]  /*14910*/  STL.64 [R1+0xff8], R4 ;  /* 0x000ff80401007387 */ /* 0x000fe20000100a00 */
[----:B-1----:R-:W-:-:S03]  /*14920*/  IMAD.WIDE R8, R0, 0x4, R246 ;  /* 0x0000000400087825 */ /* 0x002fc600078e02f6 */
[----:B------:R1:W-:Y:S04]  /*14930*/  LDGSTS.E [R139+0x56e00], [R4.64], !P3 ;  /* 0x56e00000048b7fae */ /* 0x0003e8000d921844 */
[----:B------:R-:W-:Y:S01]  /*14940*/  STL.64 [R1+0xfe8], R10 ;  /* 0x000fe80a01007387 */ /* 0x000fe20000100a00 */
[----:B--2---:R-:W-:-:S03]  /*14950*/  IMAD.WIDE R6, R0, 0x4, R244 ;  /* 0x0000000400067825 */ /* 0x004fc600078e02f4 */
[----:B------:R2:W-:Y:S04]  /*14960*/  LDGSTS.E [R139+0x58800], [R10.64], !P4 ;  /* 0x588000000a8b7fae */ /* 0x0005e8000e121844 */
[----:B------:R3:W-:Y:S04]  /*14970*/  STL.64 [R1+0xfd8], R8 ;  /* 0x000fd80801007387 */ /* 0x0007e80000100a00 */
[----:B------:R3:W-:Y:S04]  /*14980*/  LDGSTS.E [R139+0x58a00], [R8.64], !P4 ;  /* 0x58a00000088b7fae */ /* 0x0007e8000e121844 */
[----:B------:R4:W-:Y:S04]  /*14990*/  STL.64 [R1+0xfc8], R6 ;  /* 0x000fc80601007387 */ /* 0x0009e80000100a00 */
[----:B------:R4:W-:Y:S01]  /*149a0*/  LDGSTS.E [R139+0x58c00], [R6.64], !P4 ;  /* 0x58c00000068b7fae */ /* 0x0009e2000e121844 */
[----:B---3--:R-:W-:-:S04]  /*149b0*/  IMAD.WIDE R8, R0, 0x4, R250 ;  /* 0x0000000400087825 */ /* 0x008fc800078e02fa */
[----:B-1----:R-:W-:-:S04]  /*149c0*/  IMAD.WIDE R4, R0, 0x4, R242 ;  /* 0x0000000400047825 */ /* 0x002fc800078e02f2 */
[C---:B--2---:R-:W-:Y:S01]  /*149d0*/  IMAD.WIDE R10, R0.reuse, 0x4, R240 ;  /* 0x00000004000a7825 */ /* 0x044fe200078e02f0 */
[----:B------:R1:W-:Y:S03]  /*149e0*/  STL.64 [R1+0xfb8], R4 ;  /* 0x000fb80401007387 */ /* 0x0003e60000100a00 */
[C---:B----4-:R-:W-:Y:S01]  /*149f0*/  IMAD.WIDE R6, R0.reuse, 0x4, R248 ;  /* 0x0000000400067825 */ /* 0x050fe200078e02f8 */
[----:B------:R1:W-:Y:S04]  /*14a00*/  LDGSTS.E [R139+0x58e00], [R4.64], !P4 ;  /* 0x58e00000048b7fae */ /* 0x0003e8000e121844 */
        /* <DEDUP_REMOVED lines=30> */
[----:B------:R2:W-:Y:S01]  /*14bf0*/  STL.64 [R1+0xf08], R6 ;  /* 0x000f080601007387 */ /* 0x0005e20000100a00 */
[----:B------:R-:W-:-:S03]  /*14c00*/  ISETP.GE.U32.AND P3, PT, R3, 0x7ffffeb7, PT ;  /* 0x7ffffeb70300780c */ /* 0x000fc60003f66070 */
[----:B------:R2:W-:Y:S01]  /*14c10*/  LDGSTS.E [R139+0x5ec00], [R6.64], !P1 ;  /* 0x5ec00000068b7fae */ /* 0x0005e2000c921844 */
[----:B-1----:R-:W-:-:S03]  /*14c20*/  IMAD.WIDE R8, R0, 0x4, R168 ;  /* 0x0000000400087825 */ /* 0x002fc600078e02a8 */
[----:B------:R1:W-:Y:S04]  /*14c30*/  STL.64 [R1+0xed8], R4 ;  /* 0x000ed80401007387 */ /* 0x0003e80000100a00 */
[----:B------:R1:W-:Y:S01]  /*14c40*/  LDGSTS.E [R139+0x5ee00], [R4.64], !P1 ;  /* 0x5ee00000048b7fae */ /* 0x0003e2000c921844 */
[----:B--2---:R-:W-:-:S03]  /*14c50*/  IMAD.WIDE R6, R0, 0x4, R170 ;  /* 0x0000000400067825 */ /* 0x004fc600078e02aa */
[----:B------:R2:W-:Y:S01]  /*14c60*/  STL.64 [R1+0xec8], R10 ;  /* 0x000ec80a01007387 */ /* 0x0005e20000100a00 */
[----:B------:R-:W-:-:S03]  /*14c70*/  IADD3 R3, R252, -0xce, RZ ;  /* 0xffffff32fc037810 */ /* 0x000fc60007ffe0ff */
        /* <DEDUP_REMOVED lines=77> */
[----:B------:R3:W-:Y:S01]  /*15150*/  STL.64 [R1+0x328], R8 ;  /* 0x0003280801007387 */ /* 0x0007e20000100a00 */
[----:B-1----:R-:W-:-:S03]  /*15160*/  IMAD.WIDE R4, R0, 0x4, R220 ;  /* 0x0000000400047825 */ /* 0x002fc600078e02dc */
[----:B------:R1:W-:Y:S04]  /*15170*/  STL.64 [R1+0x318], R6 ;  /* 0x0003180601007387 */ /* 0x0003e80000100a00 */
[----:B------:R2:W-:Y:S04]  /*15180*/  STL.64 [R1+0x308], R4 ;  /* 0x0003080401007387 */ /* 0x0005e80000100a00 */
[----:B------:R-:W4:Y:S04]  /*15190*/  LDL.LU.64 R146, [R1+0x348] ;  /* 0x0003480001927983 */ /* 0x000f280000300a00 */
[----:B------:R-:W4:Y:S04]  /*151a0*/  LDL.LU.64 R246, [R1+0x350] ;  /* 0x0003500001f67983 */ /* 0x000f280000300a00 */
[----:B------:R-:W4:Y:S01]  /*151b0*/  LDL.LU.64 R244, [R1+0x358] ;  /* 0x0003580001f47983 */ /* 0x000f220000300a00 */
[----:B------:R-:W-:-:S04]  /*151c0*/  IADD3 R3, R252, -0xda, RZ ;  /* 0xffffff26fc037810 */ /* 0x000fc80007ffe0ff */
[----:B------:R-:W-:Y:S02]  /*151d0*/  ISETP.GE.U32.AND P1, PT, R3, 0x7ffffea7, PT ;  /* 0x7ffffea70300780c */ /* 0x000fe40003f26070 */
[----:B------:R-:W-:-:S04]  /*151e0*/  IADD3 R3, R252, -0xde, RZ ;  /* 0xffffff22fc037810 */ /* 0x000fc80007ffe0ff */
[----:B------:R-:W-:Y:S02]  /*151f0*/  ISETP.GE.U32.AND P6, PT, R3, 0x7ffffea3, PT ;  /* 0x7ffffea30300780c */ /* 0x000fe40003fc6070 */
[----:B------:R-:W-:-:S05]  /*15200*/  IADD3 R3, R252, -0xe2, RZ ;  /* 0xffffff1efc037810 */ /* 0x000fca0007ffe0ff */
[----:B------:R2:W-:Y:S04]  /*15210*/  LDGSTS.E [R139+0x6c800], [R10.64], !P1 ;  /* 0x6c8000000a8b7fae */ /* 0x0005e8000c921844 */
[----:B------:R3:W-:Y:S04]  /*15220*/  LDGSTS.E [R139+0x6ca00], [R8.64], !P1 ;  /* 0x6ca00000088b7fae */ /* 0x0007e8000c921844 */
[----:B------:R1:W-:Y:S01]  /*15230*/  LDGSTS.E [R139+0x6cc00], [R6.64], !P1 ;  /* 0x6cc00000068b7fae */ /* 0x0003e2000c921844 */
[----:B--2---:R-:W-:-:S03]  /*15240*/  IMAD.WIDE R10, R0, 0x4, R222 ;  /* 0x00000004000a7825 */ /* 0x004fc600078e02de */
[----:B------:R2:W-:Y:S01]  /*15250*/  LDGSTS.E [R139+0x6ce00], [R4.64], !P1 ;  /* 0x6ce00000048b7fae */ /* 0x0005e2000c921844 */
[----:B---3--:R-:W-:Y:S01]  /*15260*/  IMAD.WIDE R8, R0, 0x4, R224 ;  /* 0x0000000400087825 */ /* 0x008fe200078e02e0 */
[----:B------:R-:W-:-:S03]  /*15270*/  ISETP.GE.U32.AND P2, PT, R3, 0x7ffffe9f, PT ;  /* 0x7ffffe9f0300780c */ /* 0x000fc60003f46070 */
[C---:B-1----:R-:W-:Y:S01]  /*15280*/  IMAD.WIDE R6, R0.reuse, 0x4, R226 ;  /* 0x0000000400067825 */ /* 0x042fe200078e02e2 */
[----:B------:R1:W-:Y:S03]  /*15290*/  STL.64 [R1+0x2f8], R10 ;  /* 0x0002f80a01007387 */ /* 0x0003e60000100a00 */
[C---:B--2---:R-:W-:Y:S01]  /*152a0*/  IMAD.WIDE R4, R0.reuse, 0x4, R228 ;  /* 0x0000000400047825 */ /* 0x044fe200078e02e4 */
[----:B------:R2:W-:Y:S04]  /*152b0*/  STL.64 [R1+0x2e8], R8 ;  /* 0x0002e80801007387 */ /* 0x0005e80000100a00 */
[----:B------:R3:W-:Y:S04]  /*152c0*/  STL.64 [R1+0x2d8], R6 ;  /* 0x0002d80601007387 */ /* 0x0007e80000100a00 */
[----:B------:R1:W-:Y:S04]  /*152d0*/  STL.64 [R1+0x2c8], R4 ;  /* 0x0002c80401007387 */ /* 0x0003e80000100a00 */
[----:B------:R-:W4:Y:S04]  /*152e0*/  LDL.LU.64 R140, [R1+0x360] ;  /* 0x00036000018c7983 */ /* 0x000f280000300a00 */
[----:B------:R-:W4:Y:S04]  /*152f0*/  LDL.LU.64 R142, [R1+0x368] ;  /* 0x00036800018e7983 */ /* 0x000f280000300a00 */
[----:B------:R1:W-:Y:S04]  /*15300*/  LDGSTS.E [R139+0x6e800], [R10.64], !P6 ;  /* 0x6e8000000a8b7fae */ /* 0x0003e8000f121844 */
[----:B------:R-:W4:Y:S04]  /*15310*/  LDL.LU.64 R242, [R1+0x370] ;  /* 0x0003700001f27983 */ /* 0x000f280000300a00 */
[----:B------:R2:W-:Y:S01]  /*15320*/  LDGSTS.E [R139+0x6ea00], [R8.64], !P6 ;  /* 0x6ea00000088b7fae */ /* 0x0005e2000f121844 */
[----:B-1----:R-:W-:-:S03]  /*15330*/  IMAD.WIDE R10, R0, 0x4, R230 ;  /* 0x00000004000a7825 */ /* 0x002fc600078e02e6 */
[----:B------:R3:W-:Y:S04]  /*15340*/  LDGSTS.E [R139+0x6ec00], [R6.64], !P6 ;  /* 0x6ec00000068b7fae */ /* 0x0007e8000f121844 */
[----:B------:R1:W-:Y:S01]  /*15350*/  LDGSTS.E [R139+0x6ee00], [R4.64], !P6 ;  /* 0x6ee00000048b7fae */ /* 0x0003e2000f121844 */
[----:B--2---:R-:W-:-:S03]  /*15360*/  IMAD.WIDE R8, R0, 0x4, R232 ;  /* 0x0000000400087825 */ /* 0x004fc600078e02e8 */
[----:B------:R-:W2:Y:S01]  /*15370*/  LDL.LU.64 R240, [R1+0x378] ;  /* 0x0003780001f07983 */ /* 0x000ea20000300a00 */
[----:B---3--:R-:W-:-:S03]  /*15380*/  IMAD.WIDE R6, R0, 0x4, R234 ;  /* 0x0000000400067825 */ /* 0x008fc600078e02ea */
[----:B------:R-:W-:Y:S01]  /*15390*/  STL.64 [R1+0x2b8], R10 ;  /* 0x0002b80a01007387 */ /* 0x000fe20000100a00 */
[----:B-1----:R-:W-:-:S03]  /*153a0*/  IMAD.WIDE R4, R0, 0x4, R236 ;  /* 0x0000000400047825 */ /* 0x002fc600078e02ec */
[----:B------:R-:W-:Y:S04]  /*153b0*/  STL.64 [R1+0x2a8], R8 ;  /* 0x0002a80801007387 */ /* 0x000fe80000100a00 */
[----:B------:R1:W-:Y:S04]  /*153c0*/  LDGSTS.E [R139+0x70800], [R10.64], !P2 ;  /* 0x708000000a8b7fae */ /* 0x0003e8000d121844 */
[----:B------:R4:W-:Y:S04]  /*153d0*/  STL.64 [R1+0x298], R6 ;  /* 0x0002980601007387 */ /* 0x0009e80000100a00 */
[----:B------:R3:W-:Y:S04]  /*153e0*/  LDGSTS.E [R139+0x70a00], [R8.64], !P2 ;  /* 0x70a00000088b7fae */ /* 0x0007e8000d121844 */
[----:B------:R1:W-:Y:S04]  /*153f0*/  STL.64 [R1+0x290], R4 ;  /* 0x0002900401007387 */ /* 0x0003e80000100a00 */
[----:B------:R4:W-:Y:S04]  /*15400*/  LDGSTS.E [R139+0x70c00], [R6.64], !P2 ;  /* 0x70c00000068b7fae */ /* 0x0009e8000d121844 */
[----:B------:R-:W2:Y:S01]  /*15410*/  LDL.LU.64 R144, [R1+0x380] ;  /* 0x0003800001907983 */ /* 0x000ea20000300a00 */
[----:B------:R-:W-:-:S03]  /*15420*/  IADD3 R3, R252, -0xe6, RZ ;  /* 0xffffff1afc037810 */ /* 0x000fc60007ffe0ff */
[----:B------:R1:W-:Y:S01]  /*15430*/  LDGSTS.E [R139+0x70e00], [R4.64], !P2 ;  /* 0x70e00000048b7fae */ /* 0x0003e2000d121844 */
[----:B----4-:R-:W-:-:S03]  /*15440*/  IMAD.WIDE R6, R0, 0x4, R146 ;  /* 0x0000000400067825 */ /* 0x010fc600078e0292 */
[----:B------:R-:W4:Y:S01]  /*15450*/  LDL.LU.64 R146, [R1+0x388] ;  /* 0x0003880001927983 */ /* 0x000f220000300a00 */
[----:B---3--:R-:W-:-:S03]  /*15460*/  IMAD.WIDE R8, R0, 0x4, R246 ;  /* 0x0000000400087825 */ /* 0x008fc600078e02f6 */
[----:B------:R-:W3:Y:S01]  /*15470*/  LDL.LU.64 R246, [R1+0x390] ;  /* 0x0003900001f67983 */ /* 0x000ee20000300a00 */
[----:B-1----:R-:W-:-:S03]  /*15480*/  IMAD.WIDE R10, R0, 0x4, R244 ;  /* 0x00000004000a7825 */ /* 0x002fc600078e02f4 */
[----:B------:R-:W3:Y:S01]  /*15490*/  LDL.LU.64 R244, [R1+0x398] ;  /* 0x0003980001f47983 */ /* 0x000ee20000300a00 */
[----:B------:R-:W-:Y:S01]  /*154a0*/  ISETP.GE.U32.AND P3, PT, R3, 0x7ffffe9b, PT ;  /* 0x7ffffe9b0300780c */ /* 0x000fe20003f66070 */
[----:B------:R-:W-:-:S05]  /*154b0*/  IMAD.WIDE R4, R0, 0x4, R238 ;  /* 0x0000000400047825 */ /* 0x000fca00078e02ee */
[----:B------:R1:W-:Y:S07]  /*154c0*/  STL.64 [R1+0x2428], R4 ;  /* 0x0024280401007387 */ /* 0x0003ee0000100a00 */
[----:B------:R1:W-:Y:S04]  /*154d0*/  LDGSTS.E [R139+0x72800], [R4.64], !P3 ;  /* 0x72800000048b7fae */ /* 0x0003e8000d921844 */
[----:B------:R-:W-:Y:S04]  /*154e0*/  STL.64 [R1+0x2410], R6 ;  /* 0x0024100601007387 */ /* 0x000fe80000100a00 */
[----:B-1----:R-:W1:Y:S04]  /*154f0*/  S2R R5, SR_TID.X ;  /* 0x0000000000057919 */ /* 0x002e680000002100 */
[----:B------:R-:W-:Y:S04]  /*15500*/  STL.64 [R1+0x2418], R8 ;  /* 0x0024180801007387 */ /* 0x000fe80000100a00 */
[----:B------:R-:W-:Y:S01]  /*15510*/  STL.64 [R1+0x2420], R10 ;  /* 0x0024200a01007387 */ /* 0x000fe20000100a00 */
[----:B------:R-:W-:-:S04]  /*15520*/  IMAD.WIDE R12, R0, 0x4, R140 ;  /* 0x00000004000c7825 */ /* 0x000fc800078e028c */
[C---:B------:R-:W-:Y:S01]  /*15530*/  IMAD.WIDE R14, R0.reuse, 0x4, R142 ;  /* 0x00000004000e7825 */ /* 0x040fe200078e028e */
[----:B------:R-:W3:Y:S04]  /*15540*/  LDL.LU.64 R140, [R1+0x3a0] ;  /* 0x0003a000018c7983 */ /* 0x000ee80000300a00 */
[----:B------:R-:W3:Y:S01]  /*15550*/  LDL.LU.64 R142, [R1+0x3a8] ;  /* 0x0003a800018e7983 */ /* 0x000ee20000300a00 */
[----:B------:R-:W-:-:S04]  /*15560*/  IMAD.WIDE R16, R0, 0x4, R242 ;  /* 0x0000000400107825 */ /* 0x000fc800078e02f2 */
[C---:B--2---:R-:W-:Y:S01]  /*15570*/  IMAD.WIDE R18, R0.reuse, 0x4, R240 ;  /* 0x0000000400127825 */ /* 0x044fe200078e02f0 */
[----:B------:R-:W2:Y:S04]  /*15580*/  LDL.LU.64 R242, [R1+0x3b0] ;  /* 0x0003b00001f27983 */ /* 0x000ea80000300a00 */
[----:B------:R-:W2:Y:S04]  /*15590*/  LDL.LU.64 R240, [R1+0x3b8] ;  /* 0x0003b80001f07983 */ /* 0x000ea80000300a00 */
[----:B------:R2:W-:Y:S04]  /*155a0*/  STL.64 [R1+0x2430], R12 ;  /* 0x0024300c01007387 */ /* 0x0005e80000100a00 */
[----:B-1----:R-:W-:Y:S04]  /*155b0*/  STL [R1+0x2490], R5 ;  /* 0x0024900501007387 */ /* 0x002fe80000100800 */
[----:B------:R1:W-:Y:S04]  /*155c0*/  STL.64 [R1+0x2408], R14 ;  /* 0x0024080e01007387 */ /* 0x0003e80000100a00 */
[----:B------:R1:W-:Y:S04]  /*155d0*/  STL.64 [R1+0x2438], R16 ;  /* 0x0024381001007387 */ /* 0x0003e80000100a00 */
[----:B------:R-:W-:Y:S01]  /*155e0*/  STL.64 [R1+0x2400], R18 ;  /* 0x0024001201007387 */ /* 0x000fe20000100a00 */
[----:B------:R-:W-:-:S04]  /*155f0*/  IMAD.WIDE R20, R0, 0x4, R144 ;  /* 0x0000000400147825 */ /* 0x000fc800078e0290 */
[C---:B----4-:R-:W-:Y:S01]  /*15600*/  IMAD.WIDE R22, R0.reuse, 0x4, R146 ;  /* 0x0000000400167825 */ /* 0x050fe200078e0292 */
[----:B------:R-:W4:Y:S04]  /*15610*/  LDL.LU.64 R144, [R1+0x3c0] ;  /* 0x0003c00001907983 */ /* 0x000f280000300a00 */
[----:B------:R-:W4:Y:S01]  /*15620*/  LDL.LU.64 R146, [R1+0x3c8] ;  /* 0x0003c80001927983 */ /* 0x000f220000300a00 */
[----:B---3--:R-:W-:-:S03]  /*15630*/  IMAD.WIDE R24, R0, 0x4, R246 ;  /* 0x0000000400187825 */ /* 0x008fc600078e02f6 */
[----:B------:R-:W3:Y:S01]  /*15640*/  LDL.LU.64 R246, [R1+0x3d0] ;  /* 0x0003d00001f67983 */ /* 0x000ee20000300a00 */
[----:B------:R-:W-:-:S03]  /*15650*/  IMAD.WIDE R26, R0, 0x4, R244 ;  /* 0x00000004001a7825 */ /* 0x000fc600078e02f4 */
[----:B------:R-:W3:Y:S01]  /*15660*/  LDL.LU.64 R244, [R1+0x3d8] ;  /* 0x0003d80001f47983 */ /* 0x000ee20000300a00 */
[----:B------:R-:W-:-:S03]  /*15670*/  IADD3 R3, R252, -0xea, RZ ;  /* 0xffffff16fc037810 */ /* 0x000fc60007ffe0ff */
[----:B------:R1:W-:Y:S01]  /*15680*/  LDGSTS.E [R139+0x72a00], [R6.64], !P3 ;  /* 0x72a00000068b7fae */ /* 0x0003e2000d921844 */
[----:B------:R-:W-:-:S03]  /*15690*/  ISETP.GE.U32.AND P4, PT, R3, 0x7ffffe97, PT ;  /* 0x7ffffe970300780c */ /* 0x000fc60003f86070 */
[----:B------:R-:W-:Y:S04]  /*156a0*/  STL.64 [R1+0x2440], R20 ;  /* 0x0024401401007387 */ /* 0x000fe80000100a00 */
[----:B------:R1:W-:Y:S04]  /*156b0*/  LDGSTS.E [R139+0x72c00], [R8.64], !P3 ;  /* 0x72c00000088b7fae */ /* 0x0003e8000d921844 */
[----:B------:R-:W-:Y:S04]  /*156c0*/  STL.64 [R1+0x2448], R22 ;  /* 0x0024481601007387 */ /* 0x000fe80000100a00 */
[----:B------:R1:W-:Y:S04]  /*156d0*/  LDGSTS.E [R139+0x72e00], [R10.64], !P3 ;  /* 0x72e000000a8b7fae */ /* 0x0003e8000d921844 */
[----:B------:R-:W-:Y:S04]  /*156e0*/  STL.64 [R1+0x2450], R24 ;  /* 0x0024501801007387 */ /* 0x000fe80000100a00 */
[----:B------:R1:W-:Y:S04]  /*156f0*/  LDGSTS.E [R139+0x74800], [R12.64], !P4 ;  /* 0x748000000c8b7fae */ /* 0x0003e8000e121844 */
[----:B------:R-:W-:Y:S04]  /*15700*/  STL.64 [R1+0x2458], R26 ;  /* 0x0024581a01007387 */ /* 0x000fe80000100a00 */
[----:B------:R1:W-:Y:S04]  /*15710*/  LDGSTS.E [R139+0x74a00], [R14.64], !P4 ;  /* 0x74a000000e8b7fae */ /* 0x0003e8000e121844 */
[----:B------:R-:W3:Y:S04]  /*15720*/  LDL.LU.64 R136, [R1+0x3e0] ;  /* 0x0003e00001887983 */ /* 0x000ee80000300a00 */
[----:B-1----:R-:W3:Y:S01]  /*15730*/  LDL.LU.64 R138, [R1+0x3e8] ;  /* 0x0003e800018a7983 */ /* 0x002ee20000300a00 */
[----:B------:R-:W-:-:S04]  /*15740*/  IMAD.WIDE R28, R0, 0x4, R140 ;  /* 0x00000004001c7825 */ /* 0x000fc800078e028c */
[C---:B------:R-:W-:Y:S02]  /*15750*/  IMAD.WIDE R30, R0.reuse, 0x4, R142 ;  /* 0x00000004001e7825 */ /* 0x040fe400078e028e */
[----:B------:R-:W3:Y:S02]  /*15760*/  LDL.LU.64 R142, [R1+0x3f0] ;  /* 0x0003f000018e7983 */ /* 0x000ee40000300a00 */
[C---:B--2---:R-:W-:Y:S02]  /*15770*/  IMAD.WIDE R32, R0.reuse, 0x4, R242 ;  /* 0x0000000400207825 */ /* 0x044fe400078e02f2 */
[----:B------:R-:W2:Y:S02]  /*15780*/  LDL.LU.64 R242, [R1+0x3f8] ;  /* 0x0003f80001f27983 */ /* 0x000ea40000300a00 */
[C---:B------:R-:W-:Y:S02]  /*15790*/  IMAD.WIDE R34, R0.reuse, 0x4, R240 ;  /* 0x0000000400227825 */ /* 0x040fe400078e02f0 */
[----:B------:R-:W2:Y:S04]  /*157a0*/  LDL.LU.64 R140, [R1+0x400] ;  /* 0x00040000018c7983 */ /* 0x000ea80000300a00 */
[----:B------:R-:W2:Y:S04]  /*157b0*/  LDL.LU.64 R240, [R1+0x408] ;  /* 0x0004080001f07983 */ /* 0x000ea80000300a00 */
[----:B------:R-:W-:Y:S04]  /*157c0*/  STL.64 [R1+0x2460], R28 ;  /* 0x0024601c01007387 */ /* 0x000fe80000100a00 */
[----:B------:R-:W-:Y:S04]  /*157d0*/  STL.64 [R1+0x2468], R30 ;  /* 0x0024681e01007387 */ /* 0x000fe80000100a00 */
[----:B------:R-:W-:Y:S04]  /*157e0*/  STL.64 [R1+0x2470], R32 ;  /* 0x0024702001007387 */ /* 0x000fe80000100a00 */
[----:B------:R-:W-:Y:S01]  /*157f0*/  STL.64 [R1+0x2478], R34 ;  /* 0x0024782201007387 */ /* 0x000fe20000100a00 */
[----:B----4-:R-:W-:-:S03]  /*15800*/  IMAD.WIDE R36, R0, 0x4, R144 ;  /* 0x0000000400247825 */ /* 0x010fc600078e0290 */
[----:B------:R-:W4:Y:S01]  /*15810*/  LDL.LU.64 R144, [R1+0x410] ;  /* 0x0004100001907983 */ /* 0x000f220000300a00 */
[----:B------:R-:W-:-:S03]  /*15820*/  IMAD.WIDE R38, R0, 0x4, R146 ;  /* 0x0000000400267825 */ /* 0x000fc600078e0292 */
[----:B------:R-:W4:Y:S01]  /*15830*/  LDL.LU.64 R146, [R1+0x418] ;  /* 0x0004180001927983 */ /* 0x000f220000300a00 */
[----:B---3--:R-:W-:-:S03]  /*15840*/  IMAD.WIDE R42, R0, 0x4, R244 ;  /* 0x00000004002a7825 */ /* 0x008fc600078e02f4 */
[----:B------:R-:W3:Y:S01]  /*15850*/  LDL.LU.64 R244, [R1+0x420] ;  /* 0x0004200001f47983 */ /* 0x000ee20000300a00 */
[----:B------:R-:W-:-:S03]  /*15860*/  IMAD.WIDE R40, R0, 0x4, R246 ;  /* 0x0000000400287825 */ /* 0x000fc600078e02f6 */
[----:B------:R-:W3:Y:S04]  /*15870*/  LDL.LU.64 R246, [R1+0x428] ;  /* 0x0004280001f67983 */ /* 0x000ee80000300a00 */
[----:B------:R-:W-:Y:S04]  /*15880*/  STL.64 [R1+0x2480], R36 ;  /* 0x0024802401007387 */ /* 0x000fe80000100a00 */
[----:B------:R-:W-:Y:S01]  /*15890*/  STL.64 [R1+0x2488], R38 ;  /* 0x0024882601007387 */ /* 0x000fe20000100a00 */
[----:B------:R-:W-:-:S04]  /*158a0*/  LOP3.LUT R13, R5, 0x7f, RZ, 0xc0, !PT ;  /* 0x0000007f050d7812 */ /* 0x000fc800078ec0ff */
[----:B------:R-:W-:-:S04]  /*158b0*/  SHF.L.U32 R14, R13, 0x2, RZ ;  /* 0x000000020d0e7819 */ /* 0x000fc800000006ff */
[----:B------:R-:W-:-:S05]  /*158c0*/  LOP3.LUT R15, R14, 0x20, RZ, 0x3c, !PT ;  /* 0x000000200e0f7812 */ /* 0x000fca00078e3cff */
[----:B------:R3:W-:Y:S01]  /*158d0*/  LDGSTS.E [R15+0x74c00], [R16.64], !P4 ;  /* 0x74c00000100f7fae */ /* 0x0007e2000e121844 */
[----:B------:R-:W-:-:S03]  /*158e0*/  IADD3 R3, R252, -0xee, RZ ;  /* 0xffffff12fc037810 */ /* 0x000fc60007ffe0ff */
[----:B------:R1:W-:Y:S01]  /*158f0*/  LDGSTS.E [R15+0x74e00], [R18.64], !P4 ;  /* 0x74e00000120f7fae */ /* 0x0003e2000e121844 */
[----:B------:R-:W-:-:S04]  /*15900*/  IMAD.WIDE R44, R0, 0x4, R136 ;  /* 0x00000004002c7825 */ /* 0x000fc800078e0288 */
[C---:B------:R-:W-:Y:S02]  /*15910*/  IMAD.WIDE R48, R0.reuse, 0x4, R142 ;  /* 0x0000000400307825 */ /* 0x040fe400078e028e */
[----:B------:R-:W3:Y:S02]  /*15920*/  LDL.LU.64 R142, [R1+0x430] ;  /* 0x00043000018e7983 */ /* 0x000ee40000300a00 */
[C---:B--2---:R-:W-:Y:S02]  /*15930*/  IMAD.WIDE R50, R0.reuse, 0x4, R242 ;  /* 0x0000000400327825 */ /* 0x044fe400078e02f2 */
[----:B------:R-:W2:Y:S04]  /*15940*/  LDL.LU.64 R242, [R1+0x438] ;  /* 0x0004380001f27983 */ /* 0x000ea80000300a00 */
[----:B------:R-:W2:Y:S01]  /*15950*/  LDL.LU.64 R134, [R1+0x440] ;  /* 0x0004400001867983 */ /* 0x000ea20000300a00 */
[----:B------:R-:W-:-:S03]  /*15960*/  IMAD.WIDE R54, R0, 0x4, R240 ;  /* 0x0000000400367825 */ /* 0x000fc600078e02f0 */
[----:B------:R-:W2:Y:S01]  /*15970*/  LDL.LU.64 R240, [R1+0x448] ;  /* 0x0004480001f07983 */ /* 0x000ea20000300a00 */
[----:B----4-:R-:W-:-:S03]  /*15980*/  IMAD.WIDE R56, R0, 0x4, R144 ;  /* 0x0000000400387825 */ /* 0x010fc600078e0290 */
[----:B------:R-:W4:Y:S01]  /*15990*/  LDL.LU.64 R144, [R1+0x450] ;  /* 0x0004500001907983 */ /* 0x000f220000300a00 */
[----:B------:R-:W-:-:S03]  /*159a0*/  IMAD.WIDE R58, R0, 0x4, R146 ;  /* 0x00000004003a7825 */ /* 0x000fc600078e0292 */
[----:B------:R-:W4:Y:S04]  /*159b0*/  LDL.LU.64 R146, [R1+0x458] ;  /* 0x0004580001927983 */ /* 0x000f280000300a00 */
[----:B------:R-:W4:Y:S01]  /*159c0*/  LDL.LU.64 R136, [R1+0x460] ;  /* 0x0004600001887983 */ /* 0x000f220000300a00 */
[----:B---3--:R-:W-:-:S03]  /*159d0*/  IMAD.WIDE R16, R0, 0x4, R244 ;  /* 0x0000000400107825 */ /* 0x008fc600078e02f4 */
[----:B------:R-:W3:Y:S01]  /*159e0*/  LDL.LU.64 R244, [R1+0x468] ;  /* 0x0004680001f47983 */ /* 0x000ee20000300a00 */
        /* <DEDUP_REMOVED lines=17> */
[----:B------:R-:W-:-:S03]  /*15b00*/  IMAD.WIDE R46, R0, 0x4, R138 ;  /* 0x00000004002e7825 */ /* 0x000fc600078e028a */
[----:B------:R1:W-:Y:S01]  /*15b10*/  LDGSTS.E [R15+0x78c00], [R32.64], !P0 ;  /* 0x78c00000200f7fae */ /* 0x0003e2000c121844 */
[----:B------:R-:W-:-:S03]  /*15b20*/  IMAD.SHL.U32 R11, R13, 0x4, RZ ;  /* 0x000000040d0b7824 */ /* 0x000fc600078e00ff */
[----:B------:R1:W-:Y:S01]  /*15b30*/  LDGSTS.E [R15+0x78e00], [R34.64], !P0 ;  /* 0x78e00000220f7fae */ /* 0x0003e2000c121844 */
[----:B------:R-:W-:-:S03]  /*15b40*/  IMAD.WIDE R52, R0, 0x4, R140 ;  /* 0x0000000400347825 */ /* 0x000fc600078e028c */
[----:B------:R1:W-:Y:S01]  /*15b50*/  LDGSTS.E [R15+0x7a800], [R36.64], !P1 ;  /* 0x7a800000240f7fae */ /* 0x0003e2000c921844 */
[----:B------:R-:W-:-:S03]  /*15b60*/  IMAD.WIDE R8, R0, 0x4, R246 ;  /* 0x0000000400087825 */ /* 0x000fc600078e02f6 */
[----:B------:R1:W-:Y:S04]  /*15b70*/  LDGSTS.E [R15+0x7aa00], [R38.64], !P1 ;  /* 0x7aa00000260f7fae */ /* 0x0003e8000c921844 */
[----:B------:R1:W-:Y:S01]  /*15b80*/  LDGSTS.E [R15+0x7ac00], [R40.64], !P1 ;  /* 0x7ac00000280f7fae */ /* 0x0003e2000c921844 */
[----:B------:R-:W-:-:S03]  /*15b90*/  IADD3 R3, R252, -0x87, RZ ;  /* 0xffffff79fc037810 */ /* 0x000fc60007ffe0ff */
[----:B------:R1:W-:Y:S01]  /*15ba0*/  LDGSTS.E [R15+0x7ae00], [R42.64], !P1 ;  /* 0x7ae000002a0f7fae */ /* 0x0003e2000c921844 */
[----:B------:R-:W-:-:S03]  /*15bb0*/  IMAD.WIDE R6, R0, 0x4, R142 ;  /* 0x0000000400067825 */ /* 0x000fc600078e028e */
[----:B------:R1:W-:Y:S01]  /*15bc0*/  LDGSTS.E [R15+0x7c800], [R44.64], !P6 ;  /* 0x7c8000002c0f7fae */ /* 0x0003e2000f121844 */
[----:B------:R-:W-:-:S03]  /*15bd0*/  LOP3.LUT R10, R11, 0x40, RZ, 0x3c, !PT ;  /* 0x000000400b0a7812 */ /* 0x000fc600078e3cff */
[----:B------:R1:W-:Y:S04]  /*15be0*/  STL.64 [R1+0x288], R16 ;  /* 0x0002881001007387 */ /* 0x0003e80000100a00 */
[----:B------:R1:W-:Y:S04]  /*15bf0*/  LDGSTS.E [R15+0x7ca00], [R46.64], !P6 ;  /* 0x7ca000002e0f7fae */ /* 0x0003e8000f121844 */
[----:B------:R-:W3:Y:S04]  /*15c00*/  LDL.LU.64 R138, [R1+0x470] ;  /* 0x00047000018a7983 */ /* 0x000ee80000300a00 */
[----:B------:R1:W-:Y:S01]  /*15c10*/  LDGSTS.E [R15+0x7cc00], [R48.64], !P6 ;  /* 0x7cc00000300f7fae */ /* 0x0003e2000f121844 */
[----:B--2---:R-:W-:-:S03]  /*15c20*/  IMAD.WIDE R4, R0, 0x4, R242 ;  /* 0x0000000400047825 */ /* 0x004fc600078e02f2 */
[----:B------:R-:W2:Y:S01]  /*15c30*/  LDL.LU.64 R246, [R1+0x478] ;  /* 0x0004780001f67983 */ /* 0x000ea20000300a00 */
[----:B------:R-:W-:-:S03]  /*15c40*/  ISETP.GE.U32.AND P4, PT, R3, 0x7ffffefa, PT ;  /* 0x7ffffefa0300780c */ /* 0x000fc60003f86070 */
        /* <DEDUP_REMOVED lines=9> */
[----:B------:R-:W2:Y:S04]  /*15ce0*/  LDL.LU.64 R140, [R1+0x480] ;  /* 0x00048000018c7983 */ /* 0x000ea80000300a00 */
[----:B------:R1:W-:Y:S04]  /*15cf0*/  LDGSTS.E [R10+0x41200], [R8.64], !P3 ;  /* 0x41200000080a7fae */ /* 0x0003e8000d921844 */
[----:B------:R-:W2:Y:S01]  /*15d00*/  LDL.LU.64 R142, [R1+0x488] ;  /* 0x00048800018e7983 */ /* 0x000ea20000300a00 */
[----:B-1----:R-:W-:-:S03]  /*15d10*/  IMAD.WIDE R16, R0, 0x4, R134 ;  /* 0x0000000400107825 */ /* 0x002fc600078e0286 */
[----:B------:R-:W2:Y:S01]  /*15d20*/  LDL.LU.64 R242, [R1+0x490] ;  /* 0x0004900001f27983 */ /* 0x000ea20000300a00 */
[----:B------:R-:W-:-:S03]  /*15d30*/  IMAD.WIDE R8, R0, 0x4, R240 ;  /* 0x0000000400087825 */ /* 0x000fc600078e02f0 */
[----:B------:R4:W-:Y:S04]  /*15d40*/  LDGSTS.E [R10+0x41400], [R6.64], !P3 ;  /* 0x41400000060a7fae */ /* 0x0009e8000d921844 */
[----:B------:R-:W2:Y:S04]  /*15d50*/  LDL.LU.64 R240, [R1+0x498] ;  /* 0x0004980001f07983 */ /* 0x000ea80000300a00 */
[----:B------:R1:W-:Y:S04]  /*15d60*/  LDGSTS.E [R10+0x41600], [R4.64], !P3 ;  /* 0x41600000040a7fae */ /* 0x0003e8000d921844 */
[----:B------:R-:W-:Y:S04]  /*15d70*/  STL.64 [R1+0x248], R16 ;  /* 0x0002481001007387 */ /* 0x000fe80000100a00 */
[----:B------:R3:W-:Y:S04]  /*15d80*/  STL.64 [R1+0x240], R8 ;  /* 0x0002400801007387 */ /* 0x0007e80000100a00 */
[----:B------:R1:W-:Y:S04]  /*15d90*/  LDGSTS.E [R10+0x43000], [R16.64], !P4 ;  /* 0x43000000100a7fae */ /* 0x0003e8000e121844 */
[----:B------:R3:W-:Y:S01]  /*15da0*/  LDGSTS.E [R10+0x43200], [R8.64], !P4 ;  /* 0x43200000080a7fae */ /* 0x0007e2000e121844 */
[----:B----4-:R-:W-:-:S04]  /*15db0*/  IMAD.WIDE R6, R0, 0x4, R144 ;  /* 0x0000000400067825 */ /* 0x010fc800078e0290 */
[C---:B-1----:R-:W-:Y:S01]  /*15dc0*/  IMAD.WIDE R4, R0.reuse, 0x4, R146 ;  /* 0x0000000400047825 */ /* 0x042fe200078e0292 */
[----:B------:R1:W-:Y:S04]  /*15dd0*/  STL.64 [R1+0x238], R6 ;  /* 0x0002380601007387 */ /* 0x0003e80000100a00 */
[----:B------:R2:W-:Y:S04]  /*15de0*/  STL.64 [R1+0x230], R4 ;  /* 0x0002300401007387 */ /* 0x0005e80000100a00 */
[----:B------:R-:W4:Y:S01]  /*15df0*/  LDL.LU.64 R134, [R1+0x4a0] ;  /* 0x0004a00001867983 */ /* 0x000f220000300a00 */
[----:B---3--:R-:W-:-:S03]  /*15e00*/  IMAD.WIDE R8, R0, 0x4, R244 ;  /* 0x0000000400087825 */ /* 0x008fc600078e02f4 */
[----:B------:R-:W3:Y:S04]  /*15e10*/  LDL.LU.64 R144, [R1+0x4a8] ;  /* 0x0004a80001907983 */ /* 0x000ee80000300a00 */
[----:B------:R-:W3:Y:S04]  /*15e20*/  LDL.LU.64 R146, [R1+0x4b0] ;  /* 0x0004b00001927983 */ /* 0x000ee80000300a00 */
[----:B------:R-:W3:Y:S01]  /*15e30*/  LDL.LU.64 R244, [R1+0x4b8] ;  /* 0x0004b80001f47983 */ /* 0x000ee20000300a00 */
[----:B------:R-:W-:Y:S01]  /*15e40*/  IADD3 R3, R252, -0x8b, RZ ;  /* 0xffffff75fc037810 */ /* 0x000fe20007ffe0ff */
[----:B------:R-:W-:-:S02]  /*15e50*/  IMAD.WIDE R16, R0, 0x4, R136 ;  /* 0x0000000400107825 */ /* 0x000fc400078e0288 */
[----:B------:R1:W-:Y:S01]  /*15e60*/  LDGSTS.E [R10+0x43400], [R6.64], !P4 ;  /* 0x43400000060a7fae */ /* 0x0003e2000e121844 */
[----:B------:R-:W-:Y:S02]  /*15e70*/  ISETP.GE.U32.AND P5, PT, R3, 0x7ffffef6, PT ;  /* 0x7ffffef60300780c */ /* 0x000fe40003fa6070 */
[----:B------:R-:W-:Y:S01]  /*15e80*/  IADD3 R3, R252, -0x8f, RZ ;  /* 0xffffff71fc037810 */ /* 0x000fe20007ffe0ff */
[----:B------:R2:W-:Y:S03]  /*15e90*/  LDGSTS.E [R10+0x43600], [R4.64], !P4 ;  /* 0x43600000040a7fae */ /* 0x0005e6000e121844 */
[----:B------:R-:W-:Y:S01]  /*15ea0*/  ISETP.GE.U32.AND P0, PT, R3, 0x7ffffef2, PT ;  /* 0x7ffffef20300780c */ /* 0x000fe20003f06070 */
[----:B------:R1:W-:Y:S04]  /*15eb0*/  STL.64 [R1+0x208], R16 ;  /* 0x0002081001007387 */ /* 0x0003e80000100a00 */
[----:B------:R1:W-:Y:S04]  /*15ec0*/  STL.64 [R1+0x200], R8 ;  /* 0x0002000801007387 */ /* 0x0003e80000100a00 */
[----:B------:R1:W-:Y:S04]  /*15ed0*/  LDGSTS.E [R10+0x45000], [R16.64], !P5 ;  /* 0x45000000100a7fae */ /* 0x0003e8000e921844 */
[----:B------:R1:W-:Y:S02]  /*15ee0*/  LDGSTS.E [R10+0x45200], [R8.64], !P5 ;  /* 0x45200000080a7fae */ /* 0x0003e4000e921844 */
[----:B-1----:R-:W-:-:S04]  /*15ef0*/  IMAD.WIDE R6, R0, 0x4, R138 ;  /* 0x0000000400067825 */ /* 0x002fc800078e028a */
[C---:B--2---:R-:W-:Y:S01]  /*15f00*/  IMAD.WIDE R4, R0.reuse, 0x4, R246 ;  /* 0x0000000400047825 */ /* 0x044fe200078e02f6 */
[----:B------:R1:W-:Y:S04]  /*15f10*/  STL.64 [R1+0x1f8], R6 ;  /* 0x0001f80601007387 */ /* 0x0003e80000100a00 */
[----:B------:R2:W-:Y:S04]  /*15f20*/  STL.64 [R1+0x1f0], R4 ;  /* 0x0001f00401007387 */ /* 0x0005e80000100a00 */
[----:B------:R-:W3:Y:S04]  /*15f30*/  LDL.LU.64 R136, [R1+0x4c0] ;  /* 0x0004c00001887983 */ /* 0x000ee80000300a00 */
[----:B------:R1:W-:Y:S04]  /*15f40*/  LDGSTS.E [R10+0x45400], [R6.64], !P5 ;  /* 0x45400000060a7fae */ /* 0x0003e8000e921844 */
[----:B------:R2:W-:Y:S04]  /*15f50*/  LDGSTS.E [R10+0x45600], [R4.64], !P5 ;  /* 0x45600000040a7fae */ /* 0x0005e8000e921844 */
[----:B------:R-:W3:Y:S04]  /*15f60*/  LDL.LU.64 R138, [R1+0x4c8] ;  /* 0x0004c800018a7983 */ /* 0x000ee80000300a00 */
[----:B------:R-:W3:Y:S01]  /*15f70*/  LDL.LU.64 R246, [R1+0x4d0] ;  /* 0x0004d00001f67983 */ /* 0x000ee20000300a00 */
[----:B------:R-:W-:-:S05]  /*15f80*/  IMAD.WIDE R16, R0, 0x4, R140 ;  /* 0x0000000400107825 */ /* 0x000fca00078e028c */
[----:B------:R4:W-:Y:S01]  /*15f90*/  LDGSTS.E [R10+0x47000], [R16.64], !P0 ;  /* 0x47000000100a7fae */ /* 0x0009e2000c121844 */
[----:B------:R-:W-:-:S04]  /*15fa0*/  IMAD.WIDE R8, R0, 0x4, R142 ;  /* 0x0000000400087825 */ /* 0x000fc800078e028e */
[C---:B-1----:R-:W-:Y:S01]  /*15fb0*/  IMAD.WIDE R6, R0.reuse, 0x4, R242 ;  /* 0x0000000400067825 */ /* 0x042fe200078e02f2 */
[----:B------:R3:W-:Y:S04]  /*15fc0*/  LDGSTS.E [R10+0x47200], [R8.64], !P0 ;  /* 0x47200000080a7fae */ /* 0x0007e8000c121844 */
[----:B------:R-:W3:Y:S01]  /*15fd0*/  LDL.LU.64 R242, [R1+0x4d8] ;  /* 0x0004d80001f27983 */ /* 0x000ee20000300a00 */
[----:B--2---:R-:W-:-:S03]  /*15fe0*/  IMAD.WIDE R4, R0, 0x4, R240 ;  /* 0x0000000400047825 */ /* 0x004fc600078e02f0 */
[----:B------:R4:W-:Y:S04]  /*15ff0*/  STL.64 [R1+0x1c8], R16 ;  /* 0x0001c81001007387 */ /* 0x0009e80000100a00 */
[----:B------:R3:W-:Y:S04]  /*16000*/  STL.64 [R1+0x1c0], R8 ;  /* 0x0001c00801007387 */ /* 0x0007e80000100a00 */
[----:B------:R1:W-:Y:S04]  /*16010*/  STL.64 [R1+0x1b8], R6 ;  /* 0x0001b80601007387 */ /* 0x0003e80000100a00 */
[----:B------:R2:W-:Y:S04]  /*16020*/  STL.64 [R1+0x1b0], R4 ;  /* 0x0001b00401007387 */ /* 0x0005e80000100a00 */
[----:B------:R-:W3:Y:S04]  /*16030*/  LDL.LU.64 R140, [R1+0x4e0] ;  /* 0x0004e000018c7983 */ /* 0x000ee80000300a00 */
[----:B------:R1:W-:Y:S04]  /*16040*/  LDGSTS.E [R10+0x47400], [R6.64], !P0 ;  /* 0x47400000060a7fae */ /* 0x0003e8000c121844 */
[----:B------:R2:W-:Y:S04]  /*16050*/  LDGSTS.E [R10+0x47600], [R4.64], !P0 ;  /* 0x47600000040a7fae */ /* 0x0005e8000c121844 */
[----:B------:R-:W3:Y:S04]  /*16060*/  LDL.LU.64 R142, [R1+0x4e8] ;  /* 0x0004e800018e7983 */ /* 0x000ee80000300a00 */
[----:B------:R-:W3:Y:S01]  /*16070*/  LDL.LU.64 R240, [R1+0x4f0] ;  /* 0x0004f00001f07983 */ /* 0x000ee20000300a00 */
[----:B----4-:R-:W-:-:S04]  /*16080*/  IMAD.WIDE R16, R0, 0x4, R134 ;  /* 0x0000000400107825 */ /* 0x010fc800078e0286 */
[----:B---3--:R-:W-:-:S04]  /*16090*/  IMAD.WIDE R8, R0, 0x4, R144 ;  /* 0x0000000400087825 */ /* 0x008fc800078e0290 */
[C---:B-1----:R-:W-:Y:S02]  /*160a0*/  IMAD.WIDE R6, R0.reuse, 0x4, R146 ;  /* 0x0000000400067825 */ /* 0x042fe400078e0292 */
[----:B------:R-:W3:Y:S02]  /*160b0*/  LDL.LU.64 R146, [R1+0x4f8] ;  /* 0x0004f80001927983 */ /* 0x000ee40000300a00 */
[----:B--2---:R-:W-:Y:S02]  /*160c0*/  IMAD.WIDE R4, R0, 0x4, R244 ;  /* 0x0000000400047825 */ /* 0x004fe400078e02f4 */
[----:B------:R1:W-:Y:S04]  /*160d0*/  STL.64 [R1+0x188], R16 ;  /* 0x0001881001007387 */ /* 0x0003e80000100a00 */
[----:B------:R2:W-:Y:S04]  /*160e0*/  STL.64 [R1+0x180], R8 ;  /* 0x0001800801007387 */ /* 0x0005e80000100a00 */
[----:B------:R4:W-:Y:S04]  /*160f0*/  STL.64 [R1+0x178], R6 ;  /* 0x0001780601007387 */ /* 0x0009e80000100a00 */
[----:B------:R1:W-:Y:S04]  /*16100*/  STL.64 [R1+0x170], R4 ;  /* 0x0001700401007387 */ /* 0x0003e80000100a00 */
[----:B------:R-:W3:Y:S04]  /*16110*/  LDL.LU.64 R144, [R1+0x500] ;  /* 0x0005000001907983 */ /* 0x000ee80000300a00 */
[----:B------:R-:W3:Y:S01]  /*16120*/  LDL.LU.64 R244, [R1+0x508] ;  /* 0x0005080001f47983 */ /* 0x000ee20000300a00 */
[----:B------:R-:W-:-:S04]  /*16130*/  IADD3 R3, R252, -0x93, RZ ;  /* 0xffffff6dfc037810 */ /* 0x000fc80007ffe0ff */
[----:B------:R-:W-:Y:S02]  /*16140*/  ISETP.GE.U32.AND P1, PT, R3, 0x7ffffeee, PT ;  /* 0x7ffffeee0300780c */ /* 0x000fe40003f26070 */
[----:B------:R-:W-:-:S04]  /*16150*/  IADD3 R3, R252, -0x97, RZ ;  /* 0xffffff69fc037810 */ /* 0x000fc80007ffe0ff */
[----:B------:R-:W-:Y:S02]  /*16160*/  ISETP.GE.U32.AND P6, PT, R3, 0x7ffffeea, PT ;  /* 0x7ffffeea0300780c */ /* 0x000fe40003fc6070 */
[----:B------:R-:W-:-:S05]  /*16170*/  IADD3 R3, R252, -0x9b, RZ ;  /* 0xffffff65fc037810 */ /* 0x000fca0007ffe0ff */
[----:B------:R1:W-:Y:S04]  /*16180*/  LDGSTS.E [R10+0x49000], [R16.64], !P1 ;  /* 0x49000000100a7fae */ /* 0x0003e8000c921844 */
[----:B------:R2:W-:Y:S01]  /*16190*/  LDGSTS.E [R10+0x49200], [R8.64], !P1 ;  /* 0x49200000080a7fae */ /* 0x0005e2000c921844 */
[----:B------:R-:W-:-:S03]  /*161a0*/  ISETP.GE.U32.AND P2, PT, R3, 0x7ffffee6, PT ;  /* 0x7ffffee60300780c */ /* 0x000fc60003f46070 */
[----:B------:R4:W-:Y:S04]  /*161b0*/  LDGSTS.E [R10+0x49400], [R6.64], !P1 ;  /* 0x49400000060a7fae */ /* 0x0009e8000c921844 */
[----:B------:R1:W-:Y:S02]  /*161c0*/  LDGSTS.E [R10+0x49600], [R4.64], !P1 ;  /* 0x49600000040a7fae */ /* 0x0003e4000c921844 */
[C---:B-1----:R-:W-:Y:S02]  /*161d0*/  IMAD.WIDE R16, R0.reuse, 0x4, R136 ;  /* 0x0000000400107825 */ /* 0x042fe400078e0288 */
[----:B------:R-:W3:Y:S04]  /*161e0*/  LDL.LU.64 R136, [R1+0x510] ;  /* 0x0005100001887983 */ /* 0x000ee80000300a00 */
[----:B------:R1:W-:Y:S04]  /*161f0*/  STL.64 [R1+0x148], R16 ;  /* 0x0001481001007387 */ /* 0x0003e80000100a00 */
[----:B------:R1:W-:Y:S01]  /*16200*/  LDGSTS.E [R10+0x4b000], [R16.64], !P6 ;  /* 0x4b000000100a7fae */ /* 0x0003e2000f121844 */
[----:B--2---:R-:W-:-:S04]  /*16210*/  IMAD.WIDE R8, R0, 0x4, R138 ;  /* 0x0000000400087825 */ /* 0x004fc800078e028a */
[C---:B----4-:R-:W-:Y:S01]  /*16220*/  IMAD.WIDE R6, R0.reuse, 0x4, R246 ;  /* 0x0000000400067825 */ /* 0x050fe200078e02f6 */
[----:B------:R2:W-:Y:S04]  /*16230*/  LDGSTS.E [R10+0x4b200], [R8.64], !P6 ;  /* 0x4b200000080a7fae */ /* 0x0005e8000f121844 */
[----:B------:R-:W4:Y:S04]  /*16240*/  LDL.LU.64 R246, [R1+0x518] ;  /* 0x0005180001f67983 */ /* 0x000f280000300a00 */
[----:B------:R2:W-:Y:S04]  /*16250*/  STL.64 [R1+0x140], R8 ;  /* 0x0001400801007387 */ /* 0x0005e80000100a00 */
[----:B------:R1:W-:Y:S04]  /*16260*/  STL.64 [R1+0x138], R6 ;  /* 0x0001380601007387 */ /* 0x0003e80000100a00 */
[----:B------:R1:W-:Y:S01]  /*16270*/  LDGSTS.E [R10+0x4b400], [R6.64], !P6 ;  /* 0x4b400000060a7fae */ /* 0x0003e2000f121844 */
[----:B------:R-:W-:-:S05]  /*16280*/  IMAD.WIDE R4, R0, 0x4, R242 ;  /* 0x0000000400047825 */ /* 0x000fca00078e02f2 */
[----:B------:R3:W-:Y:S04]  /*16290*/  STL.64 [R1+0x130], R4 ;  /* 0x0001300401007387 */ /* 0x0007e80000100a00 */
[----:B------:R-:W4:Y:S04]  /*162a0*/  LDL.LU.64 R138, [R1+0x520] ;  /* 0x00052000018a7983 */ /* 0x000f280000300a00 */
[----:B------:R-:W4:Y:S04]  /*162b0*/  LDL.LU.64 R242, [R1+0x528] ;  /* 0x0005280001f27983 */ /* 0x000f280000300a00 */
[----:B------:R3:W-:Y:S01]  /*162c0*/  LDGSTS.E [R10+0x4b600], [R4.64], !P6 ;  /* 0x4b600000040a7fae */ /* 0x0007e2000f121844 */
[----:B-1----:R-:W-:-:S03]  /*162d0*/  IMAD.WIDE R16, R0, 0x4, R140 ;  /* 0x0000000400107825 */ /* 0x002fc600078e028c */
[----:B------:R-:W4:Y:S04]  /*162e0*/  LDL.LU.64 R140, [R1+0x530] ;  /* 0x00053000018c7983 */ /* 0x000f280000300a00 */
[----:B------:R1:W-:Y:S04]  /*162f0*/  STL.64 [R1+0x108], R16 ;  /* 0x0001081001007387 */ /* 0x0003e80000100a00 */
[----:B------:R1:W-:Y:S01]  /*16300*/  LDGSTS.E [R10+0x4d000], [R16.64], !P2 ;  /* 0x4d000000100a7fae */ /* 0x0003e2000d121844 */
[----:B--2---:R-:W-:-:S04]  /*16310*/  IMAD.WIDE R8, R0, 0x4, R142 ;  /* 0x0000000400087825 */ /* 0x004fc800078e028e */
[----:B------:R-:W-:Y:S01]  /*16320*/  IMAD.WIDE R6, R0, 0x4, R240 ;  /* 0x0000000400067825 */ /* 0x000fe200078e02f0 */
[----:B------:R2:W-:Y:S04]  /*16330*/  LDGSTS.E [R10+0x4d200], [R8.64], !P2 ;  /* 0x4d200000080a7fae */ /* 0x0005e8000d121844 */
[----:B------:R-:W4:Y:S04]  /*16340*/  LDL.LU.64 R240, [R1+0x538] ;  /* 0x0005380001f07983 */ /* 0x000f280000300a00 */
[----:B------:R2:W-:Y:S04]  /*16350*/  STL.64 [R1+0x100], R8 ;  /* 0x0001000801007387 */ /* 0x0005e80000100a00 */
[----:B------:R1:W-:Y:S01]  /*16360*/  STL.64 [R1+0xf8], R6 ;  /* 0x0000f80601007387 */ /* 0x0003e20000100a00 */
[----:B------:R-:W-:-:S03]  /*16370*/  IADD3 R3, R252, -0x9f, RZ ;  /* 0xffffff61fc037810 */ /* 0x000fc60007ffe0ff */
[----:B------:R1:W-:Y:S01]  /*16380*/  LDGSTS.E [R10+0x4d400], [R6.64], !P2 ;  /* 0x4d400000060a7fae */ /* 0x0003e2000d121844 */
[----:B---3--:R-:W-:-:S05]  /*16390*/  IMAD.WIDE R4, R0, 0x4, R146 ;  /* 0x0000000400047825 */ /* 0x008fca00078e0292 */
[----:B------:R4:W-:Y:S04]  /*163a0*/  STL.64 [R1+0xf0], R4 ;  /* 0x0000f00401007387 */ /* 0x0009e80000100a00 */
[----:B------:R-:W3:Y:S04]  /*163b0*/  LDL.LU.64 R146, [R1+0x540] ;  /* 0x0005400001927983 */ /* 0x000ee80000300a00 */
[----:B------:R-:W3:Y:S01]  /*163c0*/  LDL.LU.64 R142, [R1+0x548] ;  /* 0x00054800018e7983 */ /* 0x000ee20000300a00 */
[----:B-1----:R-:W-:-:S04]  /*163d0*/  IMAD.WIDE R16, R0, 0x4, R144 ;  /* 0x0000000400107825 */ /* 0x002fc800078e0290 */
[----:B--2---:R-:W-:Y:S01]  /*163e0*/  IMAD.WIDE R8, R0, 0x4, R244 ;  /* 0x0000000400087825 */ /* 0x004fe200078e02f4 */
[----:B------:R-:W2:Y:S04]  /*163f0*/  LDL.LU.64 R144, [R1+0x550] ;  /* 0x0005500001907983 */ /* 0x000ea80000300a00 */
[----:B------:R1:W-:Y:S04]  /*16400*/  STL.64 [R1+0xc8], R16 ;  /* 0x0000c81001007387 */ /* 0x0003e80000100a00 */
[----:B------:R-:W2:Y:S01]  /*16410*/  LDL.LU.64 R244, [R1+0x558] ;  /* 0x0005580001f47983 */ /* 0x000ea20000300a00 */
[----:B------:R-:W-:-:S02]  /*16420*/  ISETP.GE.U32.AND P3, PT, R3, 0x7ffffee2, PT ;  /* 0x7ffffee20300780c */ /* 0x000fc40003f66070 */
[----:B------:R-:W-:Y:S01]  /*16430*/  IADD3 R3, R252, -0xa3, RZ ;  /* 0xffffff5dfc037810 */ /* 0x000fe20007ffe0ff */
[----:B------:R4:W-:Y:S03]  /*16440*/  LDGSTS.E [R10+0x4d600], [R4.64], !P2 ;  /* 0x4d600000040a7fae */ /* 0x0009e6000d121844 */
[----:B------:R-:W-:Y:S01]  /*16450*/  ISETP.GE.U32.AND P4, PT, R3, 0x7ffffede, PT ;  /* 0x7ffffede0300780c */ /* 0x000fe20003f86070 */
[----:B------:R1:W-:Y:S06]  /*16460*/  STL.64 [R1+0xc0], R8 ;  /* 0x0000c00801007387 */ /* 0x0003ec0000100a00 */
[----:B------:R1:W-:Y:S04]  /*16470*/  LDGSTS.E [R10+0x4f000], [R16.64], !P3 ;  /* 0x4f000000100a7fae */ /* 0x0003e8000d921844 */
[----:B------:R1:W-:Y:S01]  /*16480*/  LDGSTS.E [R10+0x4f200], [R8.64], !P3 ;  /* 0x4f200000080a7fae */ /* 0x0003e2000d921844 */
[----:B------:R-:W-:-:S05]  /*16490*/  IMAD.WIDE R6, R0, 0x4, R136 ;  /* 0x0000000400067825 */ /* 0x000fca00078e0288 */
[----:B------:R1:W-:Y:S04]  /*164a0*/  STL.64 [R1+0xb8], R6 ;  /* 0x0000b80601007387 */ /* 0x0003e80000100a00 */
[----:B------:R1:W-:Y:S01]  /*164b0*/  LDGSTS.E [R10+0x4f400], [R6.64], !P3 ;  /* 0x4f400000060a7fae */ /* 0x0003e2000d921844 */
[----:B----4-:R-:W-:-:S05]  /*164c0*/  IMAD.WIDE R4, R0, 0x4, R246 ;  /* 0x0000000400047825 */ /* 0x010fca00078e02f6 */
[----:B------:R4:W-:Y:S04]  /*164d0*/  STL.64 [R1+0xb0], R4 ;  /* 0x0000b00401007387 */ /* 0x0009e80000100a00 */
[----:B------:R-:W2:Y:S04]  /*164e0*/  LDL.LU.64 R246, [R1+0x560] ;  /* 0x0005600001f67983 */ /* 0x000ea80000300a00 */
[----:B------:R-:W2:Y:S04]  /*164f0*/  LDL.LU.64 R134, [R1+0x568] ;  /* 0x0005680001867983 */ /* 0x000ea80000300a00 */
[----:B------:R4:W-:Y:S04]  /*16500*/  LDGSTS.E [R10+0x4f600], [R4.64], !P3 ;  /* 0x4f600000040a7fae */ /* 0x0009e8000d921844 */
[----:B------:R-:W2:Y:S01]  /*16510*/  LDL.LU.64 R136, [R1+0x570] ;  /* 0x0005700001887983 */ /* 0x000ea20000300a00 */
[----:B-1----:R-:W-:-:S04]  /*16520*/  IMAD.WIDE R16, R0, 0x4, R138 ;  /* 0x0000000400107825 */ /* 0x002fc800078e028a */
[C---:B------:R-:W-:Y:S01]  /*16530*/  IMAD.WIDE R8, R0.reuse, 0x4, R242 ;  /* 0x0000000400087825 */ /* 0x040fe200078e02f2 */
[----:B------:R3:W-:Y:S04]  /*16540*/  STL.64 [R1+0x88], R16 ;  /* 0x0000881001007387 */ /* 0x0007e80000100a00 */
[----:B------:R-:W2:Y:S01]  /*16550*/  LDL.LU.64 R242, [R1+0x578] ;  /* 0x0005780001f27983 */ /* 0x000ea20000300a00 */
[----:B------:R-:W-:-:S03]  /*16560*/  IMAD.WIDE R6, R0, 0x4, R140 ;  /* 0x0000000400067825 */ /* 0x000fc600078e028c */
[----:B------:R1:W-:Y:S04]  /*16570*/  STL.64 [R1+0x80], R8 ;  /* 0x0000800801007387 */ /* 0x0003e80000100a00 */
[----:B------:R2:W-:Y:S04]  /*16580*/  STL.64 [R1+0x78], R6 ;  /* 0x0000780601007387 */ /* 0x0005e80000100a00 */
[----:B------:R3:W-:Y:S04]  /*16590*/  LDGSTS.E [R10+0x51000], [R16.64], !P4 ;  /* 0x51000000100a7fae */ /* 0x0007e8000e121844 */
[----:B------:R1:W-:Y:S04]  /*165a0*/  LDGSTS.E [R10+0x51200], [R8.64], !P4 ;  /* 0x51200000080a7fae */ /* 0x0003e8000e121844 */
[----:B------:R2:W-:Y:S01]  /*165b0*/  LDGSTS.E [R10+0x51400], [R6.64], !P4 ;  /* 0x51400000060a7fae */ /* 0x0005e2000e121844 */
[----:B----4-:R-:W-:-:S05]  /*165c0*/  IMAD.WIDE R4, R0, 0x4, R240 ;  /* 0x0000000400047825 */ /* 0x010fca00078e02f0 */
[----:B------:R4:W-:Y:S04]  /*165d0*/  STL.64 [R1+0x70], R4 ;  /* 0x0000700401007387 */ /* 0x0009e80000100a00 */
[----:B------:R-:W2:Y:S04]  /*165e0*/  LDL.LU.64 R240, [R1+0x580] ;  /* 0x0005800001f07983 */ /* 0x000ea80000300a00 */
[----:B------:R4:W-:Y:S04]  /*165f0*/  LDGSTS.E [R10+0x51600], [R4.64], !P4 ;  /* 0x51600000040a7fae */ /* 0x0009e8000e121844 */
[----:B------:R-:W2:Y:S04]  /*16600*/  LDL.LU.64 R138, [R1+0x588] ;  /* 0x00058800018a7983 */ /* 0x000ea80000300a00 */
[----:B------:R-:W2:Y:S01]  /*16610*/  LDL.LU.64 R140, [R1+0x590] ;  /* 0x00059000018c7983 */ /* 0x000ea20000300a00 */
[----:B---3--:R-:W-:-:S03]  /*16620*/  IMAD.WIDE R16, R0, 0x4, R146 ;  /* 0x0000000400107825 */ /* 0x008fc600078e0292 */
[----:B------:R-:W3:Y:S01]  /*16630*/  LDL.LU.64 R146, [R1+0x598] ;  /* 0x0005980001927983 */ /* 0x000ee20000300a00 */
[----:B-1----:R-:W-:-:S03]  /*16640*/  IMAD.WIDE R8, R0, 0x4, R142 ;  /* 0x0000000400087825 */ /* 0x002fc600078e028e */
[----:B------:R-:W-:Y:S04]  /*16650*/  STL.64 [R1+0x48], R16 ;  /* 0x0000481001007387 */ /* 0x000fe80000100a00 */
[----:B------:R-:W-:Y:S01]  /*16660*/  STL.64 [R1+0x40], R8 ;  /* 0x0000400801007387 */ /* 0x000fe20000100a00 */
[----:B--2---:R-:W-:-:S04]  /*16670*/  IMAD.WIDE R6, R0, 0x4, R144 ;  /* 0x0000000400067825 */ /* 0x004fc800078e0290 */
[----:B----4-:R-:W-:Y:S01]  /*16680*/  IMAD.WIDE R4, R0, 0x4, R244 ;  /* 0x0000000400047825 */ /* 0x010fe200078e02f4 */
[----:B------:R1:W-:Y:S04]  /*16690*/  STL.64 [R1+0x38], R6 ;  /* 0x0000380601007387 */ /* 0x0003e80000100a00 */
[----:B------:R2:W-:Y:S04]  /*166a0*/  STL.64 [R1+0x30], R4 ;  /* 0x0000300401007387 */ /* 0x0005e80000100a00 */
[----:B------:R-:W4:Y:S01]  /*166b0*/  LDL.LU.64 R244, [R1+0x5a0] ;  /* 0x0005a00001f47983 */ /* 0x000f220000300a00 */
[----:B------:R-:W-:-:S03]  /*166c0*/  IADD3 R3, R252, -0xa7, RZ ;  /* 0xffffff59fc037810 */ /* 0x000fc60007ffe0ff */
[----:B------:R-:W4:Y:S01]  /*166d0*/  LDL.LU.64 R142, [R1+0x5a8] ;  /* 0x0005a800018e7983 */ /* 0x000f220000300a00 */
[----:B------:R-:W-:-:S03]  /*166e0*/  ISETP.GE.U32.AND P5, PT, R3, 0x7ffffeda, PT ;  /* 0x7ffffeda0300780c */ /* 0x000fc60003fa6070 */
[----:B------:R-:W4:Y:S10]  /*166f0*/  LDL.LU.64 R144, [R1+0x5b0] ;  /* 0x0005b00001907983 */ /* 0x000f340000300a00 */
[----:B------:R1:W-:Y:S04]  /*16700*/  LDGSTS.E [R10+0x53000], [R16.64], !P5 ;  /* 0x53000000100a7fae */ /* 0x0003e8000e921844 */
[----:B------:R1:W-:Y:S04]  /*16710*/  LDGSTS.E [R10+0x53200], [R8.64], !P5 ;  /* 0x53200000080a7fae */ /* 0x0003e8000e921844 */
[----:B------:R1:W-:Y:S04]  /*16720*/  LDGSTS.E [R10+0x53400], [R6.64], !P5 ;  /* 0x53400000060a7fae */ /* 0x0003e8000e921844 */
[----:B------:R2:W-:Y:S01]  /*16730*/  LDGSTS.E [R10+0x53600], [R4.64], !P5 ;  /* 0x53600000040a7fae */ /* 0x0005e2000e921844 */
[----:B-1----:R-:W-:-:S03]  /*16740*/  IMAD.WIDE R6, R0, 0x4, R246 ;  /* 0x0000000400067825 */ /* 0x002fc600078e02f6 */
[----:B------:R-:W4:Y:S01]  /*16750*/  LDL.LU.64 R246, [R1+0x5b8] ;  /* 0x0005b80001f67983 */ /* 0x000f220000300a00 */
[----:B--2---:R-:W-:-:S03]  /*16760*/  IMAD.WIDE R4, R0, 0x4, R134 ;  /* 0x0000000400047825 */ /* 0x004fc600078e0286 */
[----:B------:R1:W-:Y:S04]  /*16770*/  STL.64 [R1+0x8], R6 ;  /* 0x0000080601007387 */ /* 0x0003e80000100a00 */
[----:B------:R2:W-:Y:S01]  /*16780*/  STL.64 [R1], R4 ;  /* 0x0000000401007387 */ /* 0x0005e20000100a00 */
[----:B------:R-:W-:-:S04]  /*16790*/  IMAD.WIDE R250, R0, 0x4, R136 ;  /* 0x0000000400fa7825 */ /* 0x000fc800078e0288 */
[C---:B------:R-:W-:Y:S02]  /*167a0*/  IMAD.WIDE R248, R0.reuse, 0x4, R242 ;  /* 0x0000000400f87825 */ /* 0x040fe400078e02f2 */
[----:B------:R-:W2:Y:S04]  /*167b0*/  LDL.LU.64 R242, [R1+0x5c0] ;  /* 0x0005c00001f27983 */ /* 0x000ea80000300a00 */
[----:B------:R-:W2:Y:S04]  /*167c0*/  LDL.LU.64 R134, [R1+0x5c8] ;  /* 0x0005c80001867983 */ /* 0x000ea80000300a00 */
[----:B------:R-:W2:Y:S01]  /*167d0*/  LDL.LU.64 R136, [R1+0x5d0] ;  /* 0x0005d00001887983 */ /* 0x000ea20000300a00 */
[----:B------:R-:W-:-:S03]  /*167e0*/  IMAD.WIDE R60, R0, 0x4, R240 ;  /* 0x00000004003c7825 */ /* 0x000fc600078e02f0 */
[----:B------:R-:W2:Y:S01]  /*167f0*/  LDL.LU.64 R240, [R1+0x5d8] ;  /* 0x0005d80001f07983 */ /* 0x000ea20000300a00 */
[----:B------:R-:W-:-:S04]  /*16800*/  IMAD.WIDE R62, R0, 0x4, R138 ;  /* 0x00000004003e7825 */ /* 0x000fc800078e028a */
[----:B------:R-:W-:-:S04]  /*16810*/  IMAD.WIDE R64, R0, 0x4, R140 ;  /* 0x0000000400407825 */ /* 0x000fc800078e028c */
[C---:B---3--:R-:W-:Y:S02]  /*16820*/  IMAD.WIDE R66, R0.reuse, 0x4, R146 ;  /* 0x0000000400427825 */ /* 0x048fe400078e0292 */
[----:B------:R-:W3:Y:S04]  /*16830*/  LDL.LU.64 R146, [R1+0x5e0] ;  /* 0x0005e00001927983 */ /* 0x000ee80000300a00 */
[----:B------:R-:W3:Y:S04]  /*16840*/  LDL.LU.64 R138, [R1+0x5e8] ;  /* 0x0005e800018a7983 */ /* 0x000ee80000300a00 */
[----:B------:R-:W3:Y:S01]  /*16850*/  LDL.LU.64 R140, [R1+0x5f0] ;  /* 0x0005f000018c7983 */ /* 0x000ee20000300a00 */
[----:B----4-:R-:W-:-:S03]  /*16860*/  IMAD.WIDE R68, R0, 0x4, R244 ;  /* 0x0000000400447825 */ /* 0x010fc600078e02f4 */
[----:B------:R-:W4:Y:S01]  /*16870*/  LDL.LU.64 R244, [R1+0x5f8] ;  /* 0x0005f80001f47983 */ /* 0x000f220000300a00 */
[----:B------:R-:W-:-:S04]  /*16880*/  IMAD.WIDE R70, R0, 0x4, R142 ;  /* 0x0000000400467825 */ /* 0x000fc800078e028e */
[----:B------:R-:W-:-:S04]  /*16890*/  IMAD.WIDE R72, R0, 0x4, R144 ;  /* 0x0000000400487825 */ /* 0x000fc800078e0290 */
[C---:B------:R-:W-:Y:S02]  /*168a0*/  IMAD.WIDE R74, R0.reuse, 0x4, R246 ;  /* 0x00000004004a7825 */ /* 0x040fe400078e02f6 */
[----:B------:R-:W4:Y:S04]  /*168b0*/  LDL.LU.64 R246, [R1+0x600] ;  /* 0x0006000001f67983 */ /* 0x000f280000300a00 */
[----:B------:R-:W4:Y:S04]  /*168c0*/  LDL.LU.64 R142, [R1+0x608] ;  /* 0x00060800018e7983 */ /* 0x000f280000300a00 */
[----:B------:R-:W4:Y:S01]  /*168d0*/  LDL.LU.64 R144, [R1+0x610] ;  /* 0x0006100001907983 */ /* 0x000f220000300a00 */
[----:B--2---:R-:W-:-:S03]  /*168e0*/  IMAD.WIDE R76, R0, 0x4, R242 ;  /* 0x00000004004c7825 */ /* 0x004fc600078e02f2 */
[----:B------:R-:W2:Y:S01]  /*168f0*/  LDL.LU.64 R242, [R1+0x620] ;  /* 0x0006200001f27983 */ /* 0x000ea20000300a00 */
[----:B------:R-:W-:-:S04]  /*16900*/  IMAD.WIDE R78, R0, 0x4, R134 ;  /* 0x00000004004e7825 */ /* 0x000fc800078e0286 */
[----:B------:R-:W-:-:S04]  /*16910*/  IMAD.WIDE R80, R0, 0x4, R136 ;  /* 0x0000000400507825 */ /* 0x000fc800078e0288 */
[C---:B------:R-:W-:Y:S02]  /*16920*/  IMAD.WIDE R82, R0.reuse, 0x4, R240 ;  /* 0x0000000400527825 */ /* 0x040fe400078e02f0 */
[----:B------:R-:W2:Y:S04]  /*16930*/  LDL.LU.64 R240, [R1+0x630] ;  /* 0x0006300001f07983 */ /* 0x000ea80000300a00 */
[----:B------:R-:W2:Y:S04]  /*16940*/  LDL.LU.64 R134, [R1+0x640] ;  /* 0x0006400001867983 */ /* 0x000ea80000300a00 */
[----:B------:R-:W2:Y:S01]  /*16950*/  LDL.LU.64 R136, [R1+0x650] ;  /* 0x0006500001887983 */ /* 0x000ea20000300a00 */
[----:B---3--:R-:W-:-:S03]  /*16960*/  IMAD.WIDE R84, R0, 0x4, R146 ;  /* 0x0000000400547825 */ /* 0x008fc600078e0292 */
[----:B------:R-:W3:Y:S01]  /*16970*/  LDL.LU.64 R146, [R1+0x660] ;  /* 0x0006600001927983 */ /* 0x000ee20000300a00 */
[----:B----4-:R-:W-:-:S03]  /*16980*/  IMAD.WIDE R90, R0, 0x4, R244 ;  /* 0x00000004005a7825 */ /* 0x010fc600078e02f4 */
[----:B------:R-:W4:Y:S01]  /*16990*/  LDL.LU.64 R244, [R1+0x670] ;  /* 0x0006700001f47983 */ /* 0x000f220000300a00 */
[----:B------:R-:W-:-:S03]  /*169a0*/  IMAD.WIDE R86, R0, 0x4, R138 ;  /* 0x0000000400567825 */ /* 0x000fc600078e028a */
[----:B------:R-:W4:Y:S01]  /*169b0*/  LDL.LU.64 R138, [R1+0x9f0] ;  /* 0x0009f000018a7983 */ /* 0x000f220000300a00 */
[----:B------:R-:W-:-:S03]  /*169c0*/  IMAD.WIDE R88, R0, 0x4, R140 ;  /* 0x0000000400587825 */ /* 0x000fc600078e028c */
[----:B------:R-:W4:Y:S01]  /*169d0*/  LDL.LU.64 R140, [R1+0x9f8] ;  /* 0x0009f800018c7983 */ /* 0x000f220000300a00 */
[----:B------:R-:W-:-:S03]  /*169e0*/  IMAD.WIDE R92, R0, 0x4, R246 ;  /* 0x00000004005c7825 */ /* 0x000fc600078e02f6 */
[----:B------:R-:W4:Y:S01]  /*169f0*/  LDL.LU.64 R246, [R1+0xa10] ;  /* 0x000a100001f67983 */ /* 0x000f220000300a00 */
[----:B------:R-:W-:-:S04]  /*16a00*/  IMAD.WIDE R94, R0, 0x4, R142 ;  /* 0x00000004005e7825 */ /* 0x000fc800078e028e */
[----:B------:R-:W-:-:S04]  /*16a10*/  IMAD.WIDE R96, R0, 0x4, R144 ;  /* 0x0000000400607825 */ /* 0x000fc800078e0290 */
[C---:B--2---:R-:W-:Y:S02]  /*16a20*/  IMAD.WIDE R98, R0.reuse, 0x4, R242 ;  /* 0x0000000400627825 */ /* 0x044fe400078e02f2 */
        /* <DEDUP_REMOVED lines=32> */
[----:B------:R-:W3:Y:S01]  /*16c30*/  LDL.LU.64 R150, [R1+0xaa0] ;  /* 0x000aa00001967983 */ /* 0x000ee20000300a00 */
[----:B------:R-:W-:-:S03]  /*16c40*/  IMAD.WIDE R128, R0, 0x4, R136 ;  /* 0x0000000400807825 */ /* 0x000fc600078e0288 */
[----:B------:R-:W3:Y:S01]  /*16c50*/  LDL.LU.64 R152, [R1+0xaa8] ;  /* 0x000aa80001987983 */ /* 0x000ee20000300a00 */
[----:B------:R-:W-:-:S03]  /*16c60*/  IMAD.WIDE R132, R0, 0x4, R246 ;  /* 0x0000000400847825 */ /* 0x000fc600078e02f6 */
[----:B------:R-:W3:Y:S01]  /*16c70*/  LDL.LU.64 R246, [R1+0xab0] ;  /* 0x000ab00001f67983 */ /* 0x000ee20000300a00 */
[----:B------:R-:W-:-:S04]  /*16c80*/  IMAD.WIDE R134, R0, 0x4, R138 ;  /* 0x0000000400867825 */ /* 0x000fc800078e028a */
[----:B------:R-:W-:-:S04]  /*16c90*/  IMAD.WIDE R136, R0, 0x4, R140 ;  /* 0x0000000400887825 */ /* 0x000fc800078e028c */
[C---:B--2---:R-:W-:Y:S02]  /*16ca0*/  IMAD.WIDE R138, R0.reuse, 0x4, R242 ;  /* 0x00000004008a7825 */ /* 0x044fe400078e02f2 */
[----:B------:R-:W2:Y:S04]  /*16cb0*/  LDL.LU.64 R242, [R1+0xab8] ;  /* 0x000ab80001f27983 */ /* 0x000ea80000300a00 */
[----:B------:R-:W2:Y:S04]  /*16cc0*/  LDL.LU.64 R158, [R1+0xac0] ;  /* 0x000ac000019e7983 */ /* 0x000ea80000300a00 */
[----:B------:R-:W2:Y:S01]  /*16cd0*/  LDL.LU.64 R160, [R1+0xac8] ;  /* 0x000ac80001a07983 */ /* 0x000ea20000300a00 */
[----:B------:R-:W-:-:S03]  /*16ce0*/  IMAD.WIDE R140, R0, 0x4, R240 ;  /* 0x00000004008c7825 */ /* 0x000fc600078e02f0 */
[----:B------:R-:W2:Y:S04]  /*16cf0*/  LDL.LU.64 R240, [R1+0xad0] ;  /* 0x000ad00001f07983 */ /* 0x000ea80000300a00 */
[----:B------:R-:W2:Y:S04]  /*16d00*/  LDL.LU.64 R164, [R1+0xad8] ;  /* 0x000ad80001a47983 */ /* 0x000ea80000300a00 */
[----:B------:R-:W2:Y:S04]  /*16d10*/  LDL.LU.64 R166, [R1+0xae0] ;  /* 0x000ae00001a67983 */ /* 0x000ea80000300a00 */
[----:B------:R-:W2:Y:S01]  /*16d20*/  LDL.LU.64 R168, [R1+0xae8] ;  /* 0x000ae80001a87983 */ /* 0x000ea20000300a00 */
[----:B----4-:R-:W-:-:S03]  /*16d30*/  IMAD.WIDE R148, R0, 0x4, R244 ;  /* 0x0000000400947825 */ /* 0x010fc600078e02f4 */
[----:B------:R-:W4:Y:S04]  /*16d40*/  LDL.LU.64 R244, [R1+0xaf0] ;  /* 0x000af00001f47983 */ /* 0x000f280000300a00 */
[----:B------:R-:W4:Y:S04]  /*16d50*/  LDL.LU.64 R172, [R1+0xaf8] ;  /* 0x000af80001ac7983 */ /* 0x000f280000300a00 */
[----:B------:R-:W4:Y:S01]  /*16d60*/  LDL.LU.64 R174, [R1+0xb00] ;  /* 0x000b000001ae7983 */ /* 0x000f220000300a00 */
[----:B---3--:R-:W-:-:S03]  /*16d70*/  IMAD.WIDE R154, R0, 0x4, R246 ;  /* 0x00000004009a7825 */ /* 0x008fc600078e02f6 */
[----:B------:R-:W3:Y:S01]  /*16d80*/  LDL.LU.64 R246, [R1+0xb08] ;  /* 0x000b080001f67983 */ /* 0x000ee20000300a00 */
[----:B--2---:R-:W-:-:S03]  /*16d90*/  IMAD.WIDE R156, R0, 0x4, R242 ;  /* 0x00000004009c7825 */ /* 0x004fc600078e02f2 */
        /* <DEDUP_REMOVED lines=29> */
[----:B--2---:R-:W-:-:S04]  /*16f70*/  IMAD.WIDE R200, R0, 0x4, R242 ;  /* 0x0000000400c87825 */ /* 0x004fc800078e02f2 */
[C---:B------:R-:W-:Y:S02]  /*16f80*/  IMAD.WIDE R202, R0.reuse, 0x4, R240 ;  /* 0x0000000400ca7825 */ /* 0x040fe400078e02f0 */
        /* <DEDUP_REMOVED lines=16> */
[----:B------:R-:W2:Y:S01]  /*17090*/  LDL.LU.64 R232, [R1+0xc20] ;  /* 0x000c200001e87983 */ /* 0x000ea20000300a00 */
[----:B----4-:R-:W-:-:S03]  /*170a0*/  IMAD.WIDE R20, R0, 0x4, R244 ;  /* 0x0000000400147825 */ /* 0x010fc600078e02f4 */
[----:B------:R-:W2:Y:S01]  /*170b0*/  LDL.LU.64 R244, [R1+0xc28] ;  /* 0x000c280001f47983 */ /* 0x000ea20000300a00 */
        /* <DEDUP_REMOVED lines=29> */
[----:B------:R1:W-:Y:S04]  /*17290*/  LDGSTS.E [R10+0x59400], [R72.64], !P6 ;  /* 0x59400000480a7fae */ /* 0x0003e8000f121844 */
[----:B------:R1:W-:Y:S01]  /*172a0*/  LDGSTS.E [R10+0x59600], [R74.64], !P6 ;  /* 0x596000004a0a7fae */ /* 0x0003e2000f121844 */
[----:B------:R-:W-:Y:S02]  /*172b0*/  ISETP.GE.U32.AND P6, PT, R3, 0x7ffffeb2, PT ;  /* 0x7ffffeb20300780c */ /* 0x000fe40003fc6070 */
[----:B------:R-:W-:Y:S01]  /*172c0*/  IADD3 R3, R252, -0xd3, RZ ;  /* 0xffffff2dfc037810 */ /* 0x000fe20007ffe0ff */
[----:B------:R1:W-:Y:S04]  /*172d0*/  LDGSTS.E [R10+0x5b000], [R76.64], !P2 ;  /* 0x5b0000004c0a7fae */ /* 0x0003e8000d121844 */
[----:B------:R1:W-:Y:S04]  /*172e0*/  LDGSTS.E [R10+0x5b200], [R78.64], !P2 ;  /* 0x5b2000004e0a7fae */ /* 0x0003e8000d121844 */
[----:B------:R1:W-:Y:S04]  /*172f0*/  LDGSTS.E [R10+0x5b400], [R80.64], !P2 ;  /* 0x5b400000500a7fae */ /* 0x0003e8000d121844 */
[----:B------:R1:W-:Y:S01]  /*17300*/  LDGSTS.E [R10+0x5b600], [R82.64], !P2 ;  /* 0x5b600000520a7fae */ /* 0x0003e2000d121844 */
[----:B------:R-:W-:-:S02]  /*17310*/  ISETP.GE.U32.AND P2, PT, R3, 0x7ffffeae, PT ;  /* 0x7ffffeae0300780c */ /* 0x000fc40003f46070 */
        /* <DEDUP_REMOVED lines=32> */
[----:B------:R-:W-:-:S03]  /*17520*/  IMAD.WIDE R142, R0, 0x4, R142 ;  /* 0x00000004008e7825 */ /* 0x000fc600078e028e */
[----:B------:R1:W-:Y:S01]  /*17530*/  LDGSTS.E [R10+0x67400], [R128.64], !P6 ;  /* 0x67400000800a7fae */ /* 0x0003e2000f121844 */
[----:B------:R-:W-:Y:S01]  /*17540*/  IADD3 R3, R252, -0xeb, RZ ;  /* 0xffffff15fc037810 */ /* 0x000fe20007ffe0ff */
[C---:B------:R-:W-:Y:S02]  /*17550*/  IMAD.WIDE R144, R0.reuse, 0x4, R144 ;  /* 0x0000000400907825 */ /* 0x040fe400078e0290 */
[----:B------:R1:W-:Y:S02]  /*17560*/  LDGSTS.E [R10+0x67600], [R130.64], !P6 ;  /* 0x67600000820a7fae */ /* 0x0003e4000f121844 */
[C---:B------:R-:W-:Y:S02]  /*17570*/  IMAD.WIDE R146, R0.reuse, 0x4, R146 ;  /* 0x0000000400927825 */ /* 0x040fe400078e0292 */
[----:B------:R1:W-:Y:S04]  /*17580*/  LDGSTS.E [R10+0x69000], [R132.64], !P2 ;  /* 0x69000000840a7fae */ /* 0x0003e8000d121844 */
[----:B------:R1:W-:Y:S01]  /*17590*/  LDGSTS.E [R10+0x69200], [R134.64], !P2 ;  /* 0x69200000860a7fae */ /* 0x0003e2000d121844 */
[----:B------:R-:W-:-:S03]  /*175a0*/  IMAD.WIDE R150, R0, 0x4, R150 ;  /* 0x0000000400967825 */ /* 0x000fc600078e0296 */
[----:B------:R1:W-:Y:S01]  /*175b0*/  LDGSTS.E [R10+0x69400], [R136.64], !P2 ;  /* 0x69400000880a7fae */ /* 0x0003e2000d121844 */
[----:B------:R-:W-:Y:S01]  /*175c0*/  ISETP.GE.U32.AND P6, PT, R3, 0x7ffffe96, PT ;  /* 0x7ffffe960300780c */ /* 0x000fe20003fc6070 */
[----:B------:R-:W-:Y:S02]  /*175d0*/  IMAD.WIDE R152, R0, 0x4, R152 ;  /* 0x0000000400987825 */ /* 0x000fe400078e0298 */
[----:B------:R1:W-:Y:S01]  /*175e0*/  LDGSTS.E [R10+0x69600], [R138.64], !P2 ;  /* 0x696000008a0a7fae */ /* 0x0003e2000d121844 */
[----:B------:R-:W-:-:S03]  /*175f0*/  IADD3 R3, R252, -0xef, RZ ;  /* 0xffffff11fc037810 */ /* 0x000fc60007ffe0ff */
[----:B------:R1:W-:Y:S01]  /*17600*/  LDGSTS.E [R10+0x6b000], [R140.64], !P3 ;  /* 0x6b0000008c0a7fae */ /* 0x0003e2000d921844 */
[----:B------:R-:W-:-:S03]  /*17610*/  IMAD.WIDE R158, R0, 0x4, R158 ;  /* 0x00000004009e7825 */ /* 0x000fc600078e029e */
[----:B------:R1:W-:Y:S01]  /*17620*/  LDGSTS.E [R10+0x6b200], [R142.64], !P3 ;  /* 0x6b2000008e0a7fae */ /* 0x0003e2000d921844 */
[----:B------:R-:W-:-:S03]  /*17630*/  IMAD.WIDE R160, R0, 0x4, R160 ;  /* 0x0000000400a07825 */ /* 0x000fc600078e02a0 */
[----:B------:R1:W-:Y:S01]  /*17640*/  LDGSTS.E [R10+0x6b400], [R144.64], !P3 ;  /* 0x6b400000900a7fae */ /* 0x0003e2000d921844 */
[----:B------:R-:W-:-:S03]  /*17650*/  ISETP.GE.U32.AND P2, PT, R3, 0x7ffffe92, PT ;  /* 0x7ffffe920300780c */ /* 0x000fc60003f46070 */
[----:B------:R1:W-:Y:S01]  /*17660*/  LDGSTS.E [R10+0x6b600], [R146.64], !P3 ;  /* 0x6b600000920a7fae */ /* 0x0003e2000d921844 */
[----:B------:R-:W-:-:S03]  /*17670*/  IADD3 R3, R252, -0xf3, RZ ;  /* 0xffffff0dfc037810 */ /* 0x000fc60007ffe0ff */
[----:B------:R1:W-:Y:S01]  /*17680*/  LDGSTS.E [R10+0x6d000], [R148.64], !P4 ;  /* 0x6d000000940a7fae */ /* 0x0003e2000e121844 */
[----:B------:R-:W-:-:S03]  /*17690*/  IMAD.WIDE R164, R0, 0x4, R164 ;  /* 0x0000000400a47825 */ /* 0x000fc600078e02a4 */
[----:B------:R1:W-:Y:S01]  /*176a0*/  LDGSTS.E [R10+0x6d200], [R150.64], !P4 ;  /* 0x6d200000960a7fae */ /* 0x0003e2000e121844 */
[----:B------:R-:W-:-:S03]  /*176b0*/  IMAD.WIDE R166, R0, 0x4, R166 ;  /* 0x0000000400a67825 */ /* 0x000fc600078e02a6 */
        /* <DEDUP_REMOVED lines=27> */
[----:B------:R-:W-:Y:S01]  /*17870*/  IADD3 R3, R252, -0xff, RZ ;  /* 0xffffff01fc037810 */ /* 0x000fe20007ffe0ff */
[C---:B------:R-:W-:Y:S02]  /*17880*/  IMAD.WIDE R194, R0.reuse, 0x4, R194 ;  /* 0x0000000400c27825 */ /* 0x040fe400078e02c2 */
[----:B------:R1:W-:Y:S02]  /*17890*/  LDGSTS.E [R10+0x75000], [R180.64], !P6 ;  /* 0x75000000b40a7fae */ /* 0x0003e4000f121844 */
[----:B------:R-:W-:-:S02]  /*178a0*/  IMAD.WIDE R196, R0, 0x4, R196 ;  /* 0x0000000400c47825 */ /* 0x000fc400078e02c4 */
[----:B------:R1:W-:Y:S04]  /*178b0*/  LDGSTS.E [R10+0x75200], [R182.64], !P6 ;  /* 0x75200000b60a7fae */ /* 0x0003e8000f121844 */
        /* <DEDUP_REMOVED lines=15> */
[----:B------:R-:W-:-:S03]  /*179b0*/  IMAD.WIDE R214, R0, 0x4, R214 ;  /* 0x0000000400d67825 */ /* 0x000fc600078e02d6 */
[----:B------:R2:W-:Y:S01]  /*179c0*/  LDGSTS.E [R10+0x79400], [R200.64], !P3 ;  /* 0x79400000c80a7fae */ /* 0x0005e2000d921844 */
[----:B------:R-:W-:-:S03]  /*179d0*/  IMAD.WIDE R216, R0, 0x4, R216 ;  /* 0x0000000400d87825 */ /* 0x000fc600078e02d8 */
[----:B------:R2:W-:Y:S01]  /*179e0*/  LDGSTS.E [R10+0x79600], [R202.64], !P3 ;  /* 0x79600000ca0a7fae */ /* 0x0005e2000d921844 */
[----:B------:R-:W-:-:S03]  /*179f0*/  IMAD.WIDE R218, R0, 0x4, R218 ;  /* 0x0000000400da7825 */ /* 0x000fc600078e02da */
[----:B------:R2:W-:Y:S01]  /*17a00*/  LDGSTS.E [R10+0x7b000], [R204.64], !P4 ;  /* 0x7b000000cc0a7fae */ /* 0x0005e2000e121844 */
[----:B-1----:R-:W-:-:S03]  /*17a10*/  IMAD.SHL.U32 R7, R13, 0x4, RZ ;  /* 0x000000040d077824 */ /* 0x002fc600078e00ff */
[----:B------:R1:W-:Y:S01]  /*17a20*/  LDGSTS.E [R10+0x7b200], [R206.64], !P4 ;  /* 0x7b200000ce0a7fae */ /* 0x0003e2000e121844 */
[----:B------:R-:W-:-:S03]  /*17a30*/  IADD3 R3, R252, -0x88, RZ ;  /* 0xffffff78fc037810 */ /* 0x000fc60007ffe0ff */
[----:B------:R1:W-:Y:S01]  /*17a40*/  LDGSTS.E [R10+0x7b400], [R208.64], !P4 ;  /* 0x7b400000d00a7fae */ /* 0x0003e2000e121844 */
[----:B------:R-:W-:-:S03]  /*17a50*/  IMAD.WIDE R224, R0, 0x4, R224 ;  /* 0x0000000400e07825 */ /* 0x000fc600078e02e0 */
[----:B------:R1:W-:Y:S01]  /*17a60*/  LDGSTS.E [R10+0x7b600], [R210.64], !P4 ;  /* 0x7b600000d20a7fae */ /* 0x0003e2000e121844 */
[----:B------:R-:W-:-:S03]  /*17a70*/  IMAD.WIDE R18, R0, 0x4, R228 ;  /* 0x0000000400127825 */ /* 0x000fc600078e02e4 */
[----:B------:R1:W-:Y:S01]  /*17a80*/  LDGSTS.E [R10+0x7d000], [R212.64], !P5 ;  /* 0x7d000000d40a7fae */ /* 0x0003e2000e921844 */
[----:B------:R-:W-:Y:S01]  /*17a90*/  LOP3.LUT R6, R7, 0x60, RZ, 0x3c, !PT ;  /* 0x0000006007067812 */ /* 0x000fe200078e3cff */
[C---:B------:R-:W-:Y:S02]  /*17aa0*/  IMAD.WIDE R16, R0.reuse, 0x4, R236 ;  /* 0x0000000400107825 */ /* 0x040fe400078e02ec */
[----:B------:R1:W-:Y:S01]  /*17ab0*/  LDGSTS.E [R10+0x7d200], [R214.64], !P5 ;  /* 0x7d200000d60a7fae */ /* 0x0003e2000e921844 */
[----:B------:R-:W-:Y:S01]  /*17ac0*/  ISETP.GE.U32.AND P6, PT, R3, 0x7ffffef9, PT ;  /* 0x7ffffef90300780c */ /* 0x000fe20003fc6070 */
[C---:B------:R-:W-:Y:S02]  /*17ad0*/  IMAD.WIDE R4, R0.reuse, 0x4, R230 ;  /* 0x0000000400047825 */ /* 0x040fe400078e02e6 */
[----:B------:R1:W-:Y:S04]  /*17ae0*/  LDGSTS.E [R10+0x7d400], [R216.64], !P5 ;  /* 0x7d400000d80a7fae */ /* 0x0003e8000e921844 */
[----:B------:R1:W-:Y:S04]  /*17af0*/  LDGSTS.E [R10+0x7d600], [R218.64], !P5 ;  /* 0x7d600000da0a7fae */ /* 0x0003e8000e921844 */
[----:B------:R1:W-:Y:S04]  /*17b00*/  LDGSTS.E [R10+0x7f000], [R220.64], !P0 ;  /* 0x7f000000dc0a7fae */ /* 0x0003e8000c121844 */
[----:B------:R1:W-:Y:S04]  /*17b10*/  LDGSTS.E [R10+0x7f200], [R222.64], !P0 ;  /* 0x7f200000de0a7fae */ /* 0x0003e8000c121844 */
[----:B------:R1:W-:Y:S04]  /*17b20*/  STL.64 [R1+0x268], R20 ;  /* 0x0002681401007387 */ /* 0x0003e80000100a00 */
[----:B------:R1:W-:Y:S04]  /*17b30*/  LDGSTS.E [R10+0x7f400], [R224.64], !P0 ;  /* 0x7f400000e00a7fae */ /* 0x0003e8000c121844 */
[----:B------:R-:W4:Y:S04]  /*17b40*/  LDL.LU.64 R228, [R1+0xc30] ;  /* 0x000c300001e47983 */ /* 0x000f280000300a00 */
[----:B------:R1:W-:Y:S04]  /*17b50*/  LDGSTS.E [R10+0x7f600], [R226.64], !P0 ;  /* 0x7f600000e20a7fae */ /* 0x0003e8000c121844 */
[----:B------:R3:W-:Y:S04]  /*17b60*/  STL.64 [R1+0x260], R18 ;  /* 0x0002601201007387 */ /* 0x0007e80000100a00 */
[----:B------:R1:W-:Y:S04]  /*17b70*/  LDGSTS.E [R6+0x41800], [R20.64], !P1 ;  /* 0x4180000014067fae */ /* 0x0003e8000c921844 */
[----:B------:R2:W-:Y:S04]  /*17b80*/  STL.64 [R1+0x258], R16 ;  /* 0x0002581001007387 */ /* 0x0005e80000100a00 */
[----:B------:R3:W-:Y:S04]  /*17b90*/  LDGSTS.E [R6+0x41a00], [R18.64], !P1 ;  /* 0x41a0000012067fae */ /* 0x0007e8000c921844 */
[----:B------:R2:W-:Y:S01]  /*17ba0*/  STL.64 [R1+0x250], R4 ;  /* 0x0002500401007387 */ /* 0x0005e20000100a00 */
[----:B-1----:R-:W-:-:S03]  /*17bb0*/  IMAD.WIDE R20, R0, 0x4, R234 ;  /* 0x0000000400147825 */ /* 0x002fc600078e02ea */
[----:B------:R2:W-:Y:S04]  /*17bc0*/  LDGSTS.E [R6+0x41c00], [R16.64], !P1 ;  /* 0x41c0000010067fae */ /* 0x0005e8000c921844 */
[----:B------:R-:W4:Y:S01]  /*17bd0*/  LDL.LU.64 R238, [R1+0xc38] ;  /* 0x000c380001ee7983 */ /* 0x000f220000300a00 */
[----:B---3--:R-:W-:-:S03]  /*17be0*/  IMAD.WIDE R18, R0, 0x4, R246 ;  /* 0x0000000400127825 */ /* 0x008fc600078e02f6 */
[----:B------:R1:W-:Y:S04]  /*17bf0*/  LDGSTS.E [R6+0x41e00], [R4.64], !P1 ;  /* 0x41e0000004067fae */ /* 0x0003e8000c921844 */
[----:B------:R-:W3:Y:S01]  /*17c00*/  LDL.LU.64 R236, [R1+0xc40] ;  /* 0x000c400001ec7983 */ /* 0x000ee20000300a00 */
[----:B--2---:R-:W-:-:S03]  /*17c10*/  IMAD.WIDE R16, R0, 0x4, R240 ;  /* 0x0000000400107825 */ /* 0x004fc600078e02f0 */
[----:B------:R-:W4:Y:S01]  /*17c20*/  LDL.LU.64 R230, [R1+0xc48] ;  /* 0x000c480001e67983 */ /* 0x000f220000300a00 */
[----:B-1----:R-:W-:-:S03]  /*17c30*/  IMAD.WIDE R4, R0, 0x4, R242 ;  /* 0x0000000400047825 */ /* 0x002fc600078e02f2 */
[----:B------:R-:W4:Y:S04]  /*17c40*/  LDL.LU.64 R240, [R1+0xc50] ;  /* 0x000c500001f07983 */ /* 0x000f280000300a00 */
[----:B------:R-:W-:Y:S04]  /*17c50*/  STL.64 [R1+0x228], R20 ;  /* 0x0002281401007387 */ /* 0x000fe80000100a00 */
[----:B------:R1:W-:Y:S04]  /*17c60*/  STL.64 [R1+0x220], R18 ;  /* 0x0002201201007387 */ /* 0x0003e80000100a00 */
[----:B------:R1:W-:Y:S04]  /*17c70*/  STL.64 [R1+0x218], R16 ;  /* 0x0002181001007387 */ /* 0x0003e80000100a00 */
[----:B------:R4:W-:Y:S04]  /*17c80*/  STL.64 [R1+0x210], R4 ;  /* 0x0002100401007387 */ /* 0x0009e80000100a00 */
[----:B------:R1:W-:Y:S04]  /*17c90*/  LDGSTS.E [R6+0x43800], [R20.64], !P6 ;  /* 0x4380000014067fae */ /* 0x0003e8000f121844 */
[----:B------:R-:W4:Y:S04]  /*17ca0*/  LDL.LU.64 R234, [R1+0xc58] ;  /* 0x000c580001ea7983 */ /* 0x000f280000300a00 */
[----:B------:R1:W-:Y:S04]  /*17cb0*/  LDGSTS.E [R6+0x43a00], [R18.64], !P6 ;  /* 0x43a0000012067fae */ /* 0x0003e8000f121844 */
[----:B------:R-:W4:Y:S04]  /*17cc0*/  LDL.LU.64 R246, [R1+0xc68] ;  /* 0x000c680001f67983 */ /* 0x000f280000300a00 */
[----:B------:R-:W4:Y:S01]  /*17cd0*/  LDL.LU.64 R242, [R1+0xc70] ;  /* 0x000c700001f27983 */ /* 0x000f220000300a00 */
[----:B-1----:R-:W-:Y:S01]  /*17ce0*/  IMAD.WIDE R18, R0, 0x4, R8 ;  /* 0x0000000400127825 */ /* 0x002fe200078e0208 */
[----:B------:R-:W-:-:S02]  /*17cf0*/  IADD3 R3, R252, -0x8c, RZ ;  /* 0xffffff74fc037810 */ /* 0x000fc40007ffe0ff */
[----:B------:R1:W-:Y:S01]  /*17d00*/  LDGSTS.E [R6+0x43c00], [R16.64], !P6 ;  /* 0x43c0000010067fae */ /* 0x0003e2000f121844 */
[----:B------:R-:W-:-:S03]  /*17d10*/  IMAD.WIDE R8, R0, 0x4, R244 ;  /* 0x0000000400087825 */ /* 0x000fc600078e02f4 */
[----:B------:R-:W4:Y:S01]  /*17d20*/  LDL.LU.64 R244, [R1+0xc80] ;  /* 0x000c800001f47983 */ /* 0x000f220000300a00 */
[----:B------:R-:W-:Y:S02]  /*17d30*/  ISETP.GE.U32.AND P2, PT, R3, 0x7ffffef5, PT ;  /* 0x7ffffef50300780c */ /* 0x000fe40003f46070 */
[----:B------:R-:W-:Y:S01]  /*17d40*/  IADD3 R3, R252, -0x90, RZ ;  /* 0xffffff70fc037810 */ /* 0x000fe20007ffe0ff */
[----:B------:R4:W-:Y:S03]  /*17d50*/  LDGSTS.E [R6+0x43e00], [R4.64], !P6 ;  /* 0x43e0000004067fae */ /* 0x0009e6000f121844 */
[----:B------:R-:W-:Y:S01]  /*17d60*/  ISETP.GE.U32.AND P3, PT, R3, 0x7ffffef1, PT ;  /* 0x7ffffef10300780c */ /* 0x000fe20003f66070 */
[C---:B-1----:R-:W-:Y:S01]  /*17d70*/  IMAD.WIDE R16, R0.reuse, 0x4, R232 ;  /* 0x0000000400107825 */ /* 0x042fe200078e02e8 */
[----:B------:R1:W-:Y:S04]  /*17d80*/  STL.64 [R1+0x1e8], R18 ;  /* 0x0001e81201007387 */ /* 0x0003e80000100a00 */
[----:B------:R3:W-:Y:S04]  /*17d90*/  STL.64 [R1+0x1e0], R16 ;  /* 0x0001e01001007387 */ /* 0x0007e80000100a00 */
[----:B------:R1:W-:Y:S04]  /*17da0*/  LDGSTS.E [R6+0x45800], [R18.64], !P2 ;  /* 0x4580000012067fae */ /* 0x0003e8000d121844 */
[----:B------:R4:W-:Y:S04]  /*17db0*/  STL.64 [R1+0x1d8], R8 ;  /* 0x0001d80801007387 */ /* 0x0009e80000100a00 */
[----:B------:R3:W-:Y:S04]  /*17dc0*/  LDGSTS.E [R6+0x45a00], [R16.64], !P2 ;  /* 0x45a0000010067fae */ /* 0x0007e8000d121844 */
[----:B------:R4:W-:Y:S02]  /*17dd0*/  LDGSTS.E [R6+0x45c00], [R8.64], !P2 ;  /* 0x45c0000008067fae */ /* 0x0009e4000d121844 */
[----:B----4-:R-:W-:-:S05]  /*17de0*/  IMAD.WIDE R4, R0, 0x4, R228 ;  /* 0x0000000400047825 */ /* 0x010fca00078e02e4 */
[----:B------:R4:W-:Y:S04]  /*17df0*/  STL.64 [R1+0x1d0], R4 ;  /* 0x0001d00401007387 */ /* 0x0009e80000100a00 */
[----:B------:R-:W2:Y:S04]  /*17e00*/  LDL.LU.64 R232, [R1+0xc88] ;  /* 0x000c880001e87983 */ /* 0x000ea80000300a00 */
[----:B------:R1:W-:Y:S04]  /*17e10*/  LDGSTS.E [R6+0x45e00], [R4.64], !P2 ;  /* 0x45e0000004067fae */ /* 0x0003e8000d121844 */
[----:B------:R-:W2:Y:S01]  /*17e20*/  LDL.LU.64 R228, [R1+0xc90] ;  /* 0x000c900001e47983 */ /* 0x000ea20000300a00 */
[----:B-1----:R-:W-:-:S03]  /*17e30*/  IMAD.WIDE R18, R0, 0x4, R238 ;  /* 0x0000000400127825 */ /* 0x002fc600078e02ee */
[----:B------:R-:W2:Y:S01]  /*17e40*/  LDL.LU.64 R238, [R1+0xca8] ;  /* 0x000ca80001ee7983 */ /* 0x000ea20000300a00 */
[----:B---3--:R-:W-:-:S03]  /*17e50*/  IMAD.WIDE R16, R0, 0x4, R236 ;  /* 0x0000000400107825 */ /* 0x008fc600078e02ec */
[----:B------:R1:W-:Y:S01]  /*17e60*/  STL.64 [R1+0x1a8], R18 ;  /* 0x0001a81201007387 */ /* 0x0003e20000100a00 */
[----:B----4-:R-:W-:-:S03]  /*17e70*/  IMAD.WIDE R8, R0, 0x4, R230 ;  /* 0x0000000400087825 */ /* 0x010fc600078e02e6 */
[----:B------:R1:W-:Y:S01]  /*17e80*/  LDGSTS.E [R6+0x47800], [R18.64], !P3 ;  /* 0x4780000012067fae */ /* 0x0003e2000d921844 */
[----:B------:R-:W-:-:S03]  /*17e90*/  IMAD.WIDE R4, R0, 0x4, R240 ;  /* 0x0000000400047825 */ /* 0x000fc600078e02f0 */
[----:B------:R-:W3:Y:S04]  /*17ea0*/  LDL.LU.64 R230, [R1+0xcb0] ;  /* 0x000cb00001e67983 */ /* 0x000ee80000300a00 */
[----:B------:R4:W-:Y:S04]  /*17eb0*/  STL.64 [R1+0x1a0], R16 ;  /* 0x0001a01001007387 */ /* 0x0009e80000100a00 */
[----:B------:R1:W-:Y:S04]  /*17ec0*/  STL.64 [R1+0x198], R8 ;  /* 0x0001980801007387 */ /* 0x0003e80000100a00 */
[----:B------:R4:W-:Y:S04]  /*17ed0*/  LDGSTS.E [R6+0x47a00], [R16.64], !P3 ;  /* 0x47a0000010067fae */ /* 0x0009e8000d921844 */
[----:B------:R4:W-:Y:S04]  /*17ee0*/  STL.64 [R1+0x190], R4 ;  /* 0x0001900401007387 */ /* 0x0009e80000100a00 */
[----:B------:R4:W-:Y:S01]  /*17ef0*/  LDGSTS.E [R6+0x47c00], [R8.64], !P3 ;  /* 0x47c0000008067fae */ /* 0x0009e2000d921844 */
[----:B-1----:R-:W-:-:S03]  /*17f00*/  IMAD.WIDE R18, R0, 0x4, R234 ;  /* 0x0000000400127825 */ /* 0x002fc600078e02ea */
[----:B------:R-:W3:Y:S04]  /*17f10*/  LDL.LU.64 R236, [R1+0xcb8] ;  /* 0x000cb80001ec7983 */ /* 0x000ee80000300a00 */
[----:B------:R-:W3:Y:S01]  /*17f20*/  LDL.LU.64 R240, [R1+0xcc8] ;  /* 0x000cc80001f07983 */ /* 0x000ee20000300a00 */
[----:B----4-:R-:W-:-:S03]  /*17f30*/  IMAD.WIDE R16, R0, 0x4, R246 ;  /* 0x0000000400107825 */ /* 0x010fc600078e02f6 */
[----:B------:R1:W-:Y:S01]  /*17f40*/  LDGSTS.E [R6+0x47e00], [R4.64], !P3 ;  /* 0x47e0000004067fae */ /* 0x0003e2000d921844 */
[----:B------:R-:W-:-:S03]  /*17f50*/  IMAD.WIDE R8, R0, 0x4, R242 ;  /* 0x0000000400087825 */ /* 0x000fc600078e02f2 */
[----:B------:R-:W4:Y:S04]  /*17f60*/  LDL.LU.64 R234, [R1+0xcd0] ;  /* 0x000cd00001ea7983 */ /* 0x000f280000300a00 */
[----:B------:R2:W-:Y:S04]  /*17f70*/  STL.64 [R1+0x168], R18 ;  /* 0x0001681201007387 */ /* 0x0005e80000100a00 */
[----:B------:R-:W4:Y:S01]  /*17f80*/  LDL.LU.64 R242, [R1+0xce0] ;  /* 0x000ce00001f27983 */ /* 0x000f220000300a00 */
[----:B-1----:R-:W-:-:S03]  /*17f90*/  IMAD.WIDE R4, R0, 0x4, R244 ;  /* 0x0000000400047825 */ /* 0x002fc600078e02f4 */
[----:B------:R1:W-:Y:S04]  /*17fa0*/  STL.64 [R1+0x160], R16 ;  /* 0x0001601001007387 */ /* 0x0003e80000100a00 */
[----:B------:R1:W-:Y:S04]  /*17fb0*/  STL.64 [R1+0x158], R8 ;  /* 0x0001580801007387 */ /* 0x0003e80000100a00 */
[----:B------:R3:W-:Y:S04]  /*17fc0*/  STL.64 [R1+0x150], R4 ;  /* 0x0001500401007387 */ /* 0x0007e80000100a00 */
[----:B------:R-:W4:Y:S04]  /*17fd0*/  LDL.LU.64 R246, [R1+0xce8] ;  /* 0x000ce80001f67983 */ /* 0x000f280000300a00 */
[----:B------:R-:W4:Y:S01]  /*17fe0*/  LDL.LU.64 R244, [R1+0xcf0] ;  /* 0x000cf00001f47983 */ /* 0x000f220000300a00 */
[----:B------:R-:W-:-:S04]  /*17ff0*/  IADD3 R3, R252, -0x94, RZ ;  /* 0xffffff6cfc037810 */ /* 0x000fc80007ffe0ff */
[----:B------:R-:W-:Y:S02]  /*18000*/  ISETP.GE.U32.AND P4, PT, R3, 0x7ffffeed, PT ;  /* 0x7ffffeed0300780c */ /* 0x000fe40003f86070 */
[----:B------:R-:W-:-:S04]  /*18010*/  IADD3 R3, R252, -0x98, RZ ;  /* 0xffffff68fc037810 */ /* 0x000fc80007ffe0ff */
[----:B------:R-:W-:Y:S02]  /*18020*/  ISETP.GE.U32.AND P5, PT, R3, 0x7ffffee9, PT ;  /* 0x7ffffee90300780c */ /* 0x000fe40003fa6070 */
[----:B------:R-:W-:-:S05]  /*18030*/  IADD3 R3, R252, -0x9c, RZ ;  /* 0xffffff64fc037810 */ /* 0x000fca0007ffe0ff */
[----:B------:R2:W-:Y:S01]  /*18040*/  LDGSTS.E [R6+0x49800], [R18.64], !P4 ;  /* 0x4980000012067fae */ /* 0x0005e2000e121844 */
[----:B------:R-:W-:-:S03]  /*18050*/  ISETP.GE.U32.AND P0, PT, R3, 0x7ffffee5, PT ;  /* 0x7ffffee50300780c */ /* 0x000fc60003f06070 */
[----:B------:R1:W-:Y:S04]  /*18060*/  LDGSTS.E [R6+0x49a00], [R16.64], !P4 ;  /* 0x49a0000010067fae */ /* 0x0003e8000e121844 */
[----:B------:R1:W-:Y:S04]  /*18070*/  LDGSTS.E [R6+0x49c00], [R8.64], !P4 ;  /* 0x49c0000008067fae */ /* 0x0003e8000e121844 */
[----:B------:R3:W-:Y:S01]  /*18080*/  LDGSTS.E [R6+0x49e00], [R4.64], !P4 ;  /* 0x49e0000004067fae */ /* 0x0007e2000e121844 */
[----:B--2---:R-:W-:-:S03]  /*18090*/  IMAD.WIDE R18, R0, 0x4, R232 ;  /* 0x0000000400127825 */ /* 0x004fc600078e02e8 */
[----:B------:R-:W2:Y:S04]  /*180a0*/  LDL.LU.64 R232, [R1+0xd00] ;  /* 0x000d000001e87983 */ /* 0x000ea80000300a00 */
[----:B------:R3:W-:Y:S01]  /*180b0*/  LDGSTS.E [R6+0x4b800], [R18.64], !P5 ;  /* 0x4b80000012067fae */ /* 0x0007e2000e921844 */
[----:B-1----:R-:W-:-:S03]  /*180c0*/  IMAD.WIDE R16, R0, 0x4, R228 ;  /* 0x0000000400107825 */ /* 0x002fc600078e02e4 */
[----:B------:R-:W2:Y:S04]  /*180d0*/  LDL.LU.64 R228, [R1+0xd10] ;  /* 0x000d100001e47983 */ /* 0x000ea80000300a00 */
[----:B------:R1:W-:Y:S04]  /*180e0*/  STL.64 [R1+0x128], R18 ;  /* 0x0001281201007387 */ /* 0x0003e80000100a00 */
[----:B------:R1:W-:Y:S04]  /*180f0*/  STL.64 [R1+0x120], R16 ;  /* 0x0001201001007387 */ /* 0x0003e80000100a00 */
[----:B------:R1:W-:Y:S01]  /*18100*/  LDGSTS.E [R6+0x4ba00], [R16.64], !P5 ;  /* 0x4ba0000010067fae */ /* 0x0003e2000e921844 */
[----:B------:R-:W-:-:S05]  /*18110*/  IMAD.WIDE R8, R0, 0x4, R238 ;  /* 0x0000000400087825 */ /* 0x000fca00078e02ee */
[----:B------:R4:W-:Y:S04]  /*18120*/  STL.64 [R1+0x118], R8 ;  /* 0x0001180801007387 */ /* 0x0009e80000100a00 */
[----:B------:R4:W-:Y:S01]  /*18130*/  LDGSTS.E [R6+0x4bc00], [R8.64], !P5 ;  /* 0x4bc0000008067fae */ /* 0x0009e2000e921844 */
[----:B---3--:R-:W-:-:S05]  /*18140*/  IMAD.WIDE R4, R0, 0x4, R230 ;  /* 0x0000000400047825 */ /* 0x008fca00078e02e6 */
[----:B------:R3:W-:Y:S04]  /*18150*/  STL.64 [R1+0x110], R4 ;  /* 0x0001100401007387 */ /* 0x0007e80000100a00 */
[----:B------:R-:W2:Y:S04]  /*18160*/  LDL.LU.64 R230, [R1+0xd20] ;  /* 0x000d200001e67983 */ /* 0x000ea80000300a00 */
[----:B------:R3:W-:Y:S04]  /*18170*/  LDGSTS.E [R6+0x4be00], [R4.64], !P5 ;  /* 0x4be0000004067fae */ /* 0x0007e8000e921844 */
[----:B------:R-:W2:Y:S01]  /*18180*/  LDL.LU.64 R238, [R1+0xd28] ;  /* 0x000d280001ee7983 */ /* 0x000ea20000300a00 */
[----:B-1----:R-:W-:-:S03]  /*18190*/  IMAD.WIDE R18, R0, 0x4, R236 ;  /* 0x0000000400127825 */ /* 0x002fc600078e02ec */
[----:B------:R-:W2:Y:S01]  /*181a0*/  LDL.LU.64 R236, [R1+0xd30] ;  /* 0x000d300001ec7983 */ /* 0x000ea20000300a00 */
[----:B------:R-:W-:-:S03]  /*181b0*/  IMAD.WIDE R16, R0, 0x4, R240 ;  /* 0x0000000400107825 */ /* 0x000fc600078e02f0 */
[----:B------:R1:W-:Y:S04]  /*181c0*/  STL.64 [R1+0xe8], R18 ;  /* 0x0000e81201007387 */ /* 0x0003e80000100a00 */
[----:B------:R-:W2:Y:S01]  /*181d0*/  LDL.LU.64 R240, [R1+0xd40] ;  /* 0x000d400001f07983 */ /* 0x000ea20000300a00 */
[----:B----4-:R-:W-:-:S03]  /*181e0*/  IMAD.WIDE R8, R0, 0x4, R234 ;  /* 0x0000000400087825 */ /* 0x010fc600078e02ea */
[----:B------:R-:W-:Y:S04]  /*181f0*/  STL.64 [R1+0xe0], R16 ;  /* 0x0000e01001007387 */ /* 0x000fe80000100a00 */
[----:B------:R1:W-:Y:S01]  /*18200*/  LDGSTS.E [R6+0x4d800], [R18.64], !P0 ;  /* 0x4d80000012067fae */ /* 0x0003e2000c121844 */
[----:B---3--:R-:W-:-:S03]  /*18210*/  IMAD.WIDE R4, R0, 0x4, R242 ;  /* 0x0000000400047825 */ /* 0x008fc600078e02f2 */
[----:B------:R3:W-:Y:S04]  /*18220*/  STL.64 [R1+0xd8], R8 ;  /* 0x0000d80801007387 */ /* 0x0007e80000100a00 */
[----:B------:R2:W-:Y:S04]  /*18230*/  LDGSTS.E [R6+0x4da00], [R16.64], !P0 ;  /* 0x4da0000010067fae */ /* 0x0005e8000c121844 */
[----:B------:R4:W-:Y:S04]  /*18240*/  STL.64 [R1+0xd0], R4 ;  /* 0x0000d00401007387 */ /* 0x0009e80000100a00 */
[----:B------:R3:W-:Y:S01]  /*18250*/  LDGSTS.E [R6+0x4dc00], [R8.64], !P0 ;  /* 0x4dc0000008067fae */ /* 0x0007e2000c121844 */
[----:B------:R-:W-:-:S03]  /*18260*/  IMAD.WIDE R20, R0, 0x4, R246 ;  /* 0x0000000400147825 */ /* 0x000fc600078e02f6 */
[----:B------:R-:W2:Y:S01]  /*18270*/  LDL.LU.64 R242, [R1+0xd48] ;  /* 0x000d480001f27983 */ /* 0x000ea20000300a00 */
[----:B-1----:R-:W-:Y:S01]  /*18280*/  IMAD.WIDE R18, R0, 0x4, R244 ;  /* 0x0000000400127825 */ /* 0x002fe200078e02f4 */
[----:B------:R-:W-:Y:S02]  /*18290*/  IADD3 R3, R252, -0xa0, RZ ;  /* 0xffffff60fc037810 */ /* 0x000fe40007ffe0ff */
[----:B------:R4:W-:Y:S04]  /*182a0*/  LDGSTS.E [R6+0x4de00], [R4.64], !P0 ;  /* 0x4de0000004067fae */ /* 0x0009e8000c121844 */
[----:B---3--:R-:W2:Y:S04]  /*182b0*/  LDL.LU.64 R8, [R1+0xd50] ;  /* 0x000d500001087983 */ /* 0x008ea80000300a00 */
[----:B------:R-:W2:Y:S04]  /*182c0*/  LDL.LU.64 R246, [R1+0xd60] ;  /* 0x000d600001f67983 */ /* 0x000ea80000300a00 */
[----:B------:R1:W-:Y:S04]  /*182d0*/  STL.64 [R1+0xa8], R20 ;  /* 0x0000a81401007387 */ /* 0x0003e80000100a00 */
[----:B------:R-:W2:Y:S01]  /*182e0*/  LDL.LU.64 R244, [R1+0xd70] ;  /* 0x000d700001f47983 */ /* 0x000ea20000300a00 */
[----:B------:R-:W-:-:S02]  /*182f0*/  ISETP.GE.U32.AND P1, PT, R3, 0x7ffffee1, PT ;  /* 0x7ffffee10300780c */ /* 0x000fc40003f26070 */
[----:B------:R-:W-:-:S04]  /*18300*/  IADD3 R3, R252, -0xa4, RZ ;  /* 0xffffff5cfc037810 */ /* 0x000fc80007ffe0ff */
[----:B------:R-:W-:Y:S01]  /*18310*/  ISETP.GE.U32.AND P6, PT, R3, 0x7ffffedd, PT ;  /* 0x7ffffedd0300780c */ /* 0x000fe20003fc6070 */
[----:B------:R1:W-:Y:S01]  /*18320*/  STL.64 [R1+0xa0], R18 ;  /* 0x0000a01201007387 */ /* 0x0003e20000100a00 */
[----:B------:R-:W-:-:S05]  /*18330*/  IADD3 R3, R252, -0xa8, RZ ;  /* 0xffffff58fc037810 */ /* 0x000fca0007ffe0ff */
[----:B------:R1:W-:Y:S04]  /*18340*/  LDGSTS.E [R6+0x4f800], [R20.64], !P1 ;  /* 0x4f80000014067fae */ /* 0x0003e8000c921844 */
[----:B------:R1:W-:Y:S01]  /*18350*/  LDGSTS.E [R6+0x4fa00], [R18.64], !P1 ;  /* 0x4fa0000012067fae */ /* 0x0003e2000c921844 */
[----:B------:R-:W-:Y:S01]  /*18360*/  ISETP.GE.U32.AND P2, PT, R3, 0x7ffffed9, PT ;  /* 0x7ffffed90300780c */ /* 0x000fe20003f46070 */
[----:B--2---:R-:W-:-:S04]  /*18370*/  IMAD.WIDE R16, R0, 0x4, R232 ;  /* 0x0000000400107825 */ /* 0x004fc800078e02e8 */
[C---:B----4-:R-:W-:Y:S01]  /*18380*/  IMAD.WIDE R4, R0.reuse, 0x4, R228 ;  /* 0x0000000400047825 */ /* 0x050fe200078e02e4 */
[----:B------:R2:W-:Y:S04]  /*18390*/  STL.64 [R1+0x98], R16 ;  /* 0x0000981001007387 */ /* 0x0005e80000100a00 */
[----:B------:R4:W-:Y:S04]  /*183a0*/  STL.64 [R1+0x90], R4 ;  /* 0x0000900401007387 */ /* 0x0009e80000100a00 */
[----:B------:R2:W-:Y:S04]  /*183b0*/  LDGSTS.E [R6+0x4fc00], [R16.64], !P1 ;  /* 0x4fc0000010067fae */ /* 0x0005e8000c921844 */
[----:B------:R-:W3:Y:S04]  /*183c0*/  LDL.LU.64 R228, [R1+0xd80] ;  /* 0x000d800001e47983 */ /* 0x000ee80000300a00 */
[----:B------:R4:W-:Y:S01]  /*183d0*/  LDGSTS.E [R6+0x4fe00], [R4.64], !P1 ;  /* 0x4fe0000004067fae */ /* 0x0009e2000c921844 */
[----:B-1----:R-:W-:-:S03]  /*183e0*/  IMAD.WIDE R20, R0, 0x4, R230 ;  /* 0x0000000400147825 */ /* 0x002fc600078e02e6 */
[----:B------:R-:W3:Y:S04]  /*183f0*/  LDL.LU.64 R230, [R1+0xd90] ;  /* 0x000d900001e67983 */ /* 0x000ee80000300a00 */
[----:B------:R-:W3:Y:S01]  /*18400*/  LDL.LU.64 R232, [R1+0xda0] ;  /* 0x000da00001e87983 */ /* 0x000ee20000300a00 */
[----:B------:R-:W-:-:S03]  /*18410*/  IMAD.WIDE R18, R0, 0x4, R238 ;  /* 0x0000000400127825 */ /* 0x000fc600078e02ee */
[----:B------:R-:W3:Y:S04]  /*18420*/  LDL.LU.64 R234, [R1+0xdb0] ;  /* 0x000db00001ea7983 */ /* 0x000ee80000300a00 */
[----:B------:R-:W-:Y:S01]  /*18430*/  STL.64 [R1+0x68], R20 ;  /* 0x0000681401007387 */ /* 0x000fe20000100a00 */
[----:B--2---:R-:W-:-:S03]  /*18440*/  IMAD.WIDE R16, R0, 0x4, R236 ;  /* 0x0000000400107825 */ /* 0x004fc600078e02ec */
[----:B------:R1:W-:Y:S04]  /*18450*/  STL.64 [R1+0x60], R18 ;  /* 0x0000601201007387 */ /* 0x0003e80000100a00 */
[----:B------:R2:W-:Y:S01]  /*18460*/  LDGSTS.E [R6+0x51800], [R20.64], !P6 ;  /* 0x5180000014067fae */ /* 0x0005e2000f121844 */
[----:B----4-:R-:W-:-:S03]  /*18470*/  IMAD.WIDE R4, R0, 0x4, R240 ;  /* 0x0000000400047825 */ /* 0x010fc600078e02f0 */
[----:B------:R4:W-:Y:S04]  /*18480*/  STL.64 [R1+0x58], R16 ;  /* 0x0000581001007387 */ /* 0x0009e80000100a00 */
[----:B------:R1:W-:Y:S04]  /*18490*/  LDGSTS.E [R6+0x51a00], [R18.64], !P6 ;  /* 0x51a0000012067fae */ /* 0x0003e8000f121844 */
[----:B------:R1:W-:Y:S04]  /*184a0*/  STL.64 [R1+0x50], R4 ;  /* 0x0000500401007387 */ /* 0x0003e80000100a00 */
[----:B------:R4:W-:Y:S04]  /*184b0*/  LDGSTS.E [R6+0x51c00], [R16.64], !P6 ;  /* 0x51c0000010067fae */ /* 0x0009e8000f121844 */
[----:B------:R-:W3:Y:S04]  /*184c0*/  LDL.LU.64 R236, [R1+0xdc0] ;  /* 0x000dc00001ec7983 */ /* 0x000ee80000300a00 */
[----:B------:R2:W-:Y:S04]  /*184d0*/  LDGSTS.E [R6+0x51e00], [R4.64], !P6 ;  /* 0x51e0000004067fae */ /* 0x0005e8000f121844 */
[----:B------:R-:W3:Y:S01]  /*184e0*/  LDL.LU.64 R238, [R1+0xdd0] ;  /* 0x000dd00001ee7983 */ /* 0x000ee20000300a00 */
[----:B-1----:R-:W-:-:S03]  /*184f0*/  IMAD.WIDE R18, R0, 0x4, R242 ;  /* 0x0000000400127825 */ /* 0x002fc600078e02f2 */
[----:B------:R-:W3:Y:S04]  /*18500*/  LDL.LU.64 R240, [R1+0xde0] ;  /* 0x000de00001f07983 */ /* 0x000ee80000300a00 */
[----:B------:R-:W3:Y:S01]  /*18510*/  LDL.LU.64 R242, [R1+0xdf0] ;  /* 0x000df00001f27983 */ /* 0x000ee20000300a00 */
[----:B----4-:R-:W-:-:S03]  /*18520*/  IMAD.WIDE R16, R0, 0x4, R8 ;  /* 0x0000000400107825 */ /* 0x010fc600078e0208 */
[----:B------:R-:W-:Y:S01]  /*18530*/  STL.64 [R1+0x28], R18 ;  /* 0x0000281201007387 */ /* 0x000fe20000100a00 */
[----:B------:R-:W-:-:S03]  /*18540*/  IMAD.WIDE R8, R0, 0x4, R246 ;  /* 0x0000000400087825 */ /* 0x000fc600078e02f6 */
[----:B------:R1:W-:Y:S01]  /*18550*/  STL.64 [R1+0x20], R16 ;  /* 0x0000201001007387 */ /* 0x0003e20000100a00 */
[----:B--2---:R-:W-:-:S03]  /*18560*/  IMAD.WIDE R4, R0, 0x4, R244 ;  /* 0x0000000400047825 */ /* 0x004fc600078e02f4 */
[----:B------:R2:W-:Y:S04]  /*18570*/  STL.64 [R1+0x18], R8 ;  /* 0x0000180801007387 */ /* 0x0005e80000100a00 */
[----:B------:R4:W-:Y:S04]  /*18580*/  STL.64 [R1+0x10], R4 ;  /* 0x0000100401007387 */ /* 0x0009e80000100a00 */
[----:B------:R-:W3:Y:S04]  /*18590*/  LDL.LU.64 R244, [R1+0xe00] ;  /* 0x000e000001f47983 */ /* 0x000ee80000300a00 */
[----:B------:R1:W-:Y:S04]  /*185a0*/  LDGSTS.E [R6+0x53800], [R18.64], !P2 ;  /* 0x5380000012067fae */ /* 0x0003e8000d121844 */
[----:B------:R-:W3:Y:S04]  /*185b0*/  LDL.LU.64 R246, [R1+0xe10] ;  /* 0x000e100001f67983 */ /* 0x000ee80000300a00 */
[----:B------:R1:W-:Y:S04]  /*185c0*/  LDGSTS.E [R6+0x53a00], [R16.64], !P2 ;  /* 0x53a0000010067fae */ /* 0x0003e8000d121844 */
[----:B------:R-:W3:Y:S04]  /*185d0*/  LDL.LU.64 R20, [R1+0xe20] ;  /* 0x000e200001147983 */ /* 0x000ee80000300a00 */
[----:B------:R2:W-:Y:S04]  /*185e0*/  LDGSTS.E [R6+0x53c00], [R8.64], !P2 ;  /* 0x53c0000008067fae */ /* 0x0005e8000d121844 */
[----:B-1----:R-:W3:Y:S04]  /*185f0*/  LDL.LU.64 R16, [R1+0xe30] ;  /* 0x000e300001107983 */ /* 0x002ee80000300a00 */
[----:B------:R-:W3:Y:S04]  /*18600*/  LDL.LU.64 R26, [R1+0xe40] ;  /* 0x000e4000011a7983 */ /* 0x000ee80000300a00 */
[----:B--2---:R-:W2:Y:S04]  /*18610*/  LDL.LU.64 R8, [R1+0xe50] ;  /* 0x000e500001087983 */ /* 0x004ea80000300a00 */
[----:B------:R-:W2:Y:S04]  /*18620*/  LDL.LU.64 R24, [R1+0xe60] ;  /* 0x000e600001187983 */ /* 0x000ea80000300a00 */
[----:B------:R-:W2:Y:S04]  /*18630*/  LDL.LU.64 R22, [R1+0xe70] ;  /* 0x000e700001167983 */ /* 0x000ea80000300a00 */
[----:B------:R-:W2:Y:S04]  /*18640*/  LDL.LU.64 R32, [R1+0xe80] ;  /* 0x000e800001207983 */ /* 0x000ea80000300a00 */
[----:B------:R4:W-:Y:S04]  /*18650*/  LDGSTS.E [R6+0x53e00], [R4.64], !P2 ;  /* 0x53e0000004067fae */ /* 0x0009e8000d121844 */
[----:B------:R-:W2:Y:S04]  /*18660*/  LDL.LU.64 R30, [R1+0xe90] ;  /* 0x000e9000011e7983 */ /* 0x000ea80000300a00 */
[----:B----4-:R-:W4:Y:S04]  /*18670*/  LDL.LU.64 R4, [R1+0xea0] ;  /* 0x000ea00001047983 */ /* 0x010f280000300a00 */
[----:B------:R-:W4:Y:S01]  /*18680*/  LDL.LU.64 R18, [R1+0xeb0] ;  /* 0x000eb00001127983 */ /* 0x000f220000300a00 */
[----:B------:R-:W-:-:S04]  /*18690*/  IADD3 R3, R252, -0xac, RZ ;  /* 0xffffff54fc037810 */ /* 0x000fc80007ffe0ff */
[----:B------:R-:W-:Y:S02]  /*186a0*/  ISETP.GE.U32.AND P3, PT, R3, 0x7ffffed5, PT ;  /* 0x7ffffed50300780c */ /* 0x000fe40003f66070 */
[----:B------:R-:W-:-:S04]  /*186b0*/  IADD3 R3, R252, -0xb0, RZ ;  /* 0xffffff50fc037810 */ /* 0x000fc80007ffe0ff */
[----:B------:R-:W-:Y:S02]  /*186c0*/  ISETP.GE.U32.AND P4, PT, R3, 0x7ffffed1, PT ;  /* 0x7ffffed10300780c */ /* 0x000fe40003f86070 */
[----:B------:R-:W-:-:S04]  /*186d0*/  IADD3 R3, R252, -0xb4, RZ ;  /* 0xffffff4cfc037810 */ /* 0x000fc80007ffe0ff */
[----:B------:R-:W-:Y:S02]  /*186e0*/  ISETP.GE.U32.AND P5, PT, R3, 0x7ffffecd, PT ;  /* 0x7ffffecd0300780c */ /* 0x000fe40003fa6070 */
[----:B------:R-:W-:-:S04]  /*186f0*/  IADD3 R3, R252, -0xb8, RZ ;  /* 0xffffff48fc037810 */ /* 0x000fc80007ffe0ff */
[----:B------:R-:W-:Y:S02]  /*18700*/  ISETP.GE.U32.AND P0, PT, R3, 0x7ffffec9, PT ;  /* 0x7ffffec90300780c */ /* 0x000fe40003f06070 */
[----:B------:R-:W-:-:S04]  /*18710*/  IADD3 R3, R252, -0xbc, RZ ;  /* 0xffffff44fc037810 */ /* 0x000fc80007ffe0ff */
[----:B------:R-:W-:Y:S01]  /*18720*/  ISETP.GE.U32.AND P1, PT, R3, 0x7ffffec5, PT ;  /* 0x7ffffec50300780c */ /* 0x000fe20003f26070 */
[----:B---3--:R-:W-:-:S05]  /*18730*/  IMAD.WIDE R228, R0, 0x4, R228 ;  /* 0x0000000400e47825 */ /* 0x008fca00078e02e4 */
[----:B------:R1:W-:Y:S01]  /*18740*/  LDGSTS.E [R6+0x55800], [R228.64], !P3 ;  /* 0x55800000e4067fae */ /* 0x0003e2000d921844 */
[----:B------:R-:W-:-:S04]  /*18750*/  IMAD.WIDE R230, R0, 0x4, R230 ;  /* 0x0000000400e67825 */ /* 0x000fc800078e02e6 */
[C---:B------:R-:W-:Y:S01]  /*18760*/  IMAD.WIDE R232, R0.reuse, 0x4, R232 ;  /* 0x0000000400e87825 */ /* 0x040fe200078e02e8 */
[----:B------:R1:W-:Y:S03]  /*18770*/  LDGSTS.E [R6+0x55a00], [R230.64], !P3 ;  /* 0x55a00000e6067fae */ /* 0x0003e6000d921844 */
[C---:B------:R-:W-:Y:S01]  /*18780*/  IMAD.WIDE R234, R0.reuse, 0x4, R234 ;  /* 0x0000000400ea7825 */ /* 0x040fe200078e02ea */
[----:B------:R1:W-:Y:S04]  /*18790*/  LDGSTS.E [R6+0x55c00], [R232.64], !P3 ;  /* 0x55c00000e8067fae */ /* 0x0003e8000d921844 */
[----:B------:R1:W-:Y:S01]  /*187a0*/  LDGSTS.E [R6+0x55e00], [R234.64], !P3 ;  /* 0x55e00000ea067fae */ /* 0x0003e2000d921844 */
[----:B------:R-:W-:-:S05]  /*187b0*/  IMAD.WIDE R236, R0, 0x4, R236 ;  /* 0x0000000400ec7825 */ /* 0x000fca00078e02ec */
        /* <DEDUP_REMOVED lines=9> */
[----:B------:R-:W-:-:S05]  /*18850*/  IMAD.WIDE R246, R0, 0x4, R246 ;  /* 0x0000000400f67825 */ /* 0x000fca00078e02f6 */
[----:B------:R1:W-:Y:S01]  /*18860*/  LDGSTS.E [R6+0x59a00], [R246.64], !P5 ;  /* 0x59a00000f6067fae */ /* 0x0003e2000e921844 */
[----:B------:R-:W-:-:S04]  /*18870*/  IMAD.WIDE R20, R0, 0x4, R20 ;  /* 0x0000000400147825 */ /* 0x000fc800078e0214 */
[C---:B------:R-:W-:Y:S01]  /*18880*/  IMAD.WIDE R16, R0.reuse, 0x4, R16 ;  /* 0x0000000400107825 */ /* 0x040fe200078e0210 */
[----:B------:R3:W-:Y:S03]  /*18890*/  STL.64 [R1+0x2a0], R20 ;  /* 0x0002a01401007387 */ /* 0x0007e60000100a00 */
[C---:B------:R-:W-:Y:S01]  /*188a0*/  IMAD.WIDE R34, R0.reuse, 0x4, R26 ;  /* 0x0000000400227825 */ /* 0x040fe200078e021a */
[----:B------:R1:W-:Y:S03]  /*188b0*/  STL.64 [R1+0x2b0], R16 ;  /* 0x0002b01001007387 */ /* 0x0003e60000100a00 */
[C---:B--2---:R-:W-:Y:S01]  /*188c0*/  IMAD.WIDE R28, R0.reuse, 0x4, R8 ;  /* 0x00000004001c7825 */ /* 0x044fe200078e0208 */
[----:B------:R3:W-:Y:S03]  /*188d0*/  LDGSTS.E [R6+0x59c00], [R20.64], !P5 ;  /* 0x59c0000014067fae */ /* 0x0007e6000e921844 */
[C---:B------:R-:W-:Y:S01]  /*188e0*/  IMAD.WIDE R24, R0.reuse, 0x4, R24 ;  /* 0x0000000400187825 */ /* 0x040fe200078e0218 */
[----:B------:R1:W-:Y:S03]  /*188f0*/  LDGSTS.E [R6+0x59e00], [R16.64], !P5 ;  /* 0x59e0000010067fae */ /* 0x0003e6000e921844 */
[C---:B------:R-:W-:Y:S01]  /*18900*/  IMAD.WIDE R22, R0.reuse, 0x4, R22 ;  /* 0x0000000400167825 */ /* 0x040fe200078e0216 */
[----:B------:R2:W-:Y:S04]  /*18910*/  LDGSTS.E [R6+0x5b800], [R34.64], !P0 ;  /* 0x5b80000022067fae */ /* 0x0005e8000c121844 */
[----:B---3--:R-:W3:Y:S04]  /*18920*/  LDL.LU.64 R20, [R1+0xec0] ;  /* 0x000ec00001147983 */ /* 0x008ee80000300a00 */
[----:B-1----:R-:W3:Y:S04]  /*18930*/  LDL.LU.64 R16, [R1+0xed0] ;  /* 0x000ed00001107983 */ /* 0x002ee80000300a00 */
[----:B------:R-:W3:Y:S04]  /*18940*/  LDL.LU.64 R26, [R1+0xee0] ;  /* 0x000ee000011a7983 */ /* 0x000ee80000300a00 */
[----:B------:R-:W3:Y:S04]  /*18950*/  LDL.LU.64 R8, [R1+0xf10] ;  /* 0x000f100001087983 */ /* 0x000ee80000300a00 */
[----:B------:R-:W-:Y:S04]  /*18960*/  STL.64 [R1+0x2c0], R34 ;  /* 0x0002c02201007387 */ /* 0x000fe80000100a00 */
[----:B------:R1:W-:Y:S04]  /*18970*/  STL.64 [R1+0x2d0], R28 ;  /* 0x0002d01c01007387 */ /* 0x0003e80000100a00 */
[----:B------:R1:W-:Y:S04]  /*18980*/  STL.64 [R1+0x2e0], R24 ;  /* 0x0002e01801007387 */ /* 0x0003e80000100a00 */
[----:B------:R1:W-:Y:S04]  /*18990*/  LDGSTS.E [R6+0x5ba00], [R28.64], !P0 ;  /* 0x5ba000001c067fae */ /* 0x0003e8000c121844 */
[----:B------:R4:W-:Y:S04]  /*189a0*/  STL.64 [R1+0x2f0], R22 ;  /* 0x0002f01601007387 */ /* 0x0009e80000100a00 */
[----:B------:R4:W-:Y:S04]  /*189b0*/  LDGSTS.E [R6+0x5bc00], [R24.64], !P0 ;  /* 0x5bc0000018067fae */ /* 0x0009e8000c121844 */
[----:B-1----:R-:W3:Y:S01]  /*189c0*/  LDL.LU.64 R28, [R1+0xf20] ;  /* 0x000f2000011c7983 */ /* 0x002ee20000300a00 */
[----:B--2---:R-:W-:-:S03]  /*189d0*/  IMAD.WIDE R34, R0, 0x4, R32 ;  /* 0x0000000400227825 */ /* 0x004fc600078e0220 */
[----:B------:R1:W-:Y:S04]  /*189e0*/  LDGSTS.E [R6+0x5be00], [R22.64], !P0 ;  /* 0x5be0000016067fae */ /* 0x0003e8000c121844 */
[----:B----4-:R-:W2:Y:S01]  /*189f0*/  LDL.LU.64 R24, [R1+0xf30] ;  /* 0x000f300001187983 */ /* 0x010ea20000300a00 */
[----:B------:R-:W-:-:S03]  /*18a00*/  IMAD.WIDE R32, R0, 0x4, R30 ;  /* 0x0000000400207825 */ /* 0x000fc600078e021e */
[----:B------:R3:W-:Y:S01]  /*18a10*/  LDGSTS.E [R6+0x5d800], [R34.64], !P1 ;  /* 0x5d80000022067fae */ /* 0x0007e2000c921844 */
[----:B------:R-:W-:-:S03]  /*18a20*/  IMAD.WIDE R30, R0, 0x4, R4 ;  /* 0x00000004001e7825 */ /* 0x000fc600078e0204 */
[----:B-1----:R-:W4:Y:S04]  /*18a30*/  LDL.LU.64 R22, [R1+0xf40] ;  /* 0x000f400001167983 */ /* 0x002f280000300a00 */
[----:B------:R-:W4:Y:S01]  /*18a40*/  LDL.LU.64 R4, [R1+0xf50] ;  /* 0x000f500001047983 */ /* 0x000f220000300a00 */
[----:B------:R-:W-:-:S03]  /*18a50*/  IMAD.WIDE R18, R0, 0x4, R18 ;  /* 0x0000000400127825 */ /* 0x000fc600078e0212 */
[----:B------:R-:W-:Y:S04]  /*18a60*/  STL.64 [R1+0x300], R34 ;  /* 0x0003002201007387 */ /* 0x000fe80000100a00 */
[----:B------:R1:W-:Y:S04]  /*18a70*/  STL.64 [R1+0x310], R32 ;  /* 0x0003102001007387 */ /* 0x0003e80000100a00 */
[----:B------:R-:W-:Y:S04]  /*18a80*/  STL.64 [R1+0x320], R30 ;  /* 0x0003201e01007387 */ /* 0x000fe80000100a00 */
[----:B------:R1:W-:Y:S04]  /*18a90*/  LDGSTS.E [R6+0x5da00], [R32.64], !P1 ;  /* 0x5da0000020067fae */ /* 0x0003e8000c921844 */
[----:B------:R1:W-:Y:S04]  /*18aa0*/  STL.64 [R1+0x330], R18 ;  /* 0x0003301201007387 */ /* 0x0003e80000100a00 */
[----:B------:R3:W-:Y:S04]  /*18ab0*/  LDGSTS.E [R6+0x5dc00], [R30.64], !P1 ;  /* 0x5dc000001e067fae */ /* 0x0007e8000c921844 */
[----:B------:R1:W-:Y:S04]  /*18ac0*/  LDGSTS.E [R6+0x5de00], [R18.64], !P1 ;  /* 0x5de0000012067fae */ /* 0x0003e8000c921844 */
[----:B-1----:R-:W4:Y:S04]  /*18ad0*/  LDL.LU.64 R32, [R1+0xf60] ;  /* 0x000f600001207983 */ /* 0x002f280000300a00 */
[----:B------:R-:W4:Y:S01]  /*18ae0*/  LDL.LU.64 R18, [R1+0xf70] ;  /* 0x000f700001127983 */ /* 0x000f220000300a00 */
[----:B------:R-:W-:-:S04]  /*18af0*/  IADD3 R3, R252, -0xc0, RZ ;  /* 0xffffff40fc037810 */ /* 0x000fc80007ffe0ff */
[----:B------:R-:W-:Y:S02]  /*18b00*/  ISETP.GE.U32.AND P6, PT, R3, 0x7ffffec1, PT ;  /* 0x7ffffec10300780c */ /* 0x000fe40003fc6070 */
[----:B------:R-:W-:-:S04]  /*18b10*/  IADD3 R3, R252, -0xc4, RZ ;  /* 0xffffff3cfc037810 */ /* 0x000fc80007ffe0ff */
[----:B------:R-:W-:Y:S01]  /*18b20*/  ISETP.GE.U32.AND P2, PT, R3, 0x7ffffebd, PT ;  /* 0x7ffffebd0300780c */ /* 0x000fe20003f46070 */
[C---:B---3--:R-:W-:Y:S02]  /*18b30*/  IMAD.WIDE R34, R0.reuse, 0x4, R20 ;  /* 0x0000000400227825 */ /* 0x048fe400078e0214 */
[----:B------:R-:W3:Y:S02]  /*18b40*/  LDL.LU.64 R20, [R1+0xf80] ;  /* 0x000f800001147983 */ /* 0x000ee40000300a00 */
[C---:B------:R-:W-:Y:S02]  /*18b50*/  IMAD.WIDE R30, R0.reuse, 0x4, R16 ;  /* 0x00000004001e7825 */ /* 0x040fe400078e0210 */
[----:B------:R-:W3:Y:S02]  /*18b60*/  LDL.LU.64 R16, [R1+0xf90] ;  /* 0x000f900001107983 */ /* 0x000ee40000300a00 */
[C---:B------:R-:W-:Y:S02]  /*18b70*/  IMAD.WIDE R26, R0.reuse, 0x4, R26 ;  /* 0x00000004001a7825 */ /* 0x040fe400078e021a */
[----:B------:R1:W-:Y:S02]  /*18b80*/  STL.64 [R1+0x340], R34 ;  /* 0x0003402201007387 */ /* 0x0003e40000100a00 */
[----:B------:R-:W-:-:S02]  /*18b90*/  IMAD.WIDE R8, R0, 0x4, R8 ;  /* 0x0000000400087825 */ /* 0x000fc400078e0208 */
[----:B------:R2:W-:Y:S04]  /*18ba0*/  STL.64 [R1+0x350], R30 ;  /* 0x0003501e01007387 */ /* 0x0005e80000100a00 */
[----:B------:R1:W-:Y:S04]  /*18bb0*/  LDGSTS.E [R6+0x5f800], [R34.64], !P6 ;  /* 0x5f80000022067fae */ /* 0x0003e8000f121844 */
[----:B------:R1:W-:Y:S04]  /*18bc0*/  STL.64 [R1+0x360], R26 ;  /* 0x0003601a01007387 */ /* 0x0003e80000100a00 */
[----:B------:R2:W-:Y:S04]  /*18bd0*/  LDGSTS.E [R6+0x5fa00], [R30.64], !P6 ;  /* 0x5fa000001e067fae */ /* 0x0005e8000f121844 */
[----:B------:R2:W-:Y:S04]  /*18be0*/  STL.64 [R1+0x370], R8 ;  /* 0x0003700801007387 */ /* 0x0005e80000100a00 */
[----:B------:R2:W-:Y:S04]  /*18bf0*/  LDGSTS.E [R6+0x5fc00], [R26.64], !P6 ;  /* 0x5fc000001a067fae */ /* 0x0005e8000f121844 */
[----:B------:R2:W-:Y:S01]  /*18c00*/  LDGSTS.E [R6+0x5fe00], [R8.64], !P6 ;  /* 0x5fe0000008067fae */ /* 0x0005e2000f121844 */
[----:B-1----:R-:W-:-:S05]  /*18c10*/  IMAD.WIDE R34, R0, 0x4, R28 ;  /* 0x0000000400227825 */ /* 0x002fca00078e021c */
[----:B------:R1:W-:Y:S01]  /*18c20*/  LDGSTS.E [R6+0x61800], [R34.64], !P2 ;  /* 0x6180000022067fae */ /* 0x0003e2000d121844 */
[----:B--2---:R-:W-:-:S03]  /*18c30*/  IMAD.WIDE R30, R0, 0x4, R24 ;  /* 0x00000004001e7825 */ /* 0x004fc600078e0218 */
[----:B------:R-:W2:Y:S04]  /*18c40*/  LDL.LU.64 R26, [R1+0xfa0] ;  /* 0x000fa000011a7983 */ /* 0x000ea80000300a00 */
[----:B------:R-:W2:Y:S01]  /*18c50*/  LDL.LU.64 R8, [R1+0xfb0] ;  /* 0x000fb00001087983 */ /* 0x000ea20000300a00 */
[----:B----4-:R-:W-:-:S03]  /*18c60*/  IMAD.WIDE R28, R0, 0x4, R22 ;  /* 0x00000004001c7825 */ /* 0x010fc600078e0216 */
[----:B------:R-:W4:Y:S04]  /*18c70*/  LDL.LU.64 R24, [R1+0xfc0] ;  /* 0x000fc00001187983 */ /* 0x000f280000300a00 */
[----:B------:R-:W-:Y:S01]  /*18c80*/  STL.64 [R1+0x380], R34 ;  /* 0x0003802201007387 */ /* 0x000fe20000100a00 */
[----:B------:R-:W-:-:S03]  /*18c90*/  IMAD.WIDE R4, R0, 0x4, R4 ;  /* 0x0000000400047825 */ /* 0x000fc600078e0204 */
[----:B------:R-:W4:Y:S04]  /*18ca0*/  LDL.LU.64 R22, [R1+0xfd0] ;  /* 0x000fd00001167983 */ /* 0x000f280000300a00 */
[----:B------:R1:W-:Y:S04]  /*18cb0*/  STL.64 [R1+0x390], R30 ;  /* 0x0003901e01007387 */ /* 0x0003e80000100a00 */
[----:B------:R1:W-:Y:S04]  /*18cc0*/  STL.64 [R1+0x3a0], R28 ;  /* 0x0003a01c01007387 */ /* 0x0003e80000100a00 */
[----:B------:R1:W-:Y:S04]  /*18cd0*/  LDGSTS.E [R6+0x61a00], [R30.64], !P2 ;  /* 0x61a000001e067fae */ /* 0x0003e8000d121844 */
[----:B------:R1:W-:Y:S04]  /*18ce0*/  STL.64 [R1+0x3b0], R4 ;  /* 0x0003b00401007387 */ /* 0x0003e80000100a00 */
[----:B------:R1:W-:Y:S04]  /*18cf0*/  LDGSTS.E [R6+0x61c00], [R28.64], !P2 ;  /* 0x61c000001c067fae */ /* 0x0003e8000d121844 */
[----:B-1----:R-:W4:Y:S04]  /*18d00*/  LDL.LU.64 R30, [R1+0xfe0] ;  /* 0x000fe000011e7983 */ /* 0x002f280000300a00 */
[----:B------:R1:W-:Y:S04]  /*18d10*/  LDGSTS.E [R6+0x61e00], [R4.64], !P2 ;  /* 0x61e0000004067fae */ /* 0x0003e8000d121844 */
[----:B------:R-:W4:Y:S01]  /*18d20*/  LDL.LU.64 R28, [R1+0xff0] ;  /* 0x000ff000011c7983 */ /* 0x000f220000300a00 */
[----:B------:R-:W-:-:S03]  /*18d30*/  IMAD.WIDE R34, R0, 0x4, R32 ;  /* 0x0000000400227825 */ /* 0x000fc600078e0220 */
[----:B-1----:R-:W4:Y:S01]  /*18d40*/  LDL.LU.64 R4, [R1+0x1000] ;  /* 0x0010000001047983 */ /* 0x002f220000300a00 */
[----:B------:R-:W-:-:S03]  /*18d50*/  IMAD.WIDE R32, R0, 0x4, R18 ;  /* 0x0000000400207825 */ /* 0x000fc600078e0212 */
[----:B------:R-:W4:Y:S01]  /*18d60*/  LDL.LU.64 R18, [R1+0x1010] ;  /* 0x0010100001127983 */ /* 0x000f220000300a00 */
[----:B------:R-:W-:-:S04]  /*18d70*/  IADD3 R3, R252, -0xc8, RZ ;  /* 0xffffff38fc037810 */ /* 0x000fc80007ffe0ff */
[----:B------:R-:W-:Y:S02]  /*18d80*/  ISETP.GE.U32.AND P3, PT, R3, 0x7ffffeb9, PT ;  /* 0x7ffffeb90300780c */ /* 0x000fe40003f66070 */
[C---:B------:R-:W-:Y:S01]  /*18d90*/  IADD3 R3, R252.reuse, -0xcc, RZ ;  /* 0xffffff34fc037810 */ /* 0x040fe20007ffe0ff */
[----:B------:R-:W-:Y:S03]  /*18da0*/  STL.64 [R1+0x3c0], R34 ;  /* 0x0003c02201007387 */ /* 0x000fe60000100a00 */
[----:B------:R-:W-:Y:S01]  /*18db0*/  ISETP.GE.U32.AND P4, PT, R3, 0x7ffffeb5, PT ;  /* 0x7ffffeb50300780c */ /* 0x000fe20003f86070 */
[----:B------:R-:W-:Y:S06]  /*18dc0*/  STL.64 [R1+0x3d0], R32 ;  /* 0x0003d02001007387 */ /* 0x000fec0000100a00 */
[----:B------:R2:W-:Y:S04]  /*18dd0*/  LDGSTS.E [R6+0x63800], [R34.64], !P3 ;  /* 0x6380000022067fae */ /* 0x0005e8000d921844 */
[----:B------:R1:W-:Y:S01]  /*18de0*/  LDGSTS.E [R6+0x63a00], [R32.64], !P3 ;  /* 0x63a0000020067fae */ /* 0x0003e2000d921844 */
[----:B------:R-:W-:-:S04]  /*18df0*/  IADD3 R3, R252, -0xd0, RZ ;  /* 0xffffff30fc037810 */ /* 0x000fc80007ffe0ff */
[----:B------:R-:W-:Y:S01]  /*18e00*/  ISETP.GE.U32.AND P5, PT, R3, 0x7ffffeb1, PT ;  /* 0x7ffffeb10300780c */ /* 0x000fe20003fa6070 */
[----:B---3--:R-:W-:-:S04]  /*18e10*/  IMAD.WIDE R20, R0, 0x4, R20 ;  /* 0x0000000400147825 */ /* 0x008fc800078e0214 */
[C---:B------:R-:W-:Y:S01]  /*18e20*/  IMAD.WIDE R16, R0.reuse, 0x4, R16 ;  /* 0x0000000400107825 */ /* 0x040fe200078e0210 */
[----:B------:R3:W-:Y:S04]  /*18e30*/  STL.64 [R1+0x3e0], R20 ;  /* 0x0003e01401007387 */ /* 0x0007e80000100a00 */
[----:B------:R1:W-:Y:S04]  /*18e40*/  STL.64 [R1+0x3f0], R16 ;  /* 0x0003f01001007387 */ /* 0x0003e80000100a00 */
[----:B------:R3:W-:Y:S04]  /*18e50*/  LDGSTS.E [R6+0x63c00], [R20.64], !P3 ;  /* 0x63c0000014067fae */ /* 0x0007e8000d921844 */
[----:B------:R1:W-:Y:S04]  /*18e60*/  LDGSTS.E [R6+0x63e00], [R16.64], !P3 ;  /* 0x63e0000010067fae */ /* 0x0003e8000d921844 */
[----:B---3--:R-:W3:Y:S04]  /*18e70*/  LDL.LU.64 R20, [R1+0x1020] ;  /* 0x0010200001147983 */ /* 0x008ee80000300a00 */
[----:B-1----:R-:W3:Y:S01]  /*18e80*/  LDL.LU.64 R16, [R1+0x1030] ;  /* 0x0010300001107983 */ /* 0x002ee20000300a00 */
[----:B--2---:R-:W-:-:S04]  /*18e90*/  IMAD.WIDE R34, R0, 0x4, R26 ;  /* 0x0000000400227825 */ /* 0x004fc800078e021a */
[C---:B------:R-:W-:Y:S01]  /*18ea0*/  IMAD.WIDE R26, R0.reuse, 0x4, R8 ;  /* 0x00000004001a7825 */ /* 0x040fe200078e0208 */
[----:B------:R1:W-:Y:S03]  /*18eb0*/  LDGSTS.E [R6+0x65800], [R34.64], !P4 ;  /* 0x6580000022067fae */ /* 0x0003e6000e121844 */
[C---:B----4-:R-:W-:Y:S01]  /*18ec0*/  IMAD.WIDE R24, R0.reuse, 0x4, R24 ;  /* 0x0000000400187825 */ /* 0x050fe200078e0218 */
[----:B------:R-:W2:Y:S04]  /*18ed0*/  LDL.LU.64 R8, [R1+0x1040] ;  /* 0x0010400001087983 */ /* 0x000ea80000300a00 */
[----:B------:R-:W4:Y:S01]  /*18ee0*/  LDL.LU.64 R32, [R1+0x1050] ;  /* 0x0010500001207983 */ /* 0x000f220000300a00 */
[----:B------:R-:W-:-:S03]  /*18ef0*/  IMAD.WIDE R22, R0, 0x4, R22 ;  /* 0x0000000400167825 */ /* 0x000fc600078e0216 */
[----:B------:R-:W-:Y:S04]  /*18f00*/  STL.64 [R1+0x400], R34 ;  /* 0x0004002201007387 */ /* 0x000fe80000100a00 */
[----:B------:R1:W-:Y:S04]  /*18f10*/  STL.64 [R1+0x410], R26 ;  /* 0x0004101a01007387 */ /* 0x0003e80000100a00 */
[----:B------:R1:W-:Y:S04]  /*18f20*/  STL.64 [R1+0x420], R24 ;  /* 0x0004201801007387 */ /* 0x0003e80000100a00 */
[----:B------:R1:W-:Y:S04]  /*18f30*/  LDGSTS.E [R6+0x65a00], [R26.64], !P4 ;  /* 0x65a000001a067fae */ /* 0x0003e8000e121844 */
[----:B------:R1:W-:Y:S04]  /*18f40*/  STL.64 [R1+0x430], R22 ;  /* 0x0004301601007387 */ /* 0x0003e80000100a00 */
[----:B------:R1:W-:Y:S04]  /*18f50*/  LDGSTS.E [R6+0x65c00], [R24.64], !P4 ;  /* 0x65c0000018067fae */ /* 0x0003e8000e121844 */
[----:B-1----:R-:W4:Y:S01]  /*18f60*/  LDL.LU.64 R26, [R1+0x1060] ;  /* 0x00106000011a7983 */ /* 0x002f220000300a00 */
[----:B------:R-:W-:-:S03]  /*18f70*/  IMAD.WIDE R34, R0, 0x4, R30 ;  /* 0x0000000400227825 */ /* 0x000fc600078e021e */
[----:B------:R1:W-:Y:S01]  /*18f80*/  LDGSTS.E [R6+0x65e00], [R22.64], !P4 ;  /* 0x65e0000016067fae */ /* 0x0003e2000e121844 */
[----:B------:R-:W-:-:S03]  /*18f90*/  IMAD.WIDE R30, R0, 0x4, R28 ;  /* 0x00000004001e7825 */ /* 0x000fc600078e021c */
[----:B------:R-:W4:Y:S04]  /*18fa0*/  LDL.LU.64 R24, [R1+0x1070] ;  /* 0x0010700001187983 */ /* 0x000f280000300a00 */
[----:B------:R3:W-:Y:S01]  /*18fb0*/  LDGSTS.E [R6+0x67800], [R34.64], !P5 ;  /* 0x6780000022067fae */ /* 0x0007e2000e921844 */
[----:B------:R-:W-:-:S03]  /*18fc0*/  IMAD.WIDE R28, R0, 0x4, R4 ;  /* 0x00000004001c7825 */ /* 0x000fc600078e0204 */
[----:B-1----:R-:W4:Y:S04]  /*18fd0*/  LDL.LU.64 R22, [R1+0x1080] ;  /* 0x0010800001167983 */ /* 0x002f280000300a00 */
[----:B------:R-:W4:Y:S01]  /*18fe0*/  LDL.LU.64 R4, [R1+0x1090] ;  /* 0x0010900001047983 */ /* 0x000f220000300a00 */
[----:B------:R-:W-:-:S03]  /*18ff0*/  IMAD.WIDE R18, R0, 0x4, R18 ;  /* 0x0000000400127825 */ /* 0x000fc600078e0212 */
[----:B------:R-:W-:Y:S04]  /*19000*/  STL.64 [R1+0x440], R34 ;  /* 0x0004402201007387 */ /* 0x000fe80000100a00 */
[----:B------:R-:W-:Y:S04]  /*19010*/  STL.64 [R1+0x450], R30 ;  /* 0x0004501e01007387 */ /* 0x000fe80000100a00 */
[----:B------:R1:W-:Y:S04]  /*19020*/  LDGSTS.E [R6+0x67a00], [R30.64], !P5 ;  /* 0x67a000001e067fae */ /* 0x0003e8000e921844 */
[----:B------:R-:W-:Y:S04]  /*19030*/  STL.64 [R1+0x460], R28 ;  /* 0x0004601c01007387 */ /* 0x000fe80000100a00 */
[----:B------:R1:W-:Y:S04]  /*19040*/  LDGSTS.E [R6+0x67c00], [R28.64], !P5 ;  /* 0x67c000001c067fae */ /* 0x0003e8000e921844 */
[----:B------:R1:W-:Y:S04]  /*19050*/  STL.64 [R1+0x470], R18 ;  /* 0x0004701201007387 */ /* 0x0003e80000100a00 */
[----:B------:R1:W-:Y:S04]  /*19060*/  LDGSTS.E [R6+0x67e00], [R18.64], !P5 ;  /* 0x67e0000012067fae */ /* 0x0003e8000e921844 */
[----:B-1----:R-:W4:Y:S01]  /*19070*/  LDL.LU.64 R18, [R1+0x10a0] ;  /* 0x0010a00001127983 */ /* 0x002f220000300a00 */
[----:B------:R-:W-:-:S04]  /*19080*/  IADD3 R3, R252, -0xd4, RZ ;  /* 0xffffff2cfc037810 */ /* 0x000fc80007ffe0ff */
[----:B------:R-:W-:Y:S02]  /*19090*/  ISETP.GE.U32.AND P0, PT, R3, 0x7ffffead, PT ;  /* 0x7ffffead0300780c */ /* 0x000fe40003f06070 */
[----:B------:R-:W-:-:S04]  /*190a0*/  IADD3 R3, R252, -0xd8, RZ ;  /* 0xffffff28fc037810 */ /* 0x000fc80007ffe0ff */
[----:B------:R-:W-:Y:S01]  /*190b0*/  ISETP.GE.U32.AND P1, PT, R3, 0x7ffffea9, PT ;  /* 0x7ffffea90300780c */ /* 0x000fe20003f26070 */
[C---:B---3--:R-:W-:Y:S02]  /*190c0*/  IMAD.WIDE R34, R0.reuse, 0x4, R20 ;  /* 0x0000000400227825 */ /* 0x048fe400078e0214 */
[----:B------:R-:W3:Y:S02]  /*190d0*/  LDL.LU.64 R20, [R1+0x10b0] ;  /* 0x0010b00001147983 */ /* 0x000ee40000300a00 */
[C---:B------:R-:W-:Y:S02]  /*190e0*/  IMAD.WIDE R16, R0.reuse, 0x4, R16 ;  /* 0x0000000400107825 */ /* 0x040fe400078e0210 */
[----:B------:R-:W3:Y:S04]  /*190f0*/  LDL.LU.64 R30, [R1+0x10c0] ;  /* 0x0010c000011e7983 */ /* 0x000ee80000300a00 */
[----:B------:R-:W-:Y:S04]  /*19100*/  STL.64 [R1+0x480], R34 ;  /* 0x0004802201007387 */ /* 0x000fe80000100a00 */
[----:B------:R-:W3:Y:S04]  /*19110*/  LDL.LU.64 R28, [R1+0x10d0] ;  /* 0x0010d000011c7983 */ /* 0x000ee80000300a00 */
[----:B------:R1:W-:Y:S04]  /*19120*/  LDGSTS.E [R6+0x69800], [R34.64], !P0 ;  /* 0x6980000022067fae */ /* 0x0003e8000c121844 */
[----:B------:R1:W-:Y:S04]  /*19130*/  STL.64 [R1+0x490], R16 ;  /* 0x0004901001007387 */ /* 0x0003e80000100a00 */
[----:B------:R1:W-:Y:S01]  /*19140*/  LDGSTS.E [R6+0x69a00], [R16.64], !P0 ;  /* 0x69a0000010067fae */ /* 0x0003e2000c121844 */
[----:B--2---:R-:W-:-:S04]  /*19150*/  IMAD.WIDE R8, R0, 0x4, R8 ;  /* 0x0000000400087825 */ /* 0x004fc800078e0208 */
[C---:B----4-:R-:W-:Y:S01]  /*19160*/  IMAD.WIDE R32, R0.reuse, 0x4, R32 ;  /* 0x0000000400207825 */ /* 0x050fe200078e0220 */
[----:B------:R2:W-:Y:S04]  /*19170*/  STL.64 [R1+0x4a0], R8 ;  /* 0x0004a00801007387 */ /* 0x0005e80000100a00 */
[----:B------:R2:W-:Y:S04]  /*19180*/  LDGSTS.E [R6+0x69c00], [R8.64], !P0 ;  /* 0x69c0000008067fae */ /* 0x0005e8000c121844 */
[----:B------:R4:W-:Y:S04]  /*19190*/  STL.64 [R1+0x4b0], R32 ;  /* 0x0004b02001007387 */ /* 0x0009e80000100a00 */
[----:B------:R4:W-:Y:S04]  /*191a0*/  LDGSTS.E [R6+0x69e00], [R32.64], !P0 ;  /* 0x69e0000020067fae */ /* 0x0009e8000c121844 */
[----:B-1----:R-:W3:Y:S04]  /*191b0*/  LDL.LU.64 R16, [R1+0x10e0] ;  /* 0x0010e00001107983 */ /* 0x002ee80000300a00 */
[----:B--2---:R-:W2:Y:S04]  /*191c0*/  LDL.LU.64 R8, [R1+0x10f0] ;  /* 0x0010f00001087983 */ /* 0x004ea80000300a00 */
[----:B------:R-:W2:Y:S01]  /*191d0*/  LDL.LU.64 R34, [R1+0x1100] ;  /* 0x0011000001227983 */ /* 0x000ea20000300a00 */
[----:B----4-:R-:W-:-:S05]  /*191e0*/  IMAD.WIDE R32, R0, 0x4, R26 ;  /* 0x0000000400207825 */ /* 0x010fca00078e021a */
[----:B------:R-:W-:Y:S01]  /*191f0*/  STL.64 [R1+0x4c0], R32 ;  /* 0x0004c02001007387 */ /* 0x000fe20000100a00 */
[----:B------:R-:W-:-:S03]  /*19200*/  IMAD.WIDE R24, R0, 0x4, R24 ;  /* 0x0000000400187825 */ /* 0x000fc600078e0218 */
[----:B------:R-:W4:Y:S01]  /*19210*/  LDL.LU.64 R26, [R1+0x1110] ;  /* 0x00111000011a7983 */ /* 0x000f220000300a00 */
[----:B------:R-:W-:-:S03]  /*19220*/  IMAD.WIDE R22, R0, 0x4, R22 ;  /* 0x0000000400167825 */ /* 0x000fc600078e0216 */
[----:B------:R1:W-:Y:S01]  /*19230*/  STL.64 [R1+0x4d0], R24 ;  /* 0x0004d01801007387 */ /* 0x0003e20000100a00 */
[----:B------:R-:W-:-:S03]  /*19240*/  IMAD.WIDE R4, R0, 0x4, R4 ;  /* 0x0000000400047825 */ /* 0x000fc600078e0204 */
[----:B------:R1:W-:Y:S04]  /*19250*/  STL.64 [R1+0x4e0], R22 ;  /* 0x0004e01601007387 */ /* 0x0003e80000100a00 */
[----:B------:R1:W-:Y:S04]  /*19260*/  LDGSTS.E [R6+0x6b800], [R32.64], !P1 ;  /* 0x6b80000020067fae */ /* 0x0003e8000c921844 */
[----:B------:R1:W-:Y:S04]  /*19270*/  LDGSTS.E [R6+0x6ba00], [R24.64], !P1 ;  /* 0x6ba0000018067fae */ /* 0x0003e8000c921844 */
[----:B------:R1:W-:Y:S04]  /*19280*/  STL.64 [R1+0x4f0], R4 ;  /* 0x0004f00401007387 */ /* 0x0003e80000100a00 */
[----:B------:R1:W-:Y:S04]  /*19290*/  LDGSTS.E [R6+0x6bc00], [R22.64], !P1 ;  /* 0x6bc0000016067fae */ /* 0x0003e8000c921844 */
[----:B-1----:R-:W4:Y:S04]  /*192a0*/  LDL.LU.64 R24, [R1+0x1120] ;  /* 0x0011200001187983 */ /* 0x002f280000300a00 */
[----:B------:R1:W-:Y:S04]  /*192b0*/  LDGSTS.E [R6+0x6be00], [R4.64], !P1 ;  /* 0x6be0000004067fae */ /* 0x0003e8000c921844 */
[----:B------:R-:W4:Y:S04]  /*192c0*/  LDL.LU.64 R22, [R1+0x1130] ;  /* 0x0011300001167983 */ /* 0x000f280000300a00 */
[----:B-1----:R-:W4:Y:S01]  /*192d0*/  LDL.LU.64 R4, [R1+0x1140] ;  /* 0x0011400001047983 */ /* 0x002f220000300a00 */
[----:B------:R-:W-:-:S03]  /*192e0*/  IMAD.WIDE R32, R0, 0x4, R18 ;  /* 0x0000000400207825 */ /* 0x000fc600078e0212 */
[----:B------:R-:W4:Y:S01]  /*192f0*/  LDL.LU.64 R18, [R1+0x1150] ;  /* 0x0011500001127983 */ /* 0x000f220000300a00 */
[----:B------:R-:W-:-:S04]  /*19300*/  IADD3 R3, R252, -0xdc, RZ ;  /* 0xffffff24fc037810 */ /* 0x000fc80007ffe0ff */
[----:B------:R-:W-:Y:S02]  /*19310*/  ISETP.GE.U32.AND P6, PT, R3, 0x7ffffea5, PT ;  /* 0x7ffffea50300780c */ /* 0x000fe40003fc6070 */
[----:B------:R-:W-:Y:S01]  /*19320*/  IADD3 R3, R252, -0xe0, RZ ;  /* 0xffffff20fc037810 */ /* 0x000fe20007ffe0ff */
[----:B------:R-:W-:Y:S03]  /*19330*/  STL.64 [R1+0x500], R32 ;  /* 0x0005002001007387 */ /* 0x000fe60000100a00 */
[----:B------:R-:W-:-:S07]  /*19340*/  ISETP.GE.U32.AND P2, PT, R3, 0x7ffffea1, PT ;  /* 0x7ffffea10300780c */ /* 0x000fce0003f46070 */
[----:B------:R1:W-:Y:S01]  /*19350*/  LDGSTS.E [R6+0x6d800], [R32.64], !P6 ;  /* 0x6d80000020067fae */ /* 0x0003e2000f121844 */
[----:B---3--:R-:W-:-:S04]  /*19360*/  IMAD.WIDE R20, R0, 0x4, R20 ;  /* 0x0000000400147825 */ /* 0x008fc800078e0214 */
[C---:B------:R-:W-:Y:S01]  /*19370*/  IMAD.WIDE R30, R0.reuse, 0x4, R30 ;  /* 0x00000004001e7825 */ /* 0x040fe200078e021e */
[----:B------:R3:W-:Y:S03]  /*19380*/  STL.64 [R1+0x510], R20 ;  /* 0x0005101401007387 */ /* 0x0007e60000100a00 */
[C---:B------:R-:W-:Y:S01]  /*19390*/  IMAD.WIDE R28, R0.reuse, 0x4, R28 ;  /* 0x00000004001c7825 */ /* 0x040fe200078e021c */
[----:B------:R1:W-:Y:S04]  /*193a0*/  STL.64 [R1+0x520], R30 ;  /* 0x0005201e01007387 */ /* 0x0003e80000100a00 */
[----:B------:R3:W-:Y:S04]  /*193b0*/  LDGSTS.E [R6+0x6da00], [R20.64], !P6 ;  /* 0x6da0000014067fae */ /* 0x0007e8000f121844 */
[----:B------:R1:W-:Y:S04]  /*193c0*/  STL.64 [R1+0x530], R28 ;  /* 0x0005301c01007387 */ /* 0x0003e80000100a00 */
[----:B------:R3:W-:Y:S04]  /*193d0*/  LDGSTS.E [R6+0x6dc00], [R30.64], !P6 ;  /* 0x6dc000001e067fae */ /* 0x0007e8000f121844 */
[----:B---3--:R-:W3:Y:S04]  /*193e0*/  LDL.LU.64 R20, [R1+0x1160] ;  /* 0x0011600001147983 */ /* 0x008ee80000300a00 */
[----:B-1----:R-:W3:Y:S04]  /*193f0*/  LDL.LU.64 R32, [R1+0x1170] ;  /* 0x0011700001207983 */ /* 0x002ee80000300a00 */
[----:B------:R-:W3:Y:S04]  /*19400*/  LDL.LU.64 R30, [R1+0x1180] ;  /* 0x00118000011e7983 */ /* 0x000ee80000300a00 */
[----:B------:R1:W-:Y:S01]  /*19410*/  LDGSTS.E [R6+0x6de00], [R28.64], !P6 ;  /* 0x6de000001c067fae */ /* 0x0003e2000f121844 */
[----:B------:R-:W-:-:S04]  /*19420*/  IMAD.WIDE R16, R0, 0x4, R16 ;  /* 0x0000000400107825 */ /* 0x000fc800078e0210 */
[C---:B--2---:R-:W-:Y:S01]  /*19430*/  IMAD.WIDE R8, R0.reuse, 0x4, R8 ;  /* 0x0000000400087825 */ /* 0x044fe200078e0208 */
[----:B------:R2:W-:Y:S03]  /*19440*/  STL.64 [R1+0x540], R16 ;  /* 0x0005401001007387 */ /* 0x0005e60000100a00 */
[C---:B------:R-:W-:Y:S01]  /*19450*/  IMAD.WIDE R34, R0.reuse, 0x4, R34 ;  /* 0x0000000400227825 */ /* 0x040fe200078e0222 */
[----:B-1----:R-:W3:Y:S04]  /*19460*/  LDL.LU.64 R28, [R1+0x1190] ;  /* 0x00119000011c7983 */ /* 0x002ee80000300a00 */
[----:B------:R1:W-:Y:S04]  /*19470*/  STL.64 [R1+0x550], R8 ;  /* 0x0005500801007387 */ /* 0x0003e80000100a00 */
[----:B------:R2:W-:Y:S01]  /*19480*/  LDGSTS.E [R6+0x6f800], [R16.64], !P2 ;  /* 0x6f80000010067fae */ /* 0x0005e2000d121844 */
[----:B----4-:R-:W-:-:S03]  /*19490*/  IMAD.WIDE R26, R0, 0x4, R26 ;  /* 0x00000004001a7825 */ /* 0x010fc600078e021a */
[----:B------:R4:W-:Y:S04]  /*194a0*/  STL.64 [R1+0x560], R34 ;  /* 0x0005602201007387 */ /* 0x0009e80000100a00 */
[----:B------:R1:W-:Y:S04]  /*194b0*/  LDGSTS.E [R6+0x6fa00], [R8.64], !P2 ;  /* 0x6fa0000008067fae */ /* 0x0003e8000d121844 */
[----:B------:R1:W-:Y:S04]  /*194c0*/  STL.64 [R1+0x570], R26 ;  /* 0x0005701a01007387 */ /* 0x0003e80000100a00 */
[----:B------:R4:W-:Y:S04]  /*194d0*/  LDGSTS.E [R6+0x6fc00], [R34.64], !P2 ;  /* 0x6fc0000022067fae */ /* 0x0009e8000d121844 */
[----:B--2---:R-:W2:Y:S04]  /*194e0*/  LDL.LU.64 R16, [R1+0x11a0] ;  /* 0x0011a00001107983 */ /* 0x004ea80000300a00 */
[----:B------:R4:W-:Y:S04]  /*194f0*/  LDGSTS.E [R6+0x6fe00], [R26.64], !P2 ;  /* 0x6fe000001a067fae */ /* 0x0009e8000d121844 */
[----:B-1----:R-:W2:Y:S01]  /*19500*/  LDL.LU.64 R8, [R1+0x11b0] ;  /* 0x0011b00001087983 */ /* 0x002ea20000300a00 */
[----:B----4-:R-:W-:-:S04]  /*19510*/  IMAD.WIDE R34, R0, 0x4, R24 ;  /* 0x0000000400227825 */ /* 0x010fc800078e0218 */
[----:B------:R-:W-:-:S04]  /*19520*/  IMAD.WIDE R26, R0, 0x4, R22 ;  /* 0x00000004001a7825 */ /* 0x000fc800078e0216 */
[C---:B------:R-:W-:Y:S02]  /*19530*/  IMAD.WIDE R24, R0.reuse, 0x4, R4 ;  /* 0x0000000400187825 */ /* 0x040fe400078e0204 */
[----:B------:R-:W4:Y:S02]  /*19540*/  LDL.LU.64 R4, [R1+0x11c0] ;  /* 0x0011c00001047983 */ /* 0x000f240000300a00 */
[----:B------:R-:W-:Y:S02]  /*19550*/  IMAD.WIDE R22, R0, 0x4, R18 ;  /* 0x0000000400167825 */ /* 0x000fe400078e0212 */
[----:B------:R-:W-:Y:S04]  /*19560*/  STL.64 [R1+0x580], R34 ;  /* 0x0005802201007387 */ /* 0x000fe80000100a00 */
[----:B------:R1:W-:Y:S04]  /*19570*/  STL.64 [R1+0x590], R26 ;  /* 0x0005901a01007387 */ /* 0x0003e80000100a00 */
[----:B------:R-:W4:Y:S01]  /*19580*/  LDL.LU.64 R18, [R1+0x11d0] ;  /* 0x0011d00001127983 */ /* 0x000f220000300a00 */
[----:B------:R-:W-:-:S04]  /*19590*/  IADD3 R3, R252, -0xe4, RZ ;  /* 0xffffff1cfc037810 */ /* 0x000fc80007ffe0ff */
[----:B------:R-:W-:Y:S02]  /*195a0*/  ISETP.GE.U32.AND P3, PT, R3, 0x7ffffe9d, PT ;  /* 0x7ffffe9d0300780c */ /* 0x000fe40003f66070 */
[----:B------:R-:W-:-:S04]  /*195b0*/  IADD3 R3, R252, -0xe8, RZ ;  /* 0xffffff18fc037810 */ /* 0x000fc80007ffe0ff */
[----:B------:R-:W-:Y:S01]  /*195c0*/  ISETP.GE.U32.AND P4, PT, R3, 0x7ffffe99, PT ;  /* 0x7ffffe990300780c */ /* 0x000fe20003f86070 */
[----:B------:R1:W-:Y:S04]  /*195d0*/  STL.64 [R1+0x5a0], R24 ;  /* 0x0005a01801007387 */ /* 0x0003e80000100a00 */
[----:B------:R1:W-:Y:S04]  /*195e0*/  STL.64 [R1+0x5b0], R22 ;  /* 0x0005b01601007387 */ /* 0x0003e80000100a00 */
[----:B------:R3:W-:Y:S04]  /*195f0*/  LDGSTS.E [R6+0x71800], [R34.64], !P3 ;  /* 0x7180000022067fae */ /* 0x0007e8000d921844 */
[----:B------:R1:W-:Y:S01]  /*19600*/  LDGSTS.E [R6+0x71a00], [R26.64], !P3 ;  /* 0x71a000001a067fae */ /* 0x0003e2000d921844 */
[----:B------:R-:W-:-:S03]  /*19610*/  IADD3 R3, R252, -0xec, RZ ;  /* 0xffffff14fc037810 */ /* 0x000fc60007ffe0ff */
[----:B------:R1:W-:Y:S04]  /*19620*/  LDGSTS.E [R6+0x71c00], [R24.64], !P3 ;  /* 0x71c0000018067fae */ /* 0x0003e8000d921844 */
[----:B------:R1:W-:Y:S04]  /*19630*/  LDGSTS.E [R6+0x71e00], [R22.64], !P3 ;  /* 0x71e0000016067fae */ /* 0x0003e8000d921844 */
[----:B-1----:R-:W4:Y:S04]  /*19640*/  LDL.LU.64 R26, [R1+0x11e0] ;  /* 0x0011e000011a7983 */ /* 0x002f280000300a00 */
[----:B------:R-:W4:Y:S04]  /*19650*/  LDL.LU.64 R24, [R1+0x11f0] ;  /* 0x0011f00001187983 */ /* 0x000f280000300a00 */
[----:B------:R-:W4:Y:S01]  /*19660*/  LDL.LU.64 R22, [R1+0x1200] ;  /* 0x0012000001167983 */ /* 0x000f220000300a00 */
[----:B------:R-:W-:Y:S01]  /*19670*/  ISETP.GE.U32.AND P5, PT, R3, 0x7ffffe95, PT ;  /* 0x7ffffe950300780c */ /* 0x000fe20003fa6070 */
[----:B---3--:R-:W-:-:S04]  /*19680*/  IMAD.WIDE R34, R0, 0x4, R20 ;  /* 0x0000000400227825 */ /* 0x008fc800078e0214 */
[C---:B------:R-:W-:Y:S01]  /*19690*/  IMAD.WIDE R32, R0.reuse, 0x4, R32 ;  /* 0x0000000400207825 */ /* 0x040fe200078e0220 */
[----:B------:R-:W-:Y:S03]  /*196a0*/  STL.64 [R1+0x5c0], R34 ;  /* 0x0005c02201007387 */ /* 0x000fe60000100a00 */
[C---:B------:R-:W-:Y:S01]  /*196b0*/  IMAD.WIDE R30, R0.reuse, 0x4, R30 ;  /* 0x00000004001e7825 */ /* 0x040fe200078e021e */
[----:B------:R-:W3:Y:S04]  /*196c0*/  LDL.LU.64 R20, [R1+0x1210] ;  /* 0x0012100001147983 */ /* 0x000ee80000300a00 */
[----:B------:R1:W-:Y:S04]  /*196d0*/  LDGSTS.E [R6+0x73800], [R34.64], !P4 ;  /* 0x7380000022067fae */ /* 0x0003e8000e121844 */
[----:B------:R-:W-:Y:S04]  /*196e0*/  STL.64 [R1+0x5d0], R32 ;  /* 0x0005d02001007387 */ /* 0x000fe80000100a00 */
[----:B------:R1:W-:Y:S04]  /*196f0*/  LDGSTS.E [R6+0x73a00], [R32.64], !P4 ;  /* 0x73a0000020067fae */ /* 0x0003e8000e121844 */
[----:B------:R-:W-:Y:S04]  /*19700*/  STL.64 [R1+0x5e0], R30 ;  /* 0x0005e01e01007387 */ /* 0x000fe80000100a00 */
[----:B------:R1:W-:Y:S01]  /*19710*/  LDGSTS.E [R6+0x73c00], [R30.64], !P4 ;  /* 0x73c000001e067fae */ /* 0x0003e2000e121844 */
[----:B------:R-:W-:-:S05]  /*19720*/  IMAD.WIDE R28, R0, 0x4, R28 ;  /* 0x00000004001c7825 */ /* 0x000fca00078e021c */
[----:B------:R2:W-:Y:S04]  /*19730*/  STL.64 [R1+0x5f0], R28 ;  /* 0x0005f01c01007387 */ /* 0x0005e80000100a00 */
[----:B------:R2:W-:Y:S04]  /*19740*/  LDGSTS.E [R6+0x73e00], [R28.64], !P4 ;  /* 0x73e000001c067fae */ /* 0x0005e8000e121844 */
[----:B------:R-:W3:Y:S01]  /*19750*/  LDL.LU.64 R36, [R1+0x1220] ;  /* 0x0012200001247983 */ /* 0x000ee20000300a00 */
[----:B--2---:R-:W-:-:S05]  /*19760*/  IMAD.WIDE R28, R0, 0x4, R16 ;  /* 0x00000004001c7825 */ /* 0x004fca00078e0210 */
[----:B------:R2:W-:Y:S01]  /*19770*/  LDGSTS.E [R6+0x75800], [R28.64], !P5 ;  /* 0x758000001c067fae */ /* 0x0005e2000e921844 */
[----:B------:R-:W-:-:S03]  /*19780*/  IMAD.WIDE R16, R0, 0x4, R8 ;  /* 0x0000000400107825 */ /* 0x000fc600078e0208 */
[----:B------:R-:W3:Y:S04]  /*19790*/  LDL.LU.64 R8, [R1+0x1230] ;  /* 0x0012300001087983 */ /* 0x000ee80000300a00 */
[----:B------:R2:W-:Y:S04]  /*197a0*/  STL.64 [R1+0x600], R28 ;  /* 0x0006001c01007387 */ /* 0x0005e80000100a00 */
[----:B-1----:R-:W3:Y:S04]  /*197b0*/  LDL.LU.64 R34, [R1+0x1238] ;  /* 0x0012380001227983 */ /* 0x002ee80000300a00 */
[----:B------:R1:W-:Y:S04]  /*197c0*/  STL.64 [R1+0x610], R16 ;  /* 0x0006101001007387 */ /* 0x0003e80000100a00 */
[----:B------:R-:W3:Y:S04]  /*197d0*/  LDL.LU.64 R32, [R1+0x1248] ;  /* 0x0012480001207983 */ /* 0x000ee80000300a00 */
[----:B------:R-:W3:Y:S01]  /*197e0*/  LDL.LU.64 R30, [R1+0x1258] ;  /* 0x00125800011e7983 */ /* 0x000ee20000300a00 */
[----:B----4-:R-:W-:-:S03]  /*197f0*/  IMAD.WIDE R4, R0, 0x4, R4 ;  /* 0x0000000400047825 */ /* 0x010fc600078e0204 */
[----:B------:R1:W-:Y:S01]  /*19800*/  LDGSTS.E [R6+0x75a00], [R16.64], !P5 ;  /* 0x75a0000010067fae */ /* 0x0003e2000e921844 */
[----:B------:R-:W-:Y:S01]  /*19810*/  IMAD.WIDE R38, R0, 0x4, R18 ;  /* 0x0000000400267825 */ /* 0x000fe200078e0212 */
[----:B------:R-:W-:Y:S02]  /*19820*/  IADD3 R3, R252, -0xf0, RZ ;  /* 0xffffff10fc037810 */ /* 0x000fe40007ffe0ff */
[----:B------:R-:W4:Y:S04]  /*19830*/  LDL.LU.64 R18, [R1+0x1268] ;  /* 0x0012680001127983 */ /* 0x000f280000300a00 */
[----:B------:R1:W-:Y:S04]  /*19840*/  STL.64 [R1+0x620], R4 ;  /* 0x0006200401007387 */ /* 0x0003e80000100a00 */
[----:B------:R-:W-:Y:S04]  /*19850*/  STL.64 [R1+0x630], R38 ;  /* 0x0006302601007387 */ /* 0x000fe80000100a00 */
[----:B--2---:R-:W4:Y:S04]  /*19860*/  LDL.LU.64 R28, [R1+0x1278] ;  /* 0x00127800011c7983 */ /* 0x004f280000300a00 */
[----:B-1----:R-:W4:Y:S01]  /*19870*/  LDL.LU.64 R16, [R1+0x1288] ;  /* 0x0012880001107983 */ /* 0x002f220000300a00 */
[----:B------:R-:W-:-:S02]  /*19880*/  ISETP.GE.U32.AND P0, PT, R3, 0x7ffffe91, PT ;  /* 0x7ffffe910300780c */ /* 0x000fc40003f06070 */
[C---:B------:R-:W-:Y:S01]  /*19890*/  IADD3 R3, R252.reuse, -0xf4, RZ ;  /* 0xffffff0cfc037810 */ /* 0x040fe20007ffe0ff */
[----:B------:R1:W-:Y:S03]  /*198a0*/  LDGSTS.E [R6+0x75c00], [R4.64], !P5 ;  /* 0x75c0000004067fae */ /* 0x0003e6000e921844 */
[----:B------:R-:W-:Y:S01]  /*198b0*/  ISETP.GE.U32.AND P1, PT, R3, 0x7ffffe8d, PT ;  /* 0x7ffffe8d0300780c */ /* 0x000fe20003f26070 */
[----:B------:R4:W-:Y:S01]  /*198c0*/  LDGSTS.E [R6+0x75e00], [R38.64], !P5 ;  /* 0x75e0000026067fae */ /* 0x0009e2000e921844 */
[----:B------:R-:W-:Y:S01]  /*198d0*/  IADD3 R3, R252, -0xf8, RZ ;  /* 0xffffff08fc037810 */ /* 0x000fe20007ffe0ff */
[C---:B------:R-:W-:Y:S02]  /*198e0*/  IMAD.WIDE R26, R0.reuse, 0x4, R26 ;  /* 0x00000004001a7825 */ /* 0x040fe400078e021a */
[----:B-1----:R-:W4:Y:S02]  /*198f0*/  LDL.LU R5, [R1+0x2490] ;  /* 0x0024900001057983 */ /* 0x002f240000300800 */
[----:B------:R-:W-:-:S02]  /*19900*/  IMAD.WIDE R24, R0, 0x4, R24 ;  /* 0x0000000400187825 */ /* 0x000fc400078e0218 */
[----:B------:R1:W-:Y:S02]  /*19910*/  STL.64 [R1+0x640], R26 ;  /* 0x0006401a01007387 */ /* 0x0003e40000100a00 */
[----:B------:R-:W-:Y:S02]  /*19920*/  IMAD.WIDE R22, R0, 0x4, R22 ;  /* 0x0000000400167825 */ /* 0x000fe400078e0216 */
[----:B------:R1:W-:Y:S01]  /*19930*/  STL.64 [R1+0x650], R24 ;  /* 0x0006501801007387 */ /* 0x0003e20000100a00 */
[----:B------:R-:W-:-:S03]  /*19940*/  ISETP.GE.U32.AND P6, PT, R3, 0x7ffffe89, PT ;  /* 0x7ffffe890300780c */ /* 0x000fc60003fc6070 */
[----:B------:R1:W-:Y:S04]  /*19950*/  STL.64 [R1+0x660], R22 ;  /* 0x0006601601007387 */ /* 0x0003e80000100a00 */
[----:B------:R1:W-:Y:S04]  /*19960*/  LDGSTS.E [R6+0x77800], [R26.64], !P0 ;  /* 0x778000001a067fae */ /* 0x0003e8000c121844 */
[----:B------:R1:W-:Y:S04]  /*19970*/  LDGSTS.E [R6+0x77a00], [R24.64], !P0 ;  /* 0x77a0000018067fae */ /* 0x0003e8000c121844 */
[----:B------:R1:W-:Y:S01]  /*19980*/  LDGSTS.E [R6+0x77c00], [R22.64], !P0 ;  /* 0x77c0000016067fae */ /* 0x0003e2000c121844 */
[----:B---3--:R-:W-:-:S05]  /*19990*/  IMAD.WIDE R20, R0, 0x4, R20 ;  /* 0x0000000400147825 */ /* 0x008fca00078e0214 */
[----:B------:R3:W-:Y:S04]  /*199a0*/  STL.64 [R1+0x670], R20 ;  /* 0x0006701401007387 */ /* 0x0007e80000100a00 */
[----:B-1----:R-:W2:Y:S04]  /*199b0*/  LDL.LU.64 R26, [R1+0x1298] ;  /* 0x00129800011a7983 */ /* 0x002ea80000300a00 */
[----:B------:R-:W2:Y:S04]  /*199c0*/  LDL.LU.64 R24, [R1+0x12a8] ;  /* 0x0012a80001187983 */ /* 0x000ea80000300a00 */
[----:B------:R3:W-:Y:S04]  /*199d0*/  LDGSTS.E [R6+0x77e00], [R20.64], !P0 ;  /* 0x77e0000014067fae */ /* 0x0007e8000c121844 */
[----:B------:R-:W2:Y:S04]  /*199e0*/  LDL.LU.64 R22, [R1+0x12b8] ;  /* 0x0012b80001167983 */ /* 0x000ea80000300a00 */
[----:B---3--:R-:W3:Y:S01]  /*199f0*/  LDL.LU.64 R20, [R1+0x12c8] ;  /* 0x0012c80001147983 */ /* 0x008ee20000300a00 */
[----:B------:R-:W-:-:S05]  /*19a00*/  IMAD.WIDE R36, R0, 0x4, R36 ;  /* 0x0000000400247825 */ /* 0x000fca00078e0224 */
[----:B------:R-:W-:Y:S04]  /*19a10*/  STL.64 [R1+0x9f0], R36 ;  /* 0x0009f02401007387 */ /* 0x000fe80000100a00 */
[----:B------:R1:W-:Y:S01]  /*19a20*/  LDGSTS.E [R6+0x79800], [R36.64], !P1 ;  /* 0x7980000024067fae */ /* 0x0003e2000c921844 */
[----:B------:R-:W-:-:S04]  /*19a30*/  IMAD.WIDE R8, R0, 0x4, R8 ;  /* 0x0000000400087825 */ /* 0x000fc800078e0208 */
[C---:B------:R-:W-:Y:S01]  /*19a40*/  IMAD.WIDE R34, R0.reuse, 0x4, R34 ;  /* 0x0000000400227825 */ /* 0x040fe200078e0222 */
[----:B------:R1:W-:Y:S03]  /*19a50*/  STL.64 [R1+0x1710], R8 ;  /* 0x0017100801007387 */ /* 0x0003e60000100a00 */
[C---:B------:R-:W-:Y:S01]  /*19a60*/  IMAD.WIDE R32, R0.reuse, 0x4, R32 ;  /* 0x0000000400207825 */ /* 0x040fe200078e0220 */
[----:B------:R-:W-:Y:S03]  /*19a70*/  STL.64 [R1+0x9f8], R34 ;  /* 0x0009f82201007387 */ /* 0x000fe60000100a00 */
[C---:B------:R-:W-:Y:S01]  /*19a80*/  IMAD.WIDE R30, R0.reuse, 0x4, R30 ;  /* 0x00000004001e7825 */ /* 0x040fe200078e021e */
[----:B------:R-:W-:Y:S04]  /*19a90*/  STL.64 [R1+0xa10], R32 ;  /* 0x000a102001007387 */ /* 0x000fe80000100a00 */
[----:B------:R-:W-:Y:S04]  /*19aa0*/  STL.64 [R1+0xa18], R30 ;  /* 0x000a181e01007387 */ /* 0x000fe80000100a00 */
[----:B------:R1:W-:Y:S04]  /*19ab0*/  LDGSTS.E [R6+0x79a00], [R34.64], !P1 ;  /* 0x79a0000022067fae */ /* 0x0003e8000c921844 */
[----:B------:R1:W-:Y:S01]  /*19ac0*/  LDGSTS.E [R6+0x79c00], [R32.64], !P1 ;  /* 0x79c0000020067fae */ /* 0x0003e2000c921844 */
[----:B----4-:R-:W-:-:S03]  /*19ad0*/  IMAD.WIDE R18, R0, 0x4, R18 ;  /* 0x0000000400127825 */ /* 0x010fc600078e0212 */
[----:B------:R4:W-:Y:S04]  /*19ae0*/  LDGSTS.E [R6+0x79e00], [R30.64], !P1 ;  /* 0x79e000001e067fae */ /* 0x0009e8000c921844 */
[----:B------:R1:W-:Y:S04]  /*19af0*/  STL.64 [R1+0xa20], R18 ;  /* 0x000a201201007387 */ /* 0x0003e80000100a00 */
[----:B------:R1:W-:Y:S01]  /*19b00*/  LDGSTS.E [R6+0x7b800], [R8.64], !P6 ;  /* 0x7b80000008067fae */ /* 0x0003e2000f121844 */
[----:B------:R-:W-:-:S03]  /*19b10*/  IMAD.WIDE R28, R0, 0x4, R28 ;  /* 0x00000004001c7825 */ /* 0x000fc600078e021c */
[----:B------:R1:W-:Y:S01]  /*19b20*/  LDGSTS.E [R6+0x7ba00], [R18.64], !P6 ;  /* 0x7ba0000012067fae */ /* 0x0003e2000f121844 */
[----:B------:R-:W-:-:S03]  /*19b30*/  IMAD.WIDE R16, R0, 0x4, R16 ;  /* 0x0000000400107825 */ /* 0x000fc600078e0210 */
[----:B------:R4:W-:Y:S04]  /*19b40*/  STL.64 [R1+0xa28], R28 ;  /* 0x000a281c01007387 */ /* 0x0009e80000100a00 */
[----:B------:R4:W-:Y:S04]  /*19b50*/  STL.64 [R1+0xa38], R16 ;  /* 0x000a381001007387 */ /* 0x0009e80000100a00 */
[----:B-1----:R-:W3:Y:S04]  /*19b60*/  LDL.LU.64 R8, [R1+0xa00] ;  /* 0x000a000001087983 */ /* 0x002ee80000300a00 */
[----:B------:R-:W3:Y:S04]  /*19b70*/  LDL.LU.64 R18, [R1+0x9b0] ;  /* 0x0009b00001127983 */ /* 0x000ee80000300a00 */
[----:B------:R-:W3:Y:S04]  /*19b80*/  LDL.LU.64 R38, [R1+0x12e0] ;  /* 0x0012e00001267983 */ /* 0x000ee80000300a00 */
[----:B------:R-:W3:Y:S04]  /*19b90*/  LDL.LU.64 R36, [R1+0x12f0] ;  /* 0x0012f00001247983 */ /* 0x000ee80000300a00 */
[----:B------:R-:W3:Y:S04]  /*19ba0*/  LDL.LU.64 R34, [R1+0x1300] ;  /* 0x0013000001227983 */ /* 0x000ee80000300a00 */
[----:B------:R4:W-:Y:S04]  /*19bb0*/  LDGSTS.E [R6+0x7bc00], [R28.64], !P6 ;  /* 0x7bc000001c067fae */ /* 0x0009e8000f121844 */
[----:B------:R1:W-:Y:S04]  /*19bc0*/  LDGSTS.E [R6+0x7be00], [R16.64], !P6 ;  /* 0x7be0000010067fae */ /* 0x0003e8000f121844 */
[----:B----4-:R-:W4:Y:S04]  /*19bd0*/  LDL.LU.64 R28, [R1+0x1310] ;  /* 0x00131000011c7983 */ /* 0x010f280000300a00 */
[----:B-1----:R-:W4:Y:S01]  /*19be0*/  LDL.LU.64 R16, [R1+0x970] ;  /* 0x0009700001107983 */ /* 0x002f220000300a00 */
        /* <DEDUP_REMOVED lines=12> */
[----:B------:R-:W-:-:S05]  /*19cb0*/  MOV R3, c[0x0][0x18c] ;  /* 0x0000630000037a02 */ /* 0x000fca0000000f00 */
[----:B------:R-:W-:Y:S01]  /*19cc0*/  IMAD.SHL.U32 R3, R3, 0x80, RZ ;  /* 0x0000008003037824 */ /* 0x000fe200078e00ff */
[----:B------:R-:W-:Y:S02]  /*19cd0*/  ISETP.NE.U32.AND P6, PT, R2, RZ, PT ;  /* 0x000000ff0200720c */ /* 0x000fe40003fc5070 */
[----:B------:R-:W-:Y:S02]  /*19ce0*/  IADD3 R2, R252, -0x100, RZ ;  /* 0xffffff00fc027810 */ /* 0x000fe40007ffe0ff */
[C---:B------:R-:W-:Y:S02]  /*19cf0*/  IADD3 R12, R14.reuse, 0x100000, RZ ;  /* 0x001000000e0c7810 */ /* 0x040fe40007ffe0ff */
[----:B------:R-:W-:Y:S01]  /*19d00*/  IADD3 R4, R14, 0x100000, RZ ;  /* 0x001000000e047810 */ /* 0x000fe20007ffe0ff */
[----:B--2---:R-:W-:-:S04]  /*19d10*/  IMAD.WIDE R26, R0, 0x4, R26 ;  /* 0x00000004001a7825 */ /* 0x004fc800078e021a */
[C---:B------:R-:W-:Y:S01]  /*19d20*/  IMAD.WIDE R24, R0.reuse, 0x4, R24 ;  /* 0x0000000400187825 */ /* 0x040fe200078e0218 */
[----:B------:R-:W-:Y:S03]  /*19d30*/  STL.64 [R1+0xa30], R26 ;  /* 0x000a301a01007387 */ /* 0x000fe60000100a00 */
[C---:B------:R-:W-:Y:S01]  /*19d40*/  IMAD.WIDE R22, R0.reuse, 0x4, R22 ;  /* 0x0000000400167825 */ /* 0x040fe200078e0216 */
[----:B------:R-:W-:Y:S03]  /*19d50*/  STL.64 [R1+0xa40], R24 ;  /* 0x000a401801007387 */ /* 0x000fe60000100a00 */
[----:B---3--:R-:W-:Y:S01]  /*19d60*/  IMAD.WIDE R20, R0, 0x4, R20 ;  /* 0x0000000400147825 */ /* 0x008fe200078e0214 */
[----:B------:R1:W-:Y:S04]  /*19d70*/  STL.64 [R1+0xa48], R22 ;  /* 0x000a481601007387 */ /* 0x0003e80000100a00 */
[----:B------:R3:W-:Y:S04]  /*19d80*/  LDGSTS.E [R6+0x7d800], [R26.64], !P2 ;  /* 0x7d8000001a067fae */ /* 0x0007e8000d121844 */
[----:B------:R3:W-:Y:S04]  /*19d90*/  STL.64 [R1+0xa50], R20 ;  /* 0x000a501401007387 */ /* 0x0007e80000100a00 */
[----:B------:R1:W-:Y:S04]  /*19da0*/  LDGSTS.E [R6+0x7da00], [R24.64], !P2 ;  /* 0x7da0000018067fae */ /* 0x0003e8000d121844 */
[----:B------:R-:W2:Y:S04]  /*19db0*/  LDL.LU.64 R32, [R1+0x930] ;  /* 0x0009300001207983 */ /* 0x000ea80000300a00 */
[----:B------:R1:W-:Y:S04]  /*19dc0*/  LDGSTS.E [R6+0x7dc00], [R22.64], !P2 ;  /* 0x7dc0000016067fae */ /* 0x0003e8000d121844 */
[----:B------:R-:W2:Y:S04]  /*19dd0*/  LDL.LU.64 R30, [R1+0x8f0] ;  /* 0x0008f000011e7983 */ /* 0x000ea80000300a00 */
[----:B------:R3:W-:Y:S04]  /*19de0*/  LDGSTS.E [R6+0x7de00], [R20.64], !P2 ;  /* 0x7de0000014067fae */ /* 0x0007e8000d121844 */
[----:B-1----:R-:W2:Y:S04]  /*19df0*/  LDL.LU.64 R22, [R1+0x8b0] ;  /* 0x0008b00001167983 */ /* 0x002ea80000300a00 */
[----:B---3--:R-:W3:Y:S01]  /*19e00*/  LDL.LU.64 R20, [R1+0x870] ;  /* 0x0008700001147983 */ /* 0x008ee20000300a00 */
[----:B------:R-:W-:Y:S01]  /*19e10*/  ISETP.GE.U32.AND P2, PT, R2, 0x7ffffe81, PT ;  /* 0x7ffffe810200780c */ /* 0x000fe20003f46070 */
[----:B------:R-:W-:-:S02]  /*19e20*/  IMAD.WIDE R24, R3, 0x4, R8 ;  /* 0x0000000403187825 */ /* 0x000fc400078e0208 */
[----:B------:R-:W3:Y:S02]  /*19e30*/  LDL.LU.64 R8, [R1+0x838] ;  /* 0x0008380001087983 */ /* 0x000ee40000300a00 */
[----:B------:R-:W-:-:S04]  /*19e40*/  IMAD.WIDE R18, R3, 0x4, R18 ;  /* 0x0000000403127825 */ /* 0x000fc800078e0212 */
[C---:B------:R-:W-:Y:S01]  /*19e50*/  IMAD.WIDE R38, R0.reuse, 0x4, R38 ;  /* 0x0000000400267825 */ /* 0x040fe200078e0226 */
[----:B------:R-:W-:Y:S03]  /*19e60*/  STL.64 [R1+0x1708], R24 ;  /* 0x0017081801007387 */ /* 0x000fe60000100a00 */
[C---:B------:R-:W-:Y:S01]  /*19e70*/  IMAD.WIDE R36, R0.reuse, 0x4, R36 ;  /* 0x0000000400247825 */ /* 0x040fe200078e0224 */
[----:B------:R1:W-:Y:S03]  /*19e80*/  STL.64 [R1+0x9b0], R38 ;  /* 0x0009b02601007387 */ /* 0x0003e60000100a00 */
[----:B------:R-:W-:Y:S01]  /*19e90*/  IMAD.WIDE R34, R0, 0x4, R34 ;  /* 0x0000000400227825 */ /* 0x000fe200078e0222 */
[----:B------:R-:W-:Y:S04]  /*19ea0*/  STL.64 [R1+0xc08], R18 ;  /* 0x000c081201007387 */ /* 0x000fe80000100a00 */
[----:B------:R1:W-:Y:S01]  /*19eb0*/  STL.64 [R1+0xa00], R36 ;  /* 0x000a002401007387 */ /* 0x0003e20000100a00 */
[----:B------:R-:W-:-:S03]  /*19ec0*/  IADD3 R2, R14, 0x100000, RZ ;  /* 0x001000000e027810 */ /* 0x000fc60007ffe0ff */
[----:B------:R1:W-:Y:S04]  /*19ed0*/  STL.64 [R1+0xa58], R34 ;  /* 0x000a582201007387 */ /* 0x0003e80000100a00 */
[----:B------:R1:W-:Y:S01]  /*19ee0*/  LDGSTS.E [R6+0x7f800], [R38.64], !P2 ;  /* 0x7f80000026067fae */ /* 0x0003e2000d121844 */
[----:B----4-:R-:W-:-:S03]  /*19ef0*/  IMAD.WIDE R28, R0, 0x4, R28 ;  /* 0x00000004001c7825 */ /* 0x010fc600078e021c */
[----:B------:R4:W-:Y:S01]  /*19f00*/  LDGSTS.E [R6+0x7fa00], [R36.64], !P2 ;  /* 0x7fa0000024067fae */ /* 0x0009e2000d121844 */
[----:B------:R-:W-:-:S03]  /*19f10*/  IMAD.WIDE R16, R3, 0x4, R16 ;  /* 0x0000000403107825 */ /* 0x000fc600078e0210 */
[----:B------:R4:W-:Y:S04]  /*19f20*/  LDGSTS.E [R6+0x7fc00], [R34.64], !P2 ;  /* 0x7fc0000022067fae */ /* 0x0009e8000d121844 */
[----:B-1----:R-:W3:Y:S04]  /*19f30*/  LDL.LU.64 R38, [R1+0x2488] ;  /* 0x0024880001267983 */ /* 0x002ee80000300a00 */
[----:B----4-:R-:W3:Y:S04]  /*19f40*/  LDL.LU.64 R36, [R1+0x2480] ;  /* 0x0024800001247983 */ /* 0x010ee80000300a00 */
[----:B------:R1:W-:Y:S04]  /*19f50*/  STL.64 [R1+0xa60], R28 ;  /* 0x000a601c01007387 */ /* 0x0003e80000100a00 */
[----:B------:R1:W-:Y:S04]  /*19f60*/  STL.64 [R1+0xb30], R16 ;  /* 0x000b301001007387 */ /* 0x0003e80000100a00 */
[----:B------:R1:W-:Y:S04]  /*19f70*/  LDGSTS.E [R6+0x7fe00], [R28.64], !P2 ;  /* 0x7fe000001c067fae */ /* 0x0003e8000d121844 */
[----:B------:R-:W0:Y:S04]  /*19f80*/  LDGDEPBAR ;  /* 0x00000000000079af */ /* 0x000e280000000000 */
[----:B------:R-:W3:Y:S04]  /*19f90*/  LDL.LU.64 R34, [R1+0x800] ;  /* 0x0008000001227983 */ /* 0x000ee80000300a00 */
[----:B------:R1:W-:Y:S04]  /*19fa0*/  LDGSTS.E [R12+0x10000], [R24.64], P6 ;  /* 0x10000000180c7fae */ /* 0x0003e8000b121844 */
[----:B-1----:R-:W3:Y:S04]  /*19fb0*/  LDL.LU.64 R28, [R1+0x7c8] ;  /* 0x0007c800011c7983 */ /* 0x002ee80000300a00 */
[----:B------:R1:W-:Y:S04]  /*19fc0*/  LDGSTS.E [R4+0x11000], [R18.64], P6 ;  /* 0x1100000012047fae */ /* 0x0003e8000b121844 */
[----:B------:R-:W3:Y:S04]  /*19fd0*/  LDL.LU.64 R24, [R1+0x790] ;  /* 0x0007900001187983 */ /* 0x000ee80000300a00 */
[----:B------:R1:W-:Y:S04]  /*19fe0*/  LDGSTS.E [R2+0x12000], [R16.64], P6 ;  /* 0x1200000010027fae */ /* 0x0003e8000b121844 */
[----:B-1----:R-:W3:Y:S04]  /*19ff0*/  LDL.LU.64 R18, [R1+0x758] ;  /* 0x0007580001127983 */ /* 0x002ee80000300a00 */
[----:B------:R-:W3:Y:S01]  /*1a000*/  LDL.LU.64 R16, [R1+0x720] ;  /* 0x0007200001107983 */ /* 0x000ee20000300a00 */
[----:B------:R-:W-:-:S02]  /*1a010*/  IADD3 R26, R252, -0x115, RZ ;  /* 0xfffffeebfc1a7810 */ /* 0x000fc40007ffe0ff */
[----:B------:R-:W-:Y:S02]  /*1a020*/  IADD3 R27, R14, 0x100000, RZ ;  /* 0x001000000e1b7810 */ /* 0x000fe40007ffe0ff */
[----:B------:R-:W-:Y:S02]  /*1a030*/  ISETP.GE.U32.AND P2, PT, R26, 0x7ffffe6c, PT ;  /* 0x7ffffe6c1a00780c */ /* 0x000fe40003f46070 */
[----:B------:R-:W-:Y:S02]  /*1a040*/  IADD3 R26, R14, 0x100000, RZ ;  /* 0x001000000e1a7810 */ /* 0x000fe40007ffe0ff */
[----:B------:R-:W-:-:S05]  /*1a050*/  LOP3.LUT R5, R5, 0x7f, RZ, 0xc0, !PT ;  /* 0x0000007f05057812 */ /* 0x000fca00078ec0ff */
[----:B------:R-:W-:Y:S02]  /*1a060*/  IMAD.SHL.U32 R5, R5, 0x4, RZ ;  /* 0x0000000405057824 */ /* 0x000fe400078e00ff */
[----:B--2---:R-:W-:-:S04]  /*1a070*/  IMAD.WIDE R32, R3, 0x4, R32 ;  /* 0x0000000403207825 */ /* 0x004fc800078e0220 */
[C---:B------:R-:W-:Y:S01]  /*1a080*/  IMAD.WIDE R30, R3.reuse, 0x4, R30 ;  /* 0x00000004031e7825 */ /* 0x040fe200078e021e */
[----:B------:R1:W-:Y:S03]  /*1a090*/  STL.64 [R1+0xaf8], R32 ;  /* 0x000af82001007387 */ /* 0x0003e60000100a00 */
[C---:B------:R-:W-:Y:S01]  /*1a0a0*/  IMAD.WIDE R22, R3.reuse, 0x4, R22 ;  /* 0x0000000403167825 */ /* 0x040fe200078e0216 */
[----:B------:R2:W-:Y:S03]  /*1a0b0*/  STL.64 [R1+0xac0], R30 ;  /* 0x000ac01e01007387 */ /* 0x0005e60000100a00 */
[C---:B---3--:R-:W-:Y:S01]  /*1a0c0*/  IMAD.WIDE R20, R3.reuse, 0x4, R20 ;  /* 0x0000000403147825 */ /* 0x048fe200078e0214 */
[----:B------:R3:W-:Y:S04]  /*1a0d0*/  STL.64 [R1+0xa88], R22 ;  /* 0x000a881601007387 */ /* 0x0007e80000100a00 */
[----:B------:R1:W-:Y:S04]  /*1a0e0*/  STL.64 [R1+0xa70], R20 ;  /* 0x000a701401007387 */ /* 0x0003e80000100a00 */
[----:B------:R1:W-:Y:S04]  /*1a0f0*/  LDGSTS.E [R27+0x13000], [R32.64], P6 ;  /* 0x13000000201b7fae */ /* 0x0003e8000b121844 */
[----:B------:R2:W-:Y:S04]  /*1a100*/  LDGSTS.E [R26+0x14000], [R30.64], P6 ;  /* 0x140000001e1a7fae */ /* 0x0005e8000b121844 */
[----:B------:R3:W-:Y:S04]  /*1a110*/  LDGSTS.E [R12+0x15000], [R22.64], P6 ;  /* 0x15000000160c7fae */ /* 0x0007e8000b121844 */
[----:B------:R1:W-:Y:S01]  /*1a120*/  LDGSTS.E [R4+0x16000], [R20.64], P6 ;  /* 0x1600000014047fae */ /* 0x0003e2000b121844 */
[----:B------:R-:W-:-:S05]  /*1a130*/  IMAD.WIDE R8, R3, 0x4, R8 ;  /* 0x0000000403087825 */ /* 0x000fca00078e0208 */
[----:B------:R3:W-:Y:S04]  /*1a140*/  STL.64 [R1+0xa68], R8 ;  /* 0x000a680801007387 */ /* 0x0007e80000100a00 */
[----:B-1----:R-:W4:Y:S04]  /*1a150*/  LDL.LU.64 R32, [R1+0x6e8] ;  /* 0x0006e80001207983 */ /* 0x002f280000300a00 */
[----:B--2---:R-:W2:Y:S04]  /*1a160*/  LDL.LU.64 R30, [R1+0x6b0] ;  /* 0x0006b000011e7983 */ /* 0x004ea80000300a00 */
[----:B---3--:R-:W3:Y:S04]  /*1a170*/  LDL.LU.64 R22, [R1+0x678] ;  /* 0x0006780001167983 */ /* 0x008ee80000300a00 */
[----:B------:R1:W-:Y:S04]  /*1a180*/  LDGSTS.E [R2+0x17000], [R8.64], P6 ;  /* 0x1700000008027fae */ /* 0x0003e8000b121844 */
[----:B------:R-:W3:Y:S04]  /*1a190*/  LDL.LU.64 R20, [R1+0x9e8] ;  /* 0x0009e80001147983 */ /* 0x000ee80000300a00 */
[----:B-1----:R-:W3:Y:S01]  /*1a1a0*/  LDL.LU.64 R8, [R1+0x9a8] ;  /* 0x0009a80001087983 */ /* 0x002ee20000300a00 */
[----:B------:R-:W-:-:S04]  /*1a1b0*/  IMAD.WIDE R34, R3, 0x4, R34 ;  /* 0x0000000403227825 */ /* 0x000fc800078e0222 */
[C---:B------:R-:W-:Y:S01]  /*1a1c0*/  IMAD.WIDE R28, R3.reuse, 0x4, R28 ;  /* 0x00000004031c7825 */ /* 0x040fe200078e021c */
[----:B------:R1:W-:Y:S03]  /*1a1d0*/  STL.64 [R1+0x970], R34 ;  /* 0x0009702201007387 */ /* 0x0003e60000100a00 */
[C---:B------:R-:W-:Y:S01]  /*1a1e0*/  IMAD.WIDE R24, R3.reuse, 0x4, R24 ;  /* 0x0000000403187825 */ /* 0x040fe200078e0218 */
[----:B------:R1:W-:Y:S03]  /*1a1f0*/  STL.64 [R1+0x930], R28 ;  /* 0x0009301c01007387 */ /* 0x0003e60000100a00 */
[C---:B------:R-:W-:Y:S01]  /*1a200*/  IMAD.WIDE R18, R3.reuse, 0x4, R18 ;  /* 0x0000000403127825 */ /* 0x040fe200078e0212 */
[----:B------:R1:W-:Y:S03]  /*1a210*/  STL.64 [R1+0x8f0], R24 ;  /* 0x0008f01801007387 */ /* 0x0003e60000100a00 */
[----:B------:R-:W-:Y:S01]  /*1a220*/  IMAD.WIDE R16, R3, 0x4, R16 ;  /* 0x0000000403107825 */ /* 0x000fe200078e0210 */
[----:B------:R1:W-:Y:S04]  /*1a230*/  STL.64 [R1+0x8b0], R18 ;  /* 0x0008b01201007387 */ /* 0x0003e80000100a00 */
[----:B------:R1:W-:Y:S04]  /*1a240*/  LDGSTS.E [R27+0x18000], [R34.64], P6 ;  /* 0x18000000221b7fae */ /* 0x0003e8000b121844 */
[----:B------:R1:W-:Y:S04]  /*1a250*/  STL.64 [R1+0x870], R16 ;  /* 0x0008701001007387 */ /* 0x0003e80000100a00 */
[----:B------:R1:W-:Y:S04]  /*1a260*/  LDGSTS.E [R26+0x19000], [R28.64], P6 ;  /* 0x190000001c1a7fae */ /* 0x0003e8000b121844 */
[----:B-1----:R-:W3:Y:S04]  /*1a270*/  LDL.LU.64 R34, [R1+0x968] ;  /* 0x0009680001227983 */ /* 0x002ee80000300a00 */
[----:B------:R1:W-:Y:S04]  /*1a280*/  LDGSTS.E [R12+0x1a000], [R24.64], P6 ;  /* 0x1a000000180c7fae */ /* 0x0003e8000b121844 */
[----:B------:R-:W3:Y:S04]  /*1a290*/  LDL.LU.64 R28, [R1+0x928] ;  /* 0x00092800011c7983 */ /* 0x000ee80000300a00 */
[----:B------:R1:W-:Y:S04]  /*1a2a0*/  LDGSTS.E [R4+0x1b000], [R18.64], P6 ;  /* 0x1b00000012047fae */ /* 0x0003e8000b121844 */
[----:B-1----:R-:W3:Y:S01]  /*1a2b0*/  LDL.LU.64 R24, [R1+0x8e8] ;  /* 0x0008e80001187983 */ /* 0x002ee20000300a00 */
[----:B------:R-:W-:-:S03]  /*1a2c0*/  LOP3.LUT R12, R5, 0x10, RZ, 0x3c, !PT ;  /* 0x00000010050c7812 */ /* 0x000fc600078e3cff */
[----:B------:R1:W-:Y:S04]  /*1a2d0*/  LDGSTS.E [R2+0x1c000], [R16.64], P6 ;  /* 0x1c00000010027fae */ /* 0x0003e8000b121844 */
[----:B------:R-:W3:Y:S04]  /*1a2e0*/  LDL.LU.64 R18, [R1+0x8a8] ;  /* 0x0008a80001127983 */ /* 0x000ee80000300a00 */
[----:B------:R-:W3:Y:S01]  /*1a2f0*/  LDL.LU.64 R4, [R1+0x868] ;  /* 0x0008680001047983 */ /* 0x000ee20000300a00 */
[----:B-1----:R-:W-:Y:S02]  /*1a300*/  IADD3 R17, R14, 0x100000, RZ ;  /* 0x001000000e117810 */ /* 0x002fe40007ffe0ff */
[----:B------:R-:W-:-:S02]  /*1a310*/  IADD3 R16, R12, 0x100000, RZ ;  /* 0x001000000c107810 */ /* 0x000fc40007ffe0ff */
[----:B------:R-:W-:Y:S01]  /*1a320*/  IADD3 R2, R12, 0x100000, RZ ;  /* 0x001000000c027810 */ /* 0x000fe20007ffe0ff */
[----:B----4-:R-:W-:-:S04]  /*1a330*/  IMAD.WIDE R32, R3, 0x4, R32 ;  /* 0x0000000403207825 */ /* 0x010fc800078e0220 */
[C---:B--2---:R-:W-:Y:S01]  /*1a340*/  IMAD.WIDE R30, R3.reuse, 0x4, R30 ;  /* 0x00000004031e7825 */ /* 0x044fe200078e021e */
[----:B------:R1:W-:Y:S03]  /*1a350*/  STL.64 [R1+0x838], R32 ;  /* 0x0008382001007387 */ /* 0x0003e60000100a00 */
[C---:B---3--:R-:W-:Y:S01]  /*1a360*/  IMAD.WIDE R22, R3.reuse, 0x4, R22 ;  /* 0x0000000403167825 */ /* 0x048fe200078e0216 */
        /* <DEDUP_REMOVED lines=10> */
[----:B--2---:R-:W2:Y:S04]  /*1a410*/  LDL.LU.64 R30, [R1+0x7f8] ;  /* 0x0007f800011e7983 */ /* 0x004ea80000300a00 */
[----:B------:R4:W-:Y:S04]  /*1a420*/  LDGSTS.E [R16+0x10200], [R20.64], P6 ;  /* 0x1020000014107fae */ /* 0x0009e8000b121844 */
[----:B-1----:R-:W2:Y:S04]  /*1a430*/  LDL.LU.64 R22, [R1+0x7c0] ;  /* 0x0007c00001167983 */ /* 0x002ea80000300a00 */
[----:B------:R1:W-:Y:S04]  /*1a440*/  LDGSTS.E [R2+0x11200], [R8.64], P6 ;  /* 0x1120000008027fae */ /* 0x0003e8000b121844 */
[----:B----4-:R-:W4:Y:S04]  /*1a450*/  LDL.LU.64 R20, [R1+0x788] ;  /* 0x0007880001147983 */ /* 0x010f280000300a00 */
[----:B-1----:R-:W4:Y:S01]  /*1a460*/  LDL.LU.64 R8, [R1+0x750] ;  /* 0x0007500001087983 */ /* 0x002f220000300a00 */
[----:B------:R-:W-:-:S02]  /*1a470*/  IADD3 R27, R12, 0x100000, RZ ;  /* 0x001000000c1b7810 */ /* 0x000fc40007ffe0ff */
[C---:B------:R-:W-:Y:S02]  /*1a480*/  IADD3 R26, R12.reuse, 0x100000, RZ ;  /* 0x001000000c1a7810 */ /* 0x040fe40007ffe0ff */
[----:B------:R-:W-:Y:S01]  /*1a490*/  IADD3 R17, R12, 0x100000, RZ ;  /* 0x001000000c117810 */ /* 0x000fe20007ffe0ff */
[----:B------:R-:W-:-:S04]  /*1a4a0*/  IMAD.WIDE R34, R3, 0x4, R34 ;  /* 0x0000000403227825 */ /* 0x000fc800078e0222 */
[C---:B------:R-:W-:Y:S01]  /*1a4b0*/  IMAD.WIDE R28, R3.reuse, 0x4, R28 ;  /* 0x00000004031c7825 */ /* 0x040fe200078e021c */
[----:B------:R1:W-:Y:S03]  /*1a4c0*/  STL.64 [R1+0xb28], R34 ;  /* 0x000b282201007387 */ /* 0x0003e60000100a00 */
[C---:B------:R-:W-:Y:S01]  /*1a4d0*/  IMAD.WIDE R24, R3.reuse, 0x4, R24 ;  /* 0x0000000403187825 */ /* 0x040fe200078e0218 */
[----:B------:R-:W-:Y:S03]  /*1a4e0*/  STL.64 [R1+0xaf0], R28 ;  /* 0x000af01c01007387 */ /* 0x000fe60000100a00 */
[C---:B------:R-:W-:Y:S01]  /*1a4f0*/  IMAD.WIDE R18, R3.reuse, 0x4, R18 ;  /* 0x0000000403127825 */ /* 0x040fe200078e0212 */
[----:B------:R1:W-:Y:S03]  /*1a500*/  STL.64 [R1+0xab8], R24 ;  /* 0x000ab81801007387 */ /* 0x0003e60000100a00 */
[----:B------:R-:W-:Y:S01]  /*1a510*/  IMAD.WIDE R4, R3, 0x4, R4 ;  /* 0x0000000403047825 */ /* 0x000fe200078e0204 */
[----:B------:R-:W-:Y:S04]  /*1a520*/  STL.64 [R1+0xa80], R18 ;  /* 0x000a801201007387 */ /* 0x000fe80000100a00 */
[----:B------:R1:W-:Y:S04]  /*1a530*/  LDGSTS.E [R27+0x12200], [R34.64], P6 ;  /* 0x12200000221b7fae */ /* 0x0003e8000b121844 */
[----:B------:R1:W-:Y:S04]  /*1a540*/  STL.64 [R1+0x9e8], R4 ;  /* 0x0009e80401007387 */ /* 0x0003e80000100a00 */
[----:B------:R1:W-:Y:S04]  /*1a550*/  LDGSTS.E [R26+0x13200], [R28.64], P6 ;  /* 0x132000001c1a7fae */ /* 0x0003e8000b121844 */
[----:B-1----:R-:W4:Y:S04]  /*1a560*/  LDL.LU.64 R34, [R1+0x718] ;  /* 0x0007180001227983 */ /* 0x002f280000300a00 */
[----:B------:R1:W-:Y:S04]  /*1a570*/  LDGSTS.E [R17+0x14200], [R24.64], P6 ;  /* 0x1420000018117fae */ /* 0x0003e8000b121844 */
[----:B------:R-:W4:Y:S04]  /*1a580*/  LDL.LU.64 R26, [R1+0x6e0] ;  /* 0x0006e000011a7983 */ /* 0x000f280000300a00 */
[----:B------:R1:W-:Y:S04]  /*1a590*/  LDGSTS.E [R16+0x15200], [R18.64], P6 ;  /* 0x1520000012107fae */ /* 0x0003e8000b121844 */
[----:B-1----:R-:W4:Y:S04]  /*1a5a0*/  LDL.LU.64 R24, [R1+0x6a8] ;  /* 0x0006a80001187983 */ /* 0x002f280000300a00 */
[----:B------:R1:W-:Y:S04]  /*1a5b0*/  LDGSTS.E [R2+0x16200], [R4.64], P6 ;  /* 0x1620000004027fae */ /* 0x0003e8000b121844 */
[----:B------:R-:W4:Y:S04]  /*1a5c0*/  LDL.LU.64 R16, [R1+0x668] ;  /* 0x0006680001107983 */ /* 0x000f280000300a00 */
[----:B-1----:R-:W4:Y:S01]  /*1a5d0*/  LDL.LU.64 R4, [R1+0x9e0] ;  /* 0x0009e00001047983 */ /* 0x002f220000300a00 */
[----:B------:R-:W-:-:S02]  /*1a5e0*/  IADD3 R29, R12, 0x100000, RZ ;  /* 0x001000000c1d7810 */ /* 0x000fc40007ffe0ff */
[C---:B------:R-:W-:Y:S02]  /*1a5f0*/  IADD3 R28, R12.reuse, 0x100000, RZ ;  /* 0x001000000c1c7810 */ /* 0x040fe40007ffe0ff */
[C---:B------:R-:W-:Y:S02]  /*1a600*/  IADD3 R19, R12.reuse, 0x100000, RZ ;  /* 0x001000000c137810 */ /* 0x040fe40007ffe0ff */
[----:B------:R-:W-:Y:S01]  /*1a610*/  IADD3 R18, R12, 0x100000, RZ ;  /* 0x001000000c127810 */ /* 0x000fe20007ffe0ff */
[----:B---3--:R-:W-:-:S04]  /*1a620*/  IMAD.WIDE R32, R3, 0x4, R32 ;  /* 0x0000000403207825 */ /* 0x008fc800078e0220 */
[C---:B--2---:R-:W-:Y:S01]  /*1a630*/  IMAD.WIDE R30, R3.reuse, 0x4, R30 ;  /* 0x00000004031e7825 */ /* 0x044fe200078e021e */
[----:B------:R1:W-:Y:S03]  /*1a640*/  STL.64 [R1+0x9a8], R32 ;  /* 0x0009a82001007387 */ /* 0x0003e60000100a00 */
[C---:B------:R-:W-:Y:S01]  /*1a650*/  IMAD.WIDE R22, R3.reuse, 0x4, R22 ;  /* 0x0000000403167825 */ /* 0x040fe200078e0216 */
[----:B------:R-:W-:Y:S03]  /*1a660*/  STL.64 [R1+0x968], R30 ;  /* 0x0009681e01007387 */ /* 0x000fe60000100a00 */
[C---:B----4-:R-:W-:Y:S01]  /*1a670*/  IMAD.WIDE R20, R3.reuse, 0x4, R20 ;  /* 0x0000000403147825 */ /* 0x050fe200078e0214 */
        /* <DEDUP_REMOVED lines=8> */
[----:B--2---:R-:W2:Y:S04]  /*1a700*/  LDL.LU.64 R28, [R1+0x960] ;  /* 0x00096000011c7983 */ /* 0x004ea80000300a00 */
[----:B------:R3:W-:Y:S04]  /*1a710*/  LDGSTS.E [R18+0x1a200], [R20.64], P6 ;  /* 0x1a20000014127fae */ /* 0x0007e8000b121844 */
[----:B-1----:R-:W2:Y:S04]  /*1a720*/  LDL.LU.64 R22, [R1+0x920] ;  /* 0x0009200001167983 */ /* 0x002ea80000300a00 */
[----:B------:R1:W-:Y:S04]  /*1a730*/  LDGSTS.E [R2+0x1b200], [R8.64], P6 ;  /* 0x1b20000008027fae */ /* 0x0003e8000b121844 */
[----:B---3--:R-:W3:Y:S04]  /*1a740*/  LDL.LU.64 R18, [R1+0x8e0] ;  /* 0x0008e00001127983 */ /* 0x008ee80000300a00 */
[----:B-1----:R-:W3:Y:S01]  /*1a750*/  LDL.LU.64 R8, [R1+0x8a0] ;  /* 0x0008a00001087983 */ /* 0x002ee20000300a00 */
[----:B------:R-:W-:-:S02]  /*1a760*/  IADD3 R30, R12, 0x100000, RZ ;  /* 0x001000000c1e7810 */ /* 0x000fc40007ffe0ff */
[C---:B------:R-:W-:Y:S02]  /*1a770*/  IADD3 R21, R12.reuse, 0x100000, RZ ;  /* 0x001000000c157810 */ /* 0x040fe40007ffe0ff */
[C---:B------:R-:W-:Y:S02]  /*1a780*/  IADD3 R20, R12.reuse, 0x100000, RZ ;  /* 0x001000000c147810 */ /* 0x040fe40007ffe0ff */
[----:B------:R-:W-:Y:S02]  /*1a790*/  IADD3 R12, R12, 0x100000, RZ ;  /* 0x001000000c0c7810 */ /* 0x000fe40007ffe0ff */
[----:B------:R-:W-:Y:S01]  /*1a7a0*/  IADD3 R2, R15, 0x100000, RZ ;  /* 0x001000000f027810 */ /* 0x000fe20007ffe0ff */
        /* <DEDUP_REMOVED lines=16> */
[----:B-1----:R-:W3:Y:S04]  /*1a8b0*/  LDL.LU.64 R24, [R1+0x7f0] ;  /* 0x0007f00001187983 */ /* 0x002ee80000300a00 */
[----:B------:R1:W-:Y:S04]  /*1a8c0*/  LDGSTS.E [R2+0x10400], [R4.64], P6 ;  /* 0x1040000004027fae */ /* 0x0003e8000b121844 */
[----:B------:R-:W3:Y:S04]  /*1a8d0*/  LDL.LU.64 R16, [R1+0x7b8] ;  /* 0x0007b80001107983 */ /* 0x000ee80000300a00 */
[----:B-1----:R-:W3:Y:S01]  /*1a8e0*/  LDL.LU.64 R4, [R1+0x780] ;  /* 0x0007800001047983 */ /* 0x002ee20000300a00 */
[----:B------:R-:W-:-:S02]  /*1a8f0*/  IADD3 R30, R15, 0x100000, RZ ;  /* 0x001000000f1e7810 */ /* 0x000fc40007ffe0ff */
[C---:B------:R-:W-:Y:S02]  /*1a900*/  IADD3 R21, R15.reuse, 0x100000, RZ ;  /* 0x001000000f157810 */ /* 0x040fe40007ffe0ff */
[C---:B------:R-:W-:Y:S02]  /*1a910*/  IADD3 R20, R15.reuse, 0x100000, RZ ;  /* 0x001000000f147810 */ /* 0x040fe40007ffe0ff */
[----:B------:R-:W-:Y:S01]  /*1a920*/  IADD3 R12, R15, 0x100000, RZ ;  /* 0x001000000f0c7810 */ /* 0x000fe20007ffe0ff */
[----:B----4-:R-:W-:-:S04]  /*1a930*/  IMAD.WIDE R32, R3, 0x4, R32 ;  /* 0x0000000403207825 */ /* 0x010fc800078e0220 */
[C---:B--2---:R-:W-:Y:S01]  /*1a940*/  IMAD.WIDE R28, R3.reuse, 0x4, R28 ;  /* 0x00000004031c7825 */ /* 0x044fe200078e021c */
[----:B------:R1:W-:Y:S03]  /*1a950*/  STL.64 [R1+0xb58], R32 ;  /* 0x000b582001007387 */ /* 0x0003e60000100a00 */
[C---:B------:R-:W-:Y:S01]  /*1a960*/  IMAD.WIDE R22, R3.reuse, 0x4, R22 ;  /* 0x0000000403167825 */ /* 0x040fe200078e0216 */
[----:B------:R2:W-:Y:S03]  /*1a970*/  STL.64 [R1+0xb20], R28 ;  /* 0x000b201c01007387 */ /* 0x0005e60000100a00 */
[C---:B---3--:R-:W-:Y:S01]  /*1a980*/  IMAD.WIDE R18, R3.reuse, 0x4, R18 ;  /* 0x0000000403127825 */ /* 0x048fe200078e0212 */
[----:B------:R2:W-:Y:S03]  /*1a990*/  STL.64 [R1+0xae8], R22 ;  /* 0x000ae81601007387 */ /* 0x0005e60000100a00 */
[C---:B------:R-:W-:Y:S01]  /*1a9a0*/  IMAD.WIDE R8, R3.reuse, 0x4, R8 ;  /* 0x0000000403087825 */ /* 0x040fe200078e0208 */
        /* <DEDUP_REMOVED lines=32> */
[----:B------:R-:W-:-:S04]  /*1abb0*/  SHF.L.U32 R13, R13, 0x2, RZ ;  /* 0x000000020d0d7819 */ /* 0x000fc800000006ff */
[----:B------:R-:W-:Y:S01]  /*1abc0*/  LOP3.LUT R13, R13, 0x30, RZ, 0x3c, !PT ;  /* 0x000000300d0d7812 */ /* 0x000fe200078e3cff */
[----:B---3--:R-:W-:-:S04]  /*1abd0*/  IMAD.WIDE R32, R3, 0x4, R32 ;  /* 0x0000000403207825 */ /* 0x008fc800078e0220 */
[C---:B--2---:R-:W-:Y:S01]  /*1abe0*/  IMAD.WIDE R28, R3.reuse, 0x4, R28 ;  /* 0x00000004031c7825 */ /* 0x044fe200078e021c */
[----:B------:R1:W-:Y:S03]  /*1abf0*/  STL.64 [R1+0x8a0], R32 ;  /* 0x0008a02001007387 */ /* 0x0003e60000100a00 */
[C---:B------:R-:W-:Y:S01]  /*1ac00*/  IMAD.WIDE R22, R3.reuse, 0x4, R22 ;  /* 0x0000000403167825 */ /* 0x040fe200078e0216 */
[----:B------:R2:W-:Y:S03]  /*1ac10*/  STL.64 [R1+0x860], R28 ;  /* 0x0008601c01007387 */ /* 0x0005e60000100a00 */
[C---:B----4-:R-:W-:Y:S01]  /*1ac20*/  IMAD.WIDE R18, R3.reuse, 0x4, R18 ;  /* 0x0000000403127825 */ /* 0x050fe200078e0212 */
        /* <DEDUP_REMOVED lines=8> */
[----:B--2---:R-:W2:Y:S04]  /*1acb0*/  LDL.LU.64 R28, [R1+0x858] ;  /* 0x00085800011c7983 */ /* 0x004ea80000300a00 */
[----:B------:R1:W-:Y:S04]  /*1acc0*/  LDGSTS.E [R12+0x1e400], [R18.64], P6 ;  /* 0x1e400000120c7fae */ /* 0x0003e8000b121844 */
[----:B---3--:R-:W3:Y:S04]  /*1acd0*/  LDL.LU.64 R22, [R1+0x820] ;  /* 0x0008200001167983 */ /* 0x008ee80000300a00 */
[----:B------:R1:W-:Y:S04]  /*1ace0*/  LDGSTS.E [R2+0x1f400], [R8.64], P6 ;  /* 0x1f40000008027fae */ /* 0x0003e8000b121844 */
[----:B-1----:R-:W3:Y:S04]  /*1acf0*/  LDL.LU.64 R18, [R1+0x7e8] ;  /* 0x0007e80001127983 */ /* 0x002ee80000300a00 */
[----:B------:R-:W3:Y:S01]  /*1ad00*/  LDL.LU.64 R8, [R1+0x7b0] ;  /* 0x0007b00001087983 */ /* 0x000ee20000300a00 */
[----:B------:R-:W-:-:S02]  /*1ad10*/  IADD3 R30, R13, 0x100000, RZ ;  /* 0x001000000d1e7810 */ /* 0x000fc40007ffe0ff */
[C---:B------:R-:W-:Y:S02]  /*1ad20*/  IADD3 R21, R13.reuse, 0x100000, RZ ;  /* 0x001000000d157810 */ /* 0x040fe40007ffe0ff */
[C---:B------:R-:W-:Y:S02]  /*1ad30*/  IADD3 R20, R13.reuse, 0x100000, RZ ;  /* 0x001000000d147810 */ /* 0x040fe40007ffe0ff */
[C---:B------:R-:W-:Y:S02]  /*1ad40*/  IADD3 R12, R13.reuse, 0x100000, RZ ;  /* 0x001000000d0c7810 */ /* 0x040fe40007ffe0ff */
        /* <DEDUP_REMOVED lines=21> */
[----:B----4-:R-:W-:-:S04]  /*1aea0*/  IMAD.WIDE R32, R3, 0x4, R32 ;  /* 0x0000000403207825 */ /* 0x010fc800078e0220 */
[C---:B--2---:R-:W-:Y:S01]  /*1aeb0*/  IMAD.WIDE R28, R3.reuse, 0x4, R28 ;  /* 0x00000004031c7825 */ /* 0x044fe200078e021c */
[----:B------:R-:W-:Y:S03]  /*1aec0*/  STL.64 [R1+0x9d8], R32 ;  /* 0x0009d82001007387 */ /* 0x000fe60000100a00 */
[C---:B---3--:R-:W-:Y:S01]  /*1aed0*/  IMAD.WIDE R22, R3.reuse, 0x4, R22 ;  /* 0x0000000403167825 */ /* 0x048fe200078e0216 */
[----:B------:R1:W-:Y:S03]  /*1aee0*/  STL.64 [R1+0x998], R28 ;  /* 0x0009981c01007387 */ /* 0x0003e60000100a00 */
[C---:B------:R-:W-:Y:S01]  /*1aef0*/  IMAD.WIDE R18, R3.reuse, 0x4, R18 ;  /* 0x0000000403127825 */ /* 0x040fe200078e0212 */
[----:B------:R-:W-:Y:S03]  /*1af00*/  STL.64 [R1+0x958], R22 ;  /* 0x0009581601007387 */ /* 0x000fe60000100a00 */
[----:B------:R-:W-:Y:S01]  /*1af10*/  IMAD.WIDE R8, R3, 0x4, R8 ;  /* 0x0000000403087825 */ /* 0x000fe200078e0208 */
[----:B------:R2:W-:Y:S04]  /*1af20*/  STL.64 [R1+0x918], R18 ;  /* 0x0009181201007387 */ /* 0x0005e80000100a00 */
[----:B------:R3:W-:Y:S04]  /*1af30*/  LDGSTS.E [R30+0x15600], [R32.64], P6 ;  /* 0x15600000201e7fae */ /* 0x0007e8000b121844 */
[----:B------:R4:W-:Y:S04]  /*1af40*/  STL.64 [R1+0x8d8], R8 ;  /* 0x0008d80801007387 */ /* 0x0009e80000100a00 */
[----:B------:R1:W-:Y:S04]  /*1af50*/  LDGSTS.E [R21+0x16600], [R28.64], P6 ;  /* 0x166000001c157fae */ /* 0x0003e8000b121844 */
[----:B---3--:R-:W3:Y:S04]  /*1af60*/  LDL.LU.64 R30, [R1+0x648] ;  /* 0x00064800011e7983 */ /* 0x008ee80000300a00 */
[----:B------:R2:W-:Y:S04]  /*1af70*/  LDGSTS.E [R20+0x17600], [R22.64], P6 ;  /* 0x1760000016147fae */ /* 0x0005e8000b121844 */
[----:B-1----:R-:W3:Y:S04]  /*1af80*/  LDL.LU.64 R28, [R1+0x9d0] ;  /* 0x0009d000011c7983 */ /* 0x002ee80000300a00 */
[----:B------:R1:W-:Y:S04]  /*1af90*/  LDGSTS.E [R12+0x18600], [R18.64], P6 ;  /* 0x18600000120c7fae */ /* 0x0003e8000b121844 */
[----:B--2---:R-:W2:Y:S04]  /*1afa0*/  LDL.LU.64 R20, [R1+0x990] ;  /* 0x0009900001147983 */ /* 0x004ea80000300a00 */
[----:B------:R4:W-:Y:S04]  /*1afb0*/  LDGSTS.E [R2+0x19600], [R8.64], P6 ;  /* 0x1960000008027fae */ /* 0x0009e8000b121844 */
[----:B-1----:R-:W2:Y:S04]  /*1afc0*/  LDL.LU.64 R18, [R1+0x950] ;  /* 0x0009500001127983 */ /* 0x002ea80000300a00 */
[----:B----4-:R-:W4:Y:S01]  /*1afd0*/  LDL.LU.64 R8, [R1+0x910] ;  /* 0x0009100001087983 */ /* 0x010f220000300a00 */
[----:B------:R-:W-:-:S02]  /*1afe0*/  IADD3 R32, R13, 0x100000, RZ ;  /* 0x001000000d207810 */ /* 0x000fc40007ffe0ff */
[C---:B------:R-:W-:Y:S02]  /*1aff0*/  IADD3 R23, R13.reuse, 0x100000, RZ ;  /* 0x001000000d177810 */ /* 0x040fe40007ffe0ff */
[----:B------:R-:W-:Y:S01]  /*1b000*/  IADD3 R22, R13, 0x100000, RZ ;  /* 0x001000000d167810 */ /* 0x000fe20007ffe0ff */
[----:B------:R-:W-:-:S04]  /*1b010*/  IMAD.WIDE R34, R3, 0x4, R34 ;  /* 0x0000000403227825 */ /* 0x000fc800078e0222 */
[C---:B------:R-:W-:Y:S01]  /*1b020*/  IMAD.WIDE R26, R3.reuse, 0x4, R26 ;  /* 0x00000004031a7825 */ /* 0x040fe200078e021a */
[----:B------:R1:W-:Y:S04]  /*1b030*/  STL.64 [R1+0x898], R34 ;  /* 0x0008982201007387 */ /* 0x0003e80000100a00 */
[----:B------:R1:W-:Y:S01]  /*1b040*/  STL.64 [R1+0x858], R26 ;  /* 0x0008581a01007387 */ /* 0x0003e20000100a00 */
[----:B------:R-:W-:-:S03]  /*1b050*/  IMAD.WIDE R24, R3, 0x4, R24 ;  /* 0x0000000403187825 */ /* 0x000fc600078e0218 */
[----:B------:R1:W-:Y:S04]  /*1b060*/  LDGSTS.E [R32+0x1a600], [R34.64], P6 ;  /* 0x1a60000022207fae */ /* 0x0003e8000b121844 */
[----:B------:R1:W-:Y:S01]  /*1b070*/  LDGSTS.E [R23+0x1b600], [R26.64], P6 ;  /* 0x1b6000001a177fae */ /* 0x0003e2000b121844 */
[----:B------:R-:W-:-:S03]  /*1b080*/  IMAD.WIDE R16, R3, 0x4, R16 ;  /* 0x0000000403107825 */ /* 0x000fc600078e0210 */
[----:B------:R1:W-:Y:S04]  /*1b090*/  LDGSTS.E [R22+0x1c600], [R24.64], P6 ;  /* 0x1c60000018167fae */ /* 0x0003e8000b121844 */
[----:B-1----:R-:W4:Y:S01]  /*1b0a0*/  LDL.LU.64 R34, [R1+0x2478] ;  /* 0x0024780001227983 */ /* 0x002f220000300a00 */
[----:B------:R-:W-:-:S03]  /*1b0b0*/  IMAD.WIDE R4, R3, 0x4, R4 ;  /* 0x0000000403047825 */ /* 0x000fc600078e0204 */
[----:B------:R-:W-:Y:S04]  /*1b0c0*/  STL.64 [R1+0x820], R24 ;  /* 0x0008201801007387 */ /* 0x000fe80000100a00 */
[----:B------:R1:W-:Y:S04]  /*1b0d0*/  STL.64 [R1+0x7e8], R16 ;  /* 0x0007e81001007387 */ /* 0x0003e80000100a00 */
[----:B------:R1:W-:Y:S04]  /*1b0e0*/  STL.64 [R1+0x7b0], R4 ;  /* 0x0007b00401007387 */ /* 0x0003e80000100a00 */
[----:B------:R-:W4:Y:S04]  /*1b0f0*/  LDL.LU.64 R32, [R1+0x8d0] ;  /* 0x0008d00001207983 */ /* 0x000f280000300a00 */
[----:B------:R-:W4:Y:S04]  /*1b100*/  LDL.LU.64 R26, [R1+0x890] ;  /* 0x00089000011a7983 */ /* 0x000f280000300a00 */
[----:B------:R1:W-:Y:S04]  /*1b110*/  LDGSTS.E [R12+0x1d600], [R16.64], P6 ;  /* 0x1d600000100c7fae */ /* 0x0003e8000b121844 */
[----:B------:R-:W4:Y:S04]  /*1b120*/  LDL.LU.64 R22, [R1+0x850] ;  /* 0x0008500001167983 */ /* 0x000f280000300a00 */
[----:B------:R1:W-:Y:S04]  /*1b130*/  LDGSTS.E [R2+0x1e600], [R4.64], P6 ;  /* 0x1e60000004027fae */ /* 0x0003e8000b121844 */
[----:B-1----:R-:W4:Y:S04]  /*1b140*/  LDL.LU.64 R16, [R1+0x818] ;  /* 0x0008180001107983 */ /* 0x002f280000300a00 */
[----:B------:R-:W4:Y:S01]  /*1b150*/  LDL.LU.64 R4, [R1+0x7e0] ;  /* 0x0007e00001047983 */ /* 0x000f220000300a00 */
[----:B------:R-:W-:-:S02]  /*1b160*/  IADD3 R25, R13, 0x100000, RZ ;  /* 0x001000000d197810 */ /* 0x000fc40007ffe0ff */
[C---:B------:R-:W-:Y:S02]  /*1b170*/  IADD3 R24, R10.reuse, 0x100000, RZ ;  /* 0x001000000a187810 */ /* 0x040fe40007ffe0ff */
[C---:B------:R-:W-:Y:S02]  /*1b180*/  IADD3 R13, R10.reuse, 0x100000, RZ ;  /* 0x001000000a0d7810 */ /* 0x040fe40007ffe0ff */
[C---:B------:R-:W-:Y:S02]  /*1b190*/  IADD3 R12, R10.reuse, 0x100000, RZ ;  /* 0x001000000a0c7810 */ /* 0x040fe40007ffe0ff */
[----:B------:R-:W-:Y:S01]  /*1b1a0*/  IADD3 R2, R10, 0x100000, RZ ;  /* 0x001000000a027810 */ /* 0x000fe20007ffe0ff */
[----:B---3--:R-:W-:-:S04]  /*1b1b0*/  IMAD.WIDE R30, R3, 0x4, R30 ;  /* 0x00000004031e7825 */ /* 0x008fc800078e021e */
[C---:B------:R-:W-:Y:S01]  /*1b1c0*/  IMAD.WIDE R28, R3.reuse, 0x4, R28 ;  /* 0x00000004031c7825 */ /* 0x040fe200078e021c */
[----:B------:R1:W-:Y:S03]  /*1b1d0*/  STL.64 [R1+0x790], R30 ;  /* 0x0007901e01007387 */ /* 0x0003e60000100a00 */
[C---:B--2---:R-:W-:Y:S01]  /*1b1e0*/  IMAD.WIDE R20, R3.reuse, 0x4, R20 ;  /* 0x0000000403147825 */ /* 0x044fe200078e0214 */
[----:B------:R2:W-:Y:S03]  /*1b1f0*/  STL.64 [R1+0xb78], R28 ;  /* 0x000b781c01007387 */ /* 0x0005e60000100a00 */
[C---:B------:R-:W-:Y:S01]  /*1b200*/  IMAD.WIDE R18, R3.reuse, 0x4, R18 ;  /* 0x0000000403127825 */ /* 0x040fe200078e0212 */
[----:B------:R3:W-:Y:S03]  /*1b210*/  STL.64 [R1+0xb48], R20 ;  /* 0x000b481401007387 */ /* 0x0007e60000100a00 */
[C---:B----4-:R-:W-:Y:S01]  /*1b220*/  IMAD.WIDE R8, R3.reuse, 0x4, R8 ;  /* 0x0000000403087825 */ /* 0x050fe200078e0208 */
        /* <DEDUP_REMOVED lines=36> */
[----:B------:R-:W-:Y:S02]  /*1b470*/  IADD3 R16, R10, 0x100000, RZ ;  /* 0x001000000a107810 */ /* 0x000fe40007ffe0ff */
[----:B------:R-:W-:Y:S01]  /*1b480*/  LOP3.LUT R11, R11, 0x50, RZ, 0x3c, !PT ;  /* 0x000000500b0b7812 */ /* 0x000fe200078e3cff */
[----:B----4-:R-:W-:-:S04]  /*1b490*/  IMAD.WIDE R30, R3, 0x4, R30 ;  /* 0x00000004031e7825 */ /* 0x010fc800078e021e */
[C---:B--2---:R-:W-:Y:S01]  /*1b4a0*/  IMAD.WIDE R28, R3.reuse, 0x4, R28 ;  /* 0x00000004031c7825 */ /* 0x044fe200078e021c */
[----:B------:R1:W-:Y:S03]  /*1b4b0*/  STL.64 [R1+0x8d0], R30 ;  /* 0x0008d01e01007387 */ /* 0x0003e60000100a00 */
[C---:B---3--:R-:W-:Y:S01]  /*1b4c0*/  IMAD.WIDE R20, R3.reuse, 0x4, R20 ;  /* 0x0000000403147825 */ /* 0x048fe200078e0214 */
        /* <DEDUP_REMOVED lines=10> */
[----:B----4-:R-:W4:Y:S04]  /*1b570*/  LDL.LU.64 R26, [R1+0x8c8] ;  /* 0x0008c800011a7983 */ /* 0x010f280000300a00 */
[----:B------:R1:W-:Y:S04]  /*1b580*/  LDGSTS.E [R16+0x1c800], [R18.64], P6 ;  /* 0x1c80000012107fae */ /* 0x0003e8000b121844 */
[----:B--2---:R-:W2:Y:S04]  /*1b590*/  LDL.LU.64 R20, [R1+0x888] ;  /* 0x0008880001147983 */ /* 0x004ea80000300a00 */
[----:B------:R1:W-:Y:S04]  /*1b5a0*/  LDGSTS.E [R2+0x1d800], [R8.64], P6 ;  /* 0x1d80000008027fae */ /* 0x0003e8000b121844 */
[----:B-1----:R-:W2:Y:S04]  /*1b5b0*/  LDL.LU.64 R16, [R1+0x848] ;  /* 0x0008480001107983 */ /* 0x002ea80000300a00 */
[----:B------:R-:W2:Y:S01]  /*1b5c0*/  LDL.LU.64 R8, [R1+0x810] ;  /* 0x0008100001087983 */ /* 0x000ea20000300a00 */
[----:B------:R-:W-:-:S02]  /*1b5d0*/  IADD3 R28, R10, 0x100000, RZ ;  /* 0x001000000a1c7810 */ /* 0x000fc40007ffe0ff */
[----:B------:R-:W-:Y:S02]  /*1b5e0*/  IADD3 R19, R10, 0x100000, RZ ;  /* 0x001000000a137810 */ /* 0x000fe40007ffe0ff */
        /* <DEDUP_REMOVED lines=15> */
[----:B-1----:R-:W2:Y:S04]  /*1b6e0*/  LDL.LU.64 R32, [R1+0x7d8] ;  /* 0x0007d80001207983 */ /* 0x002ea80000300a00 */
[----:B------:R1:W-:Y:S04]  /*1b6f0*/  LDGSTS.E [R18+0x10a00], [R22.64], P6 ;  /* 0x10a0000016127fae */ /* 0x0003e8000b121844 */
[----:B------:R-:W2:Y:S04]  /*1b700*/  LDL.LU.64 R24, [R1+0x7a0] ;  /* 0x0007a00001187983 */ /* 0x000ea80000300a00 */
[----:B------:R1:W-:Y:S04]  /*1b710*/  LDGSTS.E [R10+0x11a00], [R12.64], P6 ;  /* 0x11a000000c0a7fae */ /* 0x0003e8000b121844 */
[----:B-1----:R-:W2:Y:S04]  /*1b720*/  LDL.LU.64 R22, [R1+0x768] ;  /* 0x0007680001167983 */ /* 0x002ea80000300a00 */
[----:B------:R1:W-:Y:S04]  /*1b730*/  LDGSTS.E [R2+0x12a00], [R4.64], P6 ;  /* 0x12a0000004027fae */ /* 0x0003e8000b121844 */
[----:B------:R-:W2:Y:S04]  /*1b740*/  LDL.LU.64 R12, [R1+0x730] ;  /* 0x00073000010c7983 */ /* 0x000ea80000300a00 */
[----:B-1----:R-:W2:Y:S01]  /*1b750*/  LDL.LU.64 R4, [R1+0x6f8] ;  /* 0x0006f80001047983 */ /* 0x002ea20000300a00 */
[----:B------:R-:W-:-:S02]  /*1b760*/  IADD3 R28, R11, 0x100000, RZ ;  /* 0x001000000b1c7810 */ /* 0x000fc40007ffe0ff */
[----:B------:R-:W-:Y:S01]  /*1b770*/  IADD3 R19, R11, 0x100000, RZ ;  /* 0x001000000b137810 */ /* 0x000fe20007ffe0ff */
[----:B---3--:R-:W-:-:S04]  /*1b780*/  IMAD.WIDE R30, R3, 0x4, R30 ;  /* 0x00000004031e7825 */ /* 0x008fc800078e021e */
[C---:B----4-:R-:W-:Y:S01]  /*1b790*/  IMAD.WIDE R26, R3.reuse, 0x4, R26 ;  /* 0x00000004031a7825 */ /* 0x050fe200078e021a */
[----:B------:R1:W-:Y:S03]  /*1b7a0*/  STL.64 [R1+0xad0], R30 ;  /* 0x000ad01e01007387 */ /* 0x0003e60000100a00 */
[C---:B--2---:R-:W-:Y:S01]  /*1b7b0*/  IMAD.WIDE R20, R3.reuse, 0x4, R20 ;  /* 0x0000000403147825 */ /* 0x044fe200078e0214 */
        /* <DEDUP_REMOVED lines=8> */
[----:B-1----:R-:W2:Y:S04]  /*1b840*/  LDL.LU.64 R30, [R1+0x6c0] ;  /* 0x0006c000011e7983 */ /* 0x002ea80000300a00 */
[----:B------:R1:W-:Y:S04]  /*1b850*/  LDGSTS.E [R18+0x15a00], [R20.64], P6 ;  /* 0x15a0000014127fae */ /* 0x0003e8000b121844 */
[----:B---3--:R-:W3:Y:S04]  /*1b860*/  LDL.LU.64 R26, [R1+0x688] ;  /* 0x00068800011a7983 */ /* 0x008ee80000300a00 */
[----:B------:R4:W-:Y:S04]  /*1b870*/  LDGSTS.E [R10+0x16a00], [R16.64], P6 ;  /* 0x16a00000100a7fae */ /* 0x0009e8000b121844 */
[----:B-1----:R-:W3:Y:S04]  /*1b880*/  LDL.LU.64 R18, [R1+0x628] ;  /* 0x0006280001127983 */ /* 0x002ee80000300a00 */
[----:B------:R1:W-:Y:S04]  /*1b890*/  LDGSTS.E [R2+0x17a00], [R8.64], P6 ;  /* 0x17a0000008027fae */ /* 0x0003e8000b121844 */
[----:B----4-:R-:W4:Y:S04]  /*1b8a0*/  LDL.LU.64 R16, [R1+0x9c0] ;  /* 0x0009c00001107983 */ /* 0x010f280000300a00 */
[----:B-1----:R-:W4:Y:S01]  /*1b8b0*/  LDL.LU.64 R8, [R1+0x980] ;  /* 0x0009800001087983 */ /* 0x002f220000300a00 */
[----:B------:R-:W-:-:S02]  /*1b8c0*/  IADD3 R21, R11, 0x100000, RZ ;  /* 0x001000000b157810 */ /* 0x000fc40007ffe0ff */
[----:B------:R-:W-:Y:S01]  /*1b8d0*/  IADD3 R20, R11, 0x100000, RZ ;  /* 0x001000000b147810 */ /* 0x000fe20007ffe0ff */
[----:B------:R-:W-:-:S04]  /*1b8e0*/  IMAD.WIDE R32, R3, 0x4, R32 ;  /* 0x0000000403207825 */ /* 0x000fc800078e0220 */
[C---:B------:R-:W-:Y:S01]  /*1b8f0*/  IMAD.WIDE R24, R3.reuse, 0x4, R24 ;  /* 0x0000000403187825 */ /* 0x040fe200078e0218 */
[----:B------:R-:W-:Y:S03]  /*1b900*/  STL.64 [R1+0x908], R32 ;  /* 0x0009082001007387 */ /* 0x000fe60000100a00 */
[C---:B------:R-:W-:Y:S01]  /*1b910*/  IMAD.WIDE R22, R3.reuse, 0x4, R22 ;  /* 0x0000000403167825 */ /* 0x040fe200078e0216 */
        /* <DEDUP_REMOVED lines=18> */
[----:B------:R-:W-:Y:S02]  /*1ba40*/  IADD3 R11, R11, 0x100000, RZ ;  /* 0x001000000b0b7810 */ /* 0x000fe40007ffe0ff */
[C---:B------:R-:W-:Y:S02]  /*1ba50*/  IADD3 R10, R6.reuse, 0x100000, RZ ;  /* 0x00100000060a7810 */ /* 0x040fe40007ffe0ff */
[----:B------:R-:W-:Y:S01]  /*1ba60*/  IADD3 R2, R6, 0x100000, RZ ;  /* 0x0010000006027810 */ /* 0x000fe20007ffe0ff */
[----:B--2---:R-:W-:-:S04]  /*1ba70*/  IMAD.WIDE R30, R3, 0x4, R30 ;  /* 0x00000004031e7825 */ /* 0x004fc800078e021e */
[C---:B---3--:R-:W-:Y:S01]  /*1ba80*/  IMAD.WIDE R26, R3.reuse, 0x4, R26 ;  /* 0x00000004031a7825 */ /* 0x048fe200078e021a */
        /* <DEDUP_REMOVED lines=14> */
[----:B---3--:R-:W3:Y:S01]  /*1bb70*/  LDL.LU.64 R18, [R1+0x798] ;  /* 0x0007980001127983 */ /* 0x008ee20000300a00 */
[----:B------:R-:W-:-:S02]  /*1bb80*/  IADD3 R23, R6, 0x100000, RZ ;  /* 0x0010000006177810 */ /* 0x000fc40007ffe0ff */
[C---:B------:R-:W-:Y:S01]  /*1bb90*/  IADD3 R22, R6.reuse, 0x100000, RZ ;  /* 0x0010000006167810 */ /* 0x040fe20007ffe0ff */
[----:B------:R1:W-:Y:S04]  /*1bba0*/  LDGSTS.E [R2+0x11c00], [R8.64], P6 ;  /* 0x11c0000008027fae */ /* 0x0003e8000b121844 */
[----:B-1----:R-:W3:Y:S04]  /*1bbb0*/  LDL.LU.64 R16, [R1+0x760] ;  /* 0x0007600001107983 */ /* 0x002ee80000300a00 */
[----:B------:R-:W3:Y:S01]  /*1bbc0*/  LDL.LU.64 R10, [R1+0x728] ;  /* 0x00072800010a7983 */ /* 0x000ee20000300a00 */
[----:B------:R-:W-:-:S02]  /*1bbd0*/  IADD3 R9, R6, 0x100000, RZ ;  /* 0x0010000006097810 */ /* 0x000fc40007ffe0ff */
        /* <DEDUP_REMOVED lines=27> */
[----:B------:R-:W-:Y:S03]  /*1bd90*/  STL.64 [R1+0x940], R30 ;  /* 0x0009401e01007387 */ /* 0x000fe60000100a00 */
[C---:B---3--:R-:W-:Y:S01]  /*1bda0*/  IMAD.WIDE R18, R3.reuse, 0x4, R18 ;  /* 0x0000000403127825 */ /* 0x048fe200078e0212 */
[----:B------:R-:W-:Y:S04]  /*1bdb0*/  STL.64 [R1+0x900], R26 ;  /* 0x0009001a01007387 */ /* 0x000fe80000100a00 */
[----:B------:R1:W-:Y:S01]  /*1bdc0*/  LDGSTS.E [R25+0x17c00], [R30.64], P6 ;  /* 0x17c000001e197fae */ /* 0x0003e2000b121844 */
[----:B------:R-:W-:-:S03]  /*1bdd0*/  IMAD.WIDE R16, R3, 0x4, R16 ;  /* 0x0000000403107825 */ /* 0x000fc600078e0210 */
[----:B------:R2:W-:Y:S01]  /*1bde0*/  STL.64 [R1+0x8c0], R18 ;  /* 0x0008c01201007387 */ /* 0x0005e20000100a00 */
[----:B------:R-:W-:-:S03]  /*1bdf0*/  IMAD.WIDE R10, R3, 0x4, R10 ;  /* 0x00000004030a7825 */ /* 0x000fc600078e020a */
[----:B------:R3:W-:Y:S04]  /*1be00*/  LDGSTS.E [R24+0x18c00], [R26.64], P6 ;  /* 0x18c000001a187fae */ /* 0x0007e8000b121844 */
[----:B------:R-:W-:Y:S04]  /*1be10*/  STL.64 [R1+0x880], R16 ;  /* 0x0008801001007387 */ /* 0x000fe80000100a00 */
[----:B------:R2:W-:Y:S04]  /*1be20*/  LDGSTS.E [R13+0x19c00], [R18.64], P6 ;  /* 0x19c00000120d7fae */ /* 0x0005e8000b121844 */
[----:B------:R4:W-:Y:S04]  /*1be30*/  STL.64 [R1+0x840], R10 ;  /* 0x0008400a01007387 */ /* 0x0009e80000100a00 */
[----:B------:R3:W-:Y:S04]  /*1be40*/  LDGSTS.E [R12+0x1ac00], [R16.64], P6 ;  /* 0x1ac00000100c7fae */ /* 0x0007e8000b121844 */
[----:B--2---:R-:W2:Y:S04]  /*1be50*/  LDL.LU.64 R18, [R1+0x978] ;  /* 0x0009780001127983 */ /* 0x004ea80000300a00 */
[----:B-1----:R-:W2:Y:S04]  /*1be60*/  LDL.LU.64 R30, [R1+0x938] ;  /* 0x00093800011e7983 */ /* 0x002ea80000300a00 */
[----:B---3--:R-:W3:Y:S04]  /*1be70*/  LDL.LU.64 R24, [R1+0x8f8] ;  /* 0x0008f80001187983 */ /* 0x008ee80000300a00 */
[----:B------:R-:W3:Y:S04]  /*1be80*/  LDL.LU.64 R12, [R1+0x8b8] ;  /* 0x0008b800010c7983 */ /* 0x000ee80000300a00 */
[----:B------:R4:W-:Y:S04]  /*1be90*/  LDGSTS.E [R2+0x1bc00], [R10.64], P6 ;  /* 0x1bc000000a027fae */ /* 0x0009e8000b121844 */
[----:B----4-:R-:W4:Y:S01]  /*1bea0*/  LDL.LU.64 R10, [R1+0x878] ;  /* 0x00087800010a7983 */ /* 0x010f220000300a00 */
[----:B------:R-:W-:-:S02]  /*1beb0*/  IADD3 R26, R6, 0x100000, RZ ;  /* 0x00100000061a7810 */ /* 0x000fc40007ffe0ff */
[C---:B------:R-:W-:Y:S02]  /*1bec0*/  IADD3 R17, R6.reuse, 0x100000, RZ ;  /* 0x0010000006117810 */ /* 0x040fe40007ffe0ff */
[C---:B------:R-:W-:Y:S02]  /*1bed0*/  IADD3 R16, R6.reuse, 0x100000, RZ ;  /* 0x0010000006107810 */ /* 0x040fe40007ffe0ff */
[----:B------:R-:W-:Y:S01]  /*1bee0*/  IADD3 R6, R6, 0x100000, RZ ;  /* 0x0010000006067810 */ /* 0x000fe20007ffe0ff */
[----:B------:R-:W-:-:S04]  /*1bef0*/  IMAD.WIDE R28, R3, 0x4, R28 ;  /* 0x00000004031c7825 */ /* 0x000fc800078e021c */
[C---:B------:R-:W-:Y:S01]  /*1bf00*/  IMAD.WIDE R22, R3.reuse, 0x4, R22 ;  /* 0x0000000403167825 */ /* 0x040fe200078e0216 */
[----:B------:R-:W-:Y:S03]  /*1bf10*/  STL.64 [R1+0x808], R28 ;  /* 0x0008081c01007387 */ /* 0x000fe60000100a00 */
[C---:B------:R-:W-:Y:S01]  /*1bf20*/  IMAD.WIDE R20, R3.reuse, 0x4, R20 ;  /* 0x0000000403147825 */ /* 0x040fe200078e0214 */
[----:B------:R-:W-:Y:S04]  /*1bf30*/  STL.64 [R1+0x7d0], R22 ;  /* 0x0007d01601007387 */ /* 0x000fe80000100a00 */
[----:B------:R1:W-:Y:S01]  /*1bf40*/  LDGSTS.E [R26+0x1cc00], [R28.64], P6 ;  /* 0x1cc000001c1a7fae */ /* 0x0003e2000b121844 */
[----:B------:R-:W-:-:S03]  /*1bf50*/  IMAD.WIDE R8, R3, 0x4, R8 ;  /* 0x0000000403087825 */ /* 0x000fc600078e0208 */
[----:B------:R-:W-:Y:S04]  /*1bf60*/  STL.64 [R1+0x798], R20 ;  /* 0x0007981401007387 */ /* 0x000fe80000100a00 */
[----:B------:R1:W-:Y:S01]  /*1bf70*/  LDGSTS.E [R17+0x1dc00], [R22.64], P6 ;  /* 0x1dc0000016117fae */ /* 0x0003e2000b121844 */
[----:B------:R-:W-:-:S03]  /*1bf80*/  IMAD.WIDE R4, R3, 0x4, R4 ;  /* 0x0000000403047825 */ /* 0x000fc600078e0204 */
[----:B------:R1:W-:Y:S04]  /*1bf90*/  STL.64 [R1+0x778], R8 ;  /* 0x0007780801007387 */ /* 0x0003e80000100a00 */
[----:B------:R1:W-:Y:S04]  /*1bfa0*/  LDGSTS.E [R16+0x1ec00], [R20.64], P6 ;  /* 0x1ec0000014107fae */ /* 0x0003e8000b121844 */
[----:B------:R1:W-:Y:S04]  /*1bfb0*/  STL.64 [R1+0x9b8], R4 ;  /* 0x0009b80401007387 */ /* 0x0003e80000100a00 */
[----:B------:R1:W-:Y:S04]  /*1bfc0*/  LDGSTS.E [R6+0x1fc00], [R8.64], P6 ;  /* 0x1fc0000008067fae */ /* 0x0003e8000b121844 */
[----:B-1----:R-:W4:Y:S01]  /*1bfd0*/  LDL.LU.64 R8, [R1+0xc60] ;  /* 0x000c600001087983 */ /* 0x002f220000300a00 */
[----:B------:R-:W-:-:S03]  /*1bfe0*/  LOP3.LUT R7, R7, 0x70, RZ, 0x3c, !PT ;  /* 0x0000007007077812 */ /* 0x000fc600078e3cff */
[----:B------:R-:W4:Y:S01]  /*1bff0*/  LDL.LU.64 R28, [R1+0xc78] ;  /* 0x000c7800011c7983 */ /* 0x000f220000300a00 */
[----:B------:R-:W-:-:S03]  /*1c000*/  IADD3 R2, R7, 0x100000, RZ ;  /* 0x0010000007027810 */ /* 0x000fc60007ffe0ff */
[----:B------:R-:W4:Y:S04]  /*1c010*/  LDL.LU.64 R26, [R1+0xca0] ;  /* 0x000ca000011a7983 */ /* 0x000f280000300a00 */
[----:B------:R-:W4:Y:S04]  /*1c020*/  LDL.LU.64 R22, [R1+0xcc0] ;  /* 0x000cc00001167983 */ /* 0x000f280000300a00 */
[----:B------:R-:W4:Y:S04]  /*1c030*/  LDL.LU.64 R20, [R1+0xcd8] ;  /* 0x000cd80001147983 */ /* 0x000f280000300a00 */
[----:B------:R1:W-:Y:S01]  /*1c040*/  LDGSTS.E [R2+0x10e00], [R4.64], P6 ;  /* 0x10e0000004027fae */ /* 0x0003e2000b121844 */
[----:B------:R-:W-:-:S02]  /*1c050*/  IADD3 R16, R7, 0x100000, RZ ;  /* 0x0010000007107810 */ /* 0x000fc40007ffe0ff */
[C---:B------:R-:W-:Y:S02]  /*1c060*/  IADD3 R6, R7.reuse, 0x100000, RZ ;  /* 0x0010000007067810 */ /* 0x040fe40007ffe0ff */
[C---:B-1----:R-:W-:Y:S02]  /*1c070*/  IADD3 R5, R7.reuse, 0x100000, RZ ;  /* 0x0010000007057810 */ /* 0x042fe40007ffe0ff */
[----:B------:R-:W-:Y:S01]  /*1c080*/  IADD3 R4, R7, 0x100000, RZ ;  /* 0x0010000007047810 */ /* 0x000fe20007ffe0ff */
[C---:B--2---:R-:W-:Y:S02]  /*1c090*/  IMAD.WIDE R32, R3.reuse, 0x4, R18 ;  /* 0x0000000403207825 */ /* 0x044fe400078e0212 */
[----:B------:R-:W2:Y:S02]  /*1c0a0*/  LDL.LU.64 R18, [R1+0xd08] ;  /* 0x000d080001127983 */ /* 0x000ea40000300a00 */
[----:B------:R-:W-:-:S04]  /*1c0b0*/  IMAD.WIDE R30, R3, 0x4, R30 ;  /* 0x00000004031e7825 */ /* 0x000fc800078e021e */
[C---:B---3--:R-:W-:Y:S01]  /*1c0c0*/  IMAD.WIDE R24, R3.reuse, 0x4, R24 ;  /* 0x0000000403187825 */ /* 0x048fe200078e0218 */
[----:B------:R-:W-:Y:S03]  /*1c0d0*/  STL.64 [R1+0x978], R32 ;  /* 0x0009782001007387 */ /* 0x000fe60000100a00 */
[C---:B------:R-:W-:Y:S01]  /*1c0e0*/  IMAD.WIDE R12, R3.reuse, 0x4, R12 ;  /* 0x00000004030c7825 */ /* 0x040fe200078e020c */
[----:B------:R-:W-:Y:S04]  /*1c0f0*/  STL.64 [R1+0x938], R30 ;  /* 0x0009381e01007387 */ /* 0x000fe80000100a00 */
[----:B------:R1:W-:Y:S04]  /*1c100*/  LDGSTS.E [R5+0x11e00], [R32.64], P6 ;  /* 0x11e0000020057fae */ /* 0x0003e8000b121844 */
[----:B------:R-:W-:Y:S04]  /*1c110*/  STL.64 [R1+0x8f8], R24 ;  /* 0x0008f81801007387 */ /* 0x000fe80000100a00 */
[----:B------:R1:W-:Y:S01]  /*1c120*/  LDGSTS.E [R4+0x12e00], [R30.64], P6 ;  /* 0x12e000001e047fae */ /* 0x0003e2000b121844 */
[----:B----4-:R-:W-:-:S03]  /*1c130*/  IMAD.WIDE R10, R3, 0x4, R10 ;  /* 0x00000004030a7825 */ /* 0x010fc600078e020a */
[----:B------:R-:W-:Y:S04]  /*1c140*/  STL.64 [R1+0x8b8], R12 ;  /* 0x0008b80c01007387 */ /* 0x000fe80000100a00 */
[----:B------:R3:W-:Y:S04]  /*1c150*/  LDGSTS.E [R16+0x13e00], [R24.64], P6 ;  /* 0x13e0000018107fae */ /* 0x0007e8000b121844 */
[----:B-1----:R-:W4:Y:S04]  /*1c160*/  LDL.LU.64 R4, [R1+0xd18] ;  /* 0x000d180001047983 */ /* 0x002f280000300a00 */
[----:B------:R1:W-:Y:S04]  /*1c170*/  STL.64 [R1+0x878], R10 ;  /* 0x0008780a01007387 */ /* 0x0003e80000100a00 */
[----:B------:R1:W-:Y:S04]  /*1c180*/  LDGSTS.E [R6+0x14e00], [R12.64], P6 ;  /* 0x14e000000c067fae */ /* 0x0003e8000b121844 */
[----:B---3--:R-:W3:Y:S04]  /*1c190*/  LDL.LU.64 R16, [R1+0xcf8] ;  /* 0x000cf80001107983 */ /* 0x008ee80000300a00 */
[----:B------:R1:W-:Y:S04]  /*1c1a0*/  LDGSTS.E [R2+0x15e00], [R10.64], P6 ;  /* 0x15e000000a027fae */ /* 0x0003e8000b121844 */
[----:B-1----:R-:W3:Y:S04]  /*1c1b0*/  LDL.LU.64 R10, [R1+0xc98] ;  /* 0x000c9800010a7983 */ /* 0x002ee80000300a00 */
[----:B------:R-:W3:Y:S01]  /*1c1c0*/  LDL.LU.64 R12, [R1+0xd38] ;  /* 0x000d3800010c7983 */ /* 0x000ee20000300a00 */
[----:B------:R-:W-:-:S03]  /*1c1d0*/  IMAD.WIDE R32, R3, 0x4, R8 ;  /* 0x0000000403207825 */ /* 0x000fc600078e0208 */
[----:B------:R-:W3:Y:S01]  /*1c1e0*/  LDL.LU.64 R8, [R1+0x1700] ;  /* 0x0017000001087983 */ /* 0x000ee20000300a00 */
[----:B------:R-:W-:Y:S01]  /*1c1f0*/  IADD3 R30, R7, 0x100000, RZ ;  /* 0x00100000071e7810 */ /* 0x000fe20007ffe0ff */
[----:B------:R-:W-:Y:S01]  /*1c200*/  IMAD.WIDE R28, R3, 0x4, R28 ;  /* 0x00000004031c7825 */ /* 0x000fe200078e021c */
[C---:B------:R-:W-:Y:S01]  /*1c210*/  IADD3 R25, R7.reuse, 0x100000, RZ ;  /* 0x0010000007197810 */ /* 0x040fe20007ffe0ff */
[----:B------:R1:W-:Y:S01]  /*1c220*/  STL.64 [R1+0xb98], R32 ;  /* 0x000b982001007387 */ /* 0x0003e20000100a00 */
[----:B------:R-:W-:Y:S01]  /*1c230*/  IADD3 R24, R7, 0x100000, RZ ;  /* 0x0010000007187810 */ /* 0x000fe20007ffe0ff */
[C---:B------:R-:W-:Y:S02]  /*1c240*/  IMAD.WIDE R26, R3.reuse, 0x4, R26 ;  /* 0x00000004031a7825 */ /* 0x040fe400078e021a */
[----:B------:R-:W-:Y:S02]  /*1c250*/  STL.64 [R1+0xba0], R28 ;  /* 0x000ba01c01007387 */ /* 0x000fe40000100a00 */
[----:B------:R-:W-:-:S02]  /*1c260*/  IMAD.WIDE R22, R3, 0x4, R22 ;  /* 0x0000000403167825 */ /* 0x000fc400078e0216 */
[----:B------:R1:W-:Y:S02]  /*1c270*/  LDGSTS.E [R30+0x16e00], [R32.64], P6 ;  /* 0x16e00000201e7fae */ /* 0x0003e4000b121844 */
[C---:B------:R-:W-:Y:S02]  /*1c280*/  IMAD.WIDE R20, R3.reuse, 0x4, R20 ;  /* 0x0000000403147825 */ /* 0x040fe400078e0214 */
[----:B------:R2:W-:Y:S04]  /*1c290*/  LDGSTS.E [R25+0x17e00], [R28.64], P6 ;  /* 0x17e000001c197fae */ /* 0x0005e8000b121844 */
[----:B------:R4:W-:Y:S04]  /*1c2a0*/  LDGSTS.E [R24+0x18e00], [R26.64], P6 ;  /* 0x18e000001a187fae */ /* 0x0009e8000b121844 */
[----:B-1----:R-:W3:Y:S04]  /*1c2b0*/  LDL.LU.64 R32, [R1+0x2470] ;  /* 0x0024700001207983 */ /* 0x002ee80000300a00 */
[----:B------:R-:W-:Y:S04]  /*1c2c0*/  STL.64 [R1+0xba8], R26 ;  /* 0x000ba81a01007387 */ /* 0x000fe80000100a00 */
[----:B------:R1:W-:Y:S04]  /*1c2d0*/  STL.64 [R1+0xbb0], R22 ;  /* 0x000bb01601007387 */ /* 0x0003e80000100a00 */
[----:B------:R1:W-:Y:S04]  /*1c2e0*/  STL.64 [R1+0xbb8], R20 ;  /* 0x000bb81401007387 */ /* 0x0003e80000100a00 */
[----:B------:R1:W-:Y:S04]  /*1c2f0*/  LDGSTS.E [R6+0x19e00], [R22.64], P6 ;  /* 0x19e0000016067fae */ /* 0x0003e8000b121844 */
[----:B------:R1:W-:Y:S04]  /*1c300*/  LDGSTS.E [R2+0x1ae00], [R20.64], P6 ;  /* 0x1ae0000014027fae */ /* 0x0003e8000b121844 */
[----:B-1----:R-:W3:Y:S04]  /*1c310*/  LDL.LU.64 R22, [R1+0x16f8] ;  /* 0x0016f80001167983 */ /* 0x002ee80000300a00 */
[----:B------:R-:W3:Y:S01]  /*1c320*/  LDL.LU.64 R20, [R1+0x16f0] ;  /* 0x0016f00001147983 */ /* 0x000ee20000300a00 */
[----:B--2---:R-:W-:-:S03]  /*1c330*/  IMAD.WIDE R28, R3, 0x4, R18 ;  /* 0x00000004031c7825 */ /* 0x004fc600078e0212 */
[----:B------:R-:W2:Y:S04]  /*1c340*/  LDL.LU.64 R18, [R1+0x16e8] ;  /* 0x0016e80001127983 */ /* 0x000ea80000300a00 */
[----:B------:R1:W-:Y:S04]  /*1c350*/  LDGSTS.E [R2+0x1be00], [R28.64], P6 ;  /* 0x1be000001c027fae */ /* 0x0003e8000b121844 */
[----:B------:R-:W-:Y:S01]  /*1c360*/  STL.64 [R1+0xbc0], R28 ;  /* 0x000bc01c01007387 */ /* 0x000fe20000100a00 */
[----:B----4-:R-:W-:-:S03]  /*1c370*/  IMAD.WIDE R26, R3, 0x4, R4 ;  /* 0x00000004031a7825 */ /* 0x010fc600078e0204 */
[----:B------:R-:W4:Y:S04]  /*1c380*/  LDL.LU.64 R4, [R1+0x16e0] ;  /* 0x0016e00001047983 */ /* 0x000f280000300a00 */
[----:B------:R1:W-:Y:S01]  /*1c390*/  LDGSTS.E [R24+0x1ce00], [R26.64], P6 ;  /* 0x1ce000001a187fae */ /* 0x0003e2000b121844 */
[----:B---3--:R-:W-:-:S03]  /*1c3a0*/  IMAD.WIDE R16, R3, 0x4, R16 ;  /* 0x0000000403107825 */ /* 0x008fc600078e0210 */
[----:B------:R-:W-:Y:S04]  /*1c3b0*/  STL.64 [R1+0xbc8], R26 ;  /* 0x000bc81a01007387 */ /* 0x000fe80000100a00 */
[----:B------:R3:W-:Y:S04]  /*1c3c0*/  STL.64 [R1+0xbd8], R16 ;  /* 0x000bd81001007387 */ /* 0x0007e80000100a00 */
[----:B------:R3:W-:Y:S01]  /*1c3d0*/  LDGSTS.E [R6+0x1de00], [R16.64], P6 ;  /* 0x1de0000010067fae */ /* 0x0007e2000b121844 */
[----:B------:R-:W-:-:S04]  /*1c3e0*/  IMAD.WIDE R10, R3, 0x4, R10 ;  /* 0x00000004030a7825 */ /* 0x000fc800078e020a */
[----:B-1----:R-:W-:Y:S01]  /*1c3f0*/  IMAD.WIDE R24, R3, 0x4, R12 ;  /* 0x0000000403187825 */ /* 0x002fe200078e020c */
[----:B------:R1:W-:Y:S04]  /*1c400*/  STL.64 [R1+0xbd0], R10 ;  /* 0x000bd00a01007387 */ /* 0x0003e80000100a00 */
[----:B------:R1:W-:Y:S04]  /*1c410*/  STL.64 [R1+0xbe0], R24 ;  /* 0x000be01801007387 */ /* 0x0003e80000100a00 */
[----:B---3--:R-:W2:Y:S04]  /*1c420*/  LDL.LU.64 R16, [R1+0x16d8] ;  /* 0x0016d80001107983 */ /* 0x008ea80000300a00 */
[----:B------:R-:W2:Y:S04]  /*1c430*/  LDL.LU.64 R12, [R1+0x16d0] ;  /* 0x0016d000010c7983 */ /* 0x000ea80000300a00 */
[----:B------:R1:W-:Y:S04]  /*1c440*/  LDGSTS.E [R2+0x1ee00], [R10.64], P6 ;  /* 0x1ee000000a027fae */ /* 0x0003e8000b121844 */
[----:B------:R1:W-:Y:S04]  /*1c450*/  LDGSTS.E [R6+0x1fe00], [R24.64], P6 ;  /* 0x1fe0000018067fae */ /* 0x0003e8000b121844 */
[----:B------:R-:W0:Y:S04]  /*1c460*/  LDGDEPBAR ;  /* 0x00000000000079af */ /* 0x000e280000000000 */
[----:B-1----:R-:W2:Y:S01]  /*1c470*/  LDL.LU.64 R10, [R1+0x16c8] ;  /* 0x0016c800010a7983 */ /* 0x002ea20000300a00 */
[----:B------:R-:W-:-:S05]  /*1c480*/  IMAD.WIDE R8, R0, 0x4, R8 ;  /* 0x0000000400087825 */ /* 0x000fca00078e0208 */
[----:B------:R1:W-:Y:S04]  /*1c490*/  STL.64 [R1+0xbe8], R8 ;  /* 0x000be80801007387 */ /* 0x0003e80000100a00 */
[----:B------:R-:W2:Y:S01]  /*1c4a0*/  LDL.LU.64 R6, [R1+0x16c0] ;  /* 0x0016c00001067983 */ /* 0x000ea20000300a00 */
[----:B------:R-:W-:-:S03]  /*1c4b0*/  IADD3 R2, R14, 0x100000, RZ ;  /* 0x001000000e027810 */ /* 0x000fc60007ffe0ff */
[----:B------:R-:W-:Y:S01]  /*1c4c0*/  BAR.SYNC.DEFER_BLOCKING 0x0 ;  /* 0x0000000000007b1d */ /* 0x000fe20000010000 */
[----:B------:R-:W-:-:S05]  /*1c4d0*/  IADD3 R24, R14, 0x100000, RZ ;  /* 0x001000000e187810 */ /* 0x000fca0007ffe0ff */
[----:B------:R-:W-:Y:S01]  /*1c4e0*/  @!PT LDS RZ, [RZ] ;  /* 0x00000000fffff984 */ /* 0x000fe20000000800 */
[----:B------:R-:W-:Y:S01]  /*1c4f0*/  @!PT LDS RZ, [RZ] ;  /* 0x00000000fffff984 */ /* 0x000fe20000000800 */
[----:B------:R-:W-:Y:S01]  /*1c500*/  @!PT LDS RZ, [RZ] ;  /* 0x00000000fffff984 */ /* 0x000fe20000000800 */
[----:B------:R1:W-:Y:S01]  /*1c510*/  LDGSTS.E [R2+-0x80000], [R8.64], !P3 ;  /* 0x8000000008027fae */ /* 0x0003e2000d921844 */
[----:B------:R-:W-:-:S04]  /*1c520*/  IMAD.WIDE R30, R0, 0x4, R22 ;  /* 0x00000004001e7825 */ /* 0x000fc800078e0216 */
[----:B------:R-:W-:Y:S01]  /*1c530*/  IMAD.WIDE R28, R0, 0x4, R20 ;  /* 0x00000004001c7825 */ /* 0x000fe200078e0214 */
[----:B------:R2:W-:Y:S04]  /*1c540*/  STL.64 [R1+0xc00], R30 ;  /* 0x000c001e01007387 */ /* 0x0005e80000100a00 */
[----:B------:R2:W-:Y:S04]  /*1c550*/  STL.64 [R1+0xbf8], R28 ;  /* 0x000bf81c01007387 */ /* 0x0005e80000100a00 */
[----:B------:R-:W2:Y:S01]  /*1c560*/  LDL.LU.64 R22, [R1+0x16b8] ;  /* 0x0016b80001167983 */ /* 0x000ea20000300a00 */
[----:B-1----:R-:W-:-:S02]  /*1c570*/  IADD3 R9, R14, 0x100000, RZ ;  /* 0x001000000e097810 */ /* 0x002fc40007ffe0ff */
[----:B------:R-:W-:-:S03]  /*1c580*/  IADD3 R8, R14, 0x100000, RZ ;  /* 0x001000000e087810 */ /* 0x000fc60007ffe0ff */
[----:B------:R1:W-:Y:S04]  /*1c590*/  LDGSTS.E [R9+-0x7fe00], [R30.64], !P3 ;  /* 0x802000001e097fae */ /* 0x0003e8000d921844 */
[----:B------:R1:W-:Y:S01]  /*1c5a0*/  LDGSTS.E [R8+-0x7fc00], [R28.64], !P3 ;  /* 0x804000001c087fae */ /* 0x0003e2000d921844 */
[----:B--2---:R-:W-:-:S05]  /*1c5b0*/  IMAD.WIDE R26, R0, 0x4, R18 ;  /* 0x00000004001a7825 */ /* 0x004fca00078e0212 */
[----:B------:R2:W-:Y:S04]  /*1c5c0*/  STL.64 [R1+0xbf0], R26 ;  /* 0x000bf01a01007387 */ /* 0x0005e80000100a00 */
[----:B------:R-:W3:Y:S04]  /*1c5d0*/  LDL.LU.64 R20, [R1+0x16b0] ;  /* 0x0016b00001147983 */ /* 0x000ee80000300a00 */
[----:B------:R-:W3:Y:S04]  /*1c5e0*/  LDL.LU.64 R18, [R1+0x16a8] ;  /* 0x0016a80001127983 */ /* 0x000ee80000300a00 */
[----:B------:R1:W-:Y:S01]  /*1c5f0*/  LDGSTS.E [R24+-0x7fa00], [R26.64], !P3 ;  /* 0x806000001a187fae */ /* 0x0003e2000d921844 */
[----:B----4-:R-:W-:-:S05]  /*1c600*/  IMAD.WIDE R4, R0, 0x4, R4 ;  /* 0x0000000400047825 */ /* 0x010fca00078e0204 */
[----:B------:R4:W-:Y:S04]  /*1c610*/  STL.64 [R1+0x16f8], R4 ;  /* 0x0016f80401007387 */ /* 0x0009e80000100a00 */
[----:B-1----:R-:W3:Y:S04]  /*1c620*/  LDL.LU.64 R8, [R1+0x16a0] ;  /* 0x0016a00001087983 */ /* 0x002ee80000300a00 */
[----:B------:R4:W-:Y:S01]  /*1c630*/  LDGSTS.E [R2+-0x7e000], [R4.64], !P4 ;  /* 0x8200000004027fae */ /* 0x0009e2000e121844 */
[----:B--2---:R-:W-:-:S04]  /*1c640*/  IMAD.WIDE R30, R0, 0x4, R16 ;  /* 0x00000004001e7825 */ /* 0x004fc800078e0210 */
[C---:B------:R-:W-:Y:S01]  /*1c650*/  IMAD.WIDE R28, R0.reuse, 0x4, R12 ;  /* 0x00000004001c7825 */ /* 0x040fe200078e020c */
[----:B------:R-:W-:Y:S04]  /*1c660*/  STL.64 [R1+0x16f0], R30 ;  /* 0x0016f01e01007387 */ /* 0x000fe80000100a00 */
[----:B------:R-:W-:Y:S04]  /*1c670*/  STL.64 [R1+0x16e8], R28 ;  /* 0x0016e81c01007387 */ /* 0x000fe80000100a00 */
[----:B------:R-:W2:Y:S01]  /*1c680*/  LDL.LU.64 R16, [R1+0x1698] ;  /* 0x0016980001107983 */ /* 0x000ea20000300a00 */
[----:B------:R-:W-:-:S05]  /*1c690*/  IMAD.WIDE R26, R0, 0x4, R10 ;  /* 0x00000004001a7825 */ /* 0x000fca00078e020a */
[----:B------:R-:W-:Y:S04]  /*1c6a0*/  STL.64 [R1+0x16e0], R26 ;  /* 0x0016e01a01007387 */ /* 0x000fe80000100a00 */
[----:B------:R-:W2:Y:S04]  /*1c6b0*/  LDL.LU.64 R12, [R1+0x1690] ;  /* 0x00169000010c7983 */ /* 0x000ea80000300a00 */
[----:B------:R-:W2:Y:S01]  /*1c6c0*/  LDL.LU.64 R10, [R1+0x1688] ;  /* 0x00168800010a7983 */ /* 0x000ea20000300a00 */
[C---:B----4-:R-:W-:Y:S02]  /*1c6d0*/  IADD3 R5, R14.reuse, 0x100000, RZ ;  /* 0x001000000e057810 */ /* 0x050fe40007ffe0ff */
[----:B------:R-:W-:-:S03]  /*1c6e0*/  IADD3 R4, R14, 0x100000, RZ ;  /* 0x001000000e047810 */ /* 0x000fc60007ffe0ff */
[----:B------:R1:W-:Y:S01]  /*1c6f0*/  LDGSTS.E [R5+-0x7de00], [R30.64], !P4 ;  /* 0x822000001e057fae */ /* 0x0003e2000e121844 */
[----:B------:R-:W-:-:S03]  /*1c700*/  IMAD.WIDE R6, R0, 0x4, R6 ;  /* 0x0000000400067825 */ /* 0x000fc600078e0206 */
[----:B------:R1:W-:Y:S04]  /*1c710*/  LDGSTS.E [R4+-0x7dc00], [R28.64], !P4 ;  /* 0x824000001c047fae */ /* 0x0003e8000e121844 */
[----:B------:R4:W-:Y:S04]  /*1c720*/  STL.64 [R1+0x16d8], R6 ;  /* 0x0016d80601007387 */ /* 0x0009e80000100a00 */
[----:B------:R3:W-:Y:S04]  /*1c730*/  LDGSTS.E [R24+-0x7da00], [R26.64], !P4 ;  /* 0x826000001a187fae */ /* 0x0007e8000e121844 */
[----:B-1----:R-:W2:Y:S04]  /*1c740*/  LDL.LU.64 R4, [R1+0x1680] ;  /* 0x0016800001047983 */ /* 0x002ea80000300a00 */
[----:B------:R4:W-:Y:S02]  /*1c750*/  LDGSTS.E [R2+-0x7c000], [R6.64], !P5 ;  /* 0x8400000006027fae */ /* 0x0009e4000e921844 */
[----:B----4-:R-:W-:-:S02]  /*1c760*/  IADD3 R7, R14, 0x100000, RZ ;  /* 0x001000000e077810 */ /* 0x010fc40007ffe0ff */
[----:B------:R-:W-:Y:S01]  /*1c770*/  IADD3 R6, R14, 0x100000, RZ ;  /* 0x001000000e067810 */ /* 0x000fe20007ffe0ff */
[----:B------:R-:W-:-:S05]  /*1c780*/  IMAD.WIDE R30, R0, 0x4, R22 ;  /* 0x00000004001e7825 */ /* 0x000fca00078e0216 */
[----:B------:R2:W-:Y:S04]  /*1c790*/  STL.64 [R1+0x16d0], R30 ;  /* 0x0016d01e01007387 */ /* 0x0005e80000100a00 */
[----:B------:R1:W-:Y:S01]  /*1c7a0*/  LDGSTS.E [R7+-0x7be00], [R30.64], !P5 ;  /* 0x842000001e077fae */ /* 0x0003e2000e921844 */
[----:B---3--:R-:W-:-:S04]  /*1c7b0*/  IMAD.WIDE R28, R0, 0x4, R20 ;  /* 0x00000004001c7825 */ /* 0x008fc800078e0214 */
[C---:B------:R-:W-:Y:S01]  /*1c7c0*/  IMAD.WIDE R26, R0.reuse, 0x4, R18 ;  /* 0x00000004001a7825 */ /* 0x040fe200078e0212 */
[----:B------:R3:W-:Y:S04]  /*1c7d0*/  STL.64 [R1+0x16c8], R28 ;  /* 0x0016c81c01007387 */ /* 0x0007e80000100a00 */
[----:B------:R-:W4:Y:S04]  /*1c7e0*/  LDL.LU.64 R22, [R1+0x1678] ;  /* 0x0016780001167983 */ /* 0x000f280000300a00 */
[----:B------:R1:W-:Y:S04]  /*1c7f0*/  STL.64 [R1+0x16c0], R26 ;  /* 0x0016c01a01007387 */ /* 0x0003e80000100a00 */
[----:B------:R-:W4:Y:S04]  /*1c800*/  LDL.LU.64 R20, [R1+0x1670] ;  /* 0x0016700001147983 */ /* 0x000f280000300a00 */
[----:B------:R-:W4:Y:S04]  /*1c810*/  LDL.LU.64 R18, [R1+0x1668] ;  /* 0x0016680001127983 */ /* 0x000f280000300a00 */
[----:B------:R1:W-:Y:S04]  /*1c820*/  LDGSTS.E [R6+-0x7bc00], [R28.64], !P5 ;  /* 0x844000001c067fae */ /* 0x0003e8000e921844 */
[----:B------:R1:W-:Y:S01]  /*1c830*/  LDGSTS.E [R24+-0x7ba00], [R26.64], !P5 ;  /* 0x846000001a187fae */ /* 0x0003e2000e921844 */
[----:B------:R-:W-:-:S05]  /*1c840*/  IMAD.WIDE R8, R0, 0x4, R8 ;  /* 0x0000000400087825 */ /* 0x000fca00078e0208 */
[----:B------:R2:W-:Y:S04]  /*1c850*/  STL.64 [R1+0x16b8], R8 ;  /* 0x0016b80801007387 */ /* 0x0005e80000100a00 */
[----:B-1----:R-:W4:Y:S04]  /*1c860*/  LDL.LU.64 R6, [R1+0x1660] ;  /* 0x0016600001067983 */ /* 0x002f280000300a00 */
[----:B------:R1:W-:Y:S01]  /*1c870*/  LDGSTS.E [R2+-0x7a000], [R8.64], !P0 ;  /* 0x8600000008027fae */ /* 0x0003e2000c121844 */
[----:B--2---:R-:W-:-:S05]  /*1c880*/  IMAD.WIDE R30, R0, 0x4, R16 ;  /* 0x00000004001e7825 */ /* 0x004fca00078e0210 */
[----:B------:R-:W-:Y:S01]  /*1c890*/  STL.64 [R1+0x16b0], R30 ;  /* 0x0016b01e01007387 */ /* 0x000fe20000100a00 */
[----:B---3--:R-:W-:-:S04]  /*1c8a0*/  IMAD.WIDE R28, R0, 0x4, R12 ;  /* 0x00000004001c7825 */ /* 0x008fc800078e020c */
[----:B------:R-:W-:Y:S01]  /*1c8b0*/  IMAD.WIDE R26, R0, 0x4, R10 ;  /* 0x00000004001a7825 */ /* 0x000fe200078e020a */
[----:B------:R-:W-:Y:S04]  /*1c8c0*/  STL.64 [R1+0x16a8], R28 ;  /* 0x0016a81c01007387 */ /* 0x000fe80000100a00 */
[----:B------:R-:W2:Y:S04]  /*1c8d0*/  LDL.LU.64 R16, [R1+0x1658] ;  /* 0x0016580001107983 */ /* 0x000ea80000300a00 */
[----:B------:R-:W-:Y:S04]  /*1c8e0*/  STL.64 [R1+0x16a0], R26 ;  /* 0x0016a01a01007387 */ /* 0x000fe80000100a00 */
[----:B------:R-:W3:Y:S04]  /*1c8f0*/  LDL.LU.64 R12, [R1+0x1650] ;  /* 0x00165000010c7983 */ /* 0x000ee80000300a00 */
[----:B------:R-:W3:Y:S01]  /*1c900*/  LDL.LU.64 R10, [R1+0x1648] ;  /* 0x00164800010a7983 */ /* 0x000ee20000300a00 */
[----:B-1----:R-:W-:-:S02]  /*1c910*/  IADD3 R9, R14, 0x100000, RZ ;  /* 0x001000000e097810 */ /* 0x002fc40007ffe0ff */
[----:B------:R-:W-:Y:S01]  /*1c920*/  IADD3 R8, R14, 0x100000, RZ ;  /* 0x001000000e087810 */ /* 0x000fe20007ffe0ff */
[----:B------:R-:W-:Y:S02]  /*1c930*/  IMAD.WIDE R4, R0, 0x4, R4 ;  /* 0x0000000400047825 */ /* 0x000fe400078e0204 */
[----:B------:R1:W-:Y:S04]  /*1c940*/  LDGSTS.E [R9+-0x79e00], [R30.64], !P0 ;  /* 0x862000001e097fae */ /* 0x0003e8000c121844 */
[----:B------:R1:W-:Y:S04]  /*1c950*/  STL.64 [R1+0x1698], R4 ;  /* 0x0016980401007387 */ /* 0x0003e80000100a00 */
[----:B------:R1:W-:Y:S04]  /*1c960*/  LDGSTS.E [R8+-0x79c00], [R28.64], !P0 ;  /* 0x864000001c087fae */ /* 0x0003e8000c121844 */
[----:B------:R4:W-:Y:S04]  /*1c970*/  LDGSTS.E [R24+-0x79a00], [R26.64], !P0 ;  /* 0x866000001a187fae */ /* 0x0009e8000c121844 */
[----:B------:R1:W-:Y:S04]  /*1c980*/  LDGSTS.E [R2+-0x78000], [R4.64], !P1 ;  /* 0x8800000004027fae */ /* 0x0003e8000c921844 */
[----:B-1----:R-:W3:Y:S01]  /*1c990*/  LDL.LU.64 R8, [R1+0x1640] ;  /* 0x0016400001087983 */ /* 0x002ee20000300a00 */
[----:B------:R-:W-:-:S02]  /*1c9a0*/  IADD3 R5, R14, 0x100000, RZ ;  /* 0x001000000e057810 */ /* 0x000fc40007ffe0ff */
[----:B------:R-:W-:Y:S01]  /*1c9b0*/  IADD3 R4, R14, 0x100000, RZ ;  /* 0x001000000e047810 */ /* 0x000fe20007ffe0ff */
[----:B----4-:R-:W-:-:S04]  /*1c9c0*/  IMAD.WIDE R30, R0, 0x4, R22 ;  /* 0x00000004001e7825 */ /* 0x010fc800078e0216 */
[C---:B------:R-:W-:Y:S01]  /*1c9d0*/  IMAD.WIDE R28, R0.reuse, 0x4, R20 ;  /* 0x00000004001c7825 */ /* 0x040fe200078e0214 */
[----:B------:R2:W-:Y:S03]  /*1c9e0*/  STL.64 [R1+0x1690], R30 ;  /* 0x0016901e01007387 */ /* 0x0005e60000100a00 */
[C---:B------:R-:W-:Y:S01]  /*1c9f0*/  IMAD.WIDE R26, R0.reuse, 0x4, R18 ;  /* 0x00000004001a7825 */ /* 0x040fe200078e0212 */
[----:B------:R3:W-:Y:S04]  /*1ca00*/  STL.64 [R1+0x1688], R28 ;  /* 0x0016881c01007387 */ /* 0x0007e80000100a00 */
[----:B------:R-:W4:Y:S04]  /*1ca10*/  LDL.LU.64 R22, [R1+0x1638] ;  /* 0x0016380001167983 */ /* 0x000f280000300a00 */
[----:B------:R1:W-:Y:S04]  /*1ca20*/  STL.64 [R1+0x1680], R26 ;  /* 0x0016801a01007387 */ /* 0x0003e80000100a00 */
[----:B------:R-:W4:Y:S04]  /*1ca30*/  LDL.LU.64 R20, [R1+0x1630] ;  /* 0x0016300001147983 */ /* 0x000f280000300a00 */
[----:B------:R-:W4:Y:S04]  /*1ca40*/  LDL.LU.64 R18, [R1+0x1628] ;  /* 0x0016280001127983 */ /* 0x000f280000300a00 */
[----:B------:R1:W-:Y:S01]  /*1ca50*/  LDGSTS.E [R5+-0x77e00], [R30.64], !P1 ;  /* 0x882000001e057fae */ /* 0x0003e2000c921844 */
[----:B------:R-:W-:-:S03]  /*1ca60*/  IMAD.WIDE R6, R0, 0x4, R6 ;  /* 0x0000000400067825 */ /* 0x000fc600078e0206 */
[----:B------:R1:W-:Y:S04]  /*1ca70*/  LDGSTS.E [R4+-0x77c00], [R28.64], !P1 ;  /* 0x884000001c047fae */ /* 0x0003e8000c921844 */
[----:B------:R2:W-:Y:S04]  /*1ca80*/  LDGSTS.E [R24+-0x77a00], [R26.64], !P1 ;  /* 0x886000001a187fae */ /* 0x0005e8000c921844 */
[----:B------:R2:W-:Y:S04]  /*1ca90*/  STL.64 [R1+0x1678], R6 ;  /* 0x0016780601007387 */ /* 0x0005e80000100a00 */
[----:B-1----:R-:W4:Y:S04]  /*1caa0*/  LDL.LU.64 R4, [R1+0x1620] ;  /* 0x0016200001047983 */ /* 0x002f280000300a00 */
[----:B------:R1:W-:Y:S01]  /*1cab0*/  LDGSTS.E [R2+-0x76000], [R6.64], !P2 ;  /* 0x8a00000006027fae */ /* 0x0003e2000d121844 */
[----:B--2---:R-:W-:-:S04]  /*1cac0*/  IMAD.WIDE R30, R0, 0x4, R16 ;  /* 0x00000004001e7825 */ /* 0x004fc800078e0210 */
[C---:B---3--:R-:W-:Y:S01]  /*1cad0*/  IMAD.WIDE R28, R0.reuse, 0x4, R12 ;  /* 0x00000004001c7825 */ /* 0x048fe200078e020c */
[----:B------:R-:W-:Y:S03]  /*1cae0*/  STL.64 [R1+0x1670], R30 ;  /* 0x0016701e01007387 */ /* 0x000fe60000100a00 */
[----:B------:R-:W-:Y:S01]  /*1caf0*/  IMAD.WIDE R26, R0, 0x4, R10 ;  /* 0x00000004001a7825 */ /* 0x000fe200078e020a */
[----:B------:R-:W-:Y:S04]  /*1cb00*/  STL.64 [R1+0x1668], R28 ;  /* 0x0016681c01007387 */ /* 0x000fe80000100a00 */
[----:B------:R-:W2:Y:S04]  /*1cb10*/  LDL.LU.64 R16, [R1+0x1618] ;  /* 0x0016180001107983 */ /* 0x000ea80000300a00 */
[----:B------:R-:W-:Y:S04]  /*1cb20*/  STL.64 [R1+0x1660], R26 ;  /* 0x0016601a01007387 */ /* 0x000fe80000100a00 */
[----:B------:R-:W3:Y:S04]  /*1cb30*/  LDL.LU.64 R12, [R1+0x1610] ;  /* 0x00161000010c7983 */ /* 0x000ee80000300a00 */
[----:B------:R-:W3:Y:S01]  /*1cb40*/  LDL.LU.64 R10, [R1+0x1608] ;  /* 0x00160800010a7983 */ /* 0x000ee20000300a00 */
[----:B-1----:R-:W-:-:S02]  /*1cb50*/  IADD3 R7, R14, 0x100000, RZ ;  /* 0x001000000e077810 */ /* 0x002fc40007ffe0ff */
[----:B------:R-:W-:-:S03]  /*1cb60*/  IADD3 R6, R14, 0x100000, RZ ;  /* 0x001000000e067810 */ /* 0x000fc60007ffe0ff */
[----:B------:R1:W-:Y:S01]  /*1cb70*/  LDGSTS.E [R7+-0x75e00], [R30.64], !P2 ;  /* 0x8a2000001e077fae */ /* 0x0003e2000d121844 */
[----:B------:R-:W-:-:S03]  /*1cb80*/  IMAD.WIDE R8, R0, 0x4, R8 ;  /* 0x0000000400087825 */ /* 0x000fc600078e0208 */
[----:B------:R1:W-:Y:S04]  /*1cb90*/  LDGSTS.E [R6+-0x75c00], [R28.64], !P2 ;  /* 0x8a4000001c067fae */ /* 0x0003e8000d121844 */
[----:B------:R1:W-:Y:S01]  /*1cba0*/  STL.64 [R1+0x1658], R8 ;  /* 0x0016580801007387 */ /* 0x0003e20000100a00 */
[----:B------:R-:W-:-:S03]  /*1cbb0*/  IADD3 R3, R252, -0x119, RZ ;  /* 0xfffffee7fc037810 */ /* 0x000fc60007ffe0ff */
[----:B------:R4:W-:Y:S04]  /*1cbc0*/  LDGSTS.E [R24+-0x75a00], [R26.64], !P2 ;  /* 0x8a6000001a187fae */ /* 0x0009e8000d121844 */
[----:B-1----:R-:W3:Y:S01]  /*1cbd0*/  LDL.LU.64 R6, [R1+0x1600] ;  /* 0x0016000001067983 */ /* 0x002ee20000300a00 */
[----:B------:R-:W-:-:S13]  /*1cbe0*/  ISETP.GE.U32.AND P6, PT, R3, 0x7ffffe68, PT ;  /* 0x7ffffe680300780c */ /* 0x000fda0003fc6070 */
[----:B------:R1:W-:Y:S02]  /*1cbf0*/  LDGSTS.E [R2+-0x74000], [R8.64], !P6 ;  /* 0x8c00000008027fae */ /* 0x0003e4000f121844 */
[C---:B-1----:R-:W-:Y:S02]  /*1cc00*/  IADD3 R9, R14.reuse, 0x100000, RZ ;  /* 0x001000000e097810 */ /* 0x042fe40007ffe0ff */
[----:B------:R-:W-:Y:S02]  /*1cc10*/  IADD3 R8, R14, 0x100000, RZ ;  /* 0x001000000e087810 */ /* 0x000fe40007ffe0ff */
[----:B------:R-:W-:-:S04]  /*1cc20*/  IADD3 R3, R252, -0x11d, RZ ;  /* 0xfffffee3fc037810 */ /* 0x000fc80007ffe0ff */
[----:B------:R-:W-:Y:S01]  /*1cc30*/  ISETP.GE.U32.AND P3, PT, R3, 0x7ffffe64, PT ;  /* 0x7ffffe640300780c */ /* 0x000fe20003f66070 */
        /* <DEDUP_REMOVED lines=8> */
[----:B------:R-:W4:Y:S01]  /*1ccc0*/  LDL.LU.64 R18, [R1+0x15e8] ;  /* 0x0015e80001127983 */ /* 0x000f220000300a00 */
[----:B------:R-:W-:-:S03]  /*1ccd0*/  IMAD.WIDE R4, R0, 0x4, R4 ;  /* 0x0000000400047825 */ /* 0x000fc600078e0204 */
[----:B------:R1:W-:Y:S04]  /*1cce0*/  LDGSTS.E [R9+-0x73e00], [R30.64], !P6 ;  /* 0x8c2000001e097fae */ /* 0x0003e8000f121844 */
        /* <DEDUP_REMOVED lines=19> */
[----:B------:R1:W-:Y:S01]  /*1ce20*/  LDGSTS.E [R4+-0x71c00], [R28.64], !P3 ;  /* 0x8e4000001c047fae */ /* 0x0003e2000d921844 */
        /* <DEDUP_REMOVED lines=371> */
[----:B------:R-:W-:Y:S03]  /*1e560*/  STL.64 [R1+0x1408], R30 ;  /* 0x0014081e01007387 */ /* 0x000fe60000100a00 */
[C---:B------:R-:W-:Y:S01]  /*1e570*/  IMAD.WIDE R26, R0.reuse, 0x4, R18 ;  /* 0x00000004001a7825 */ /* 0x040fe200078e0212 */
[----:B------:R-:W-:Y:S04]  /*1e580*/  STL.64 [R1+0x1400], R28 ;  /* 0x0014001c01007387 */ /* 0x000fe80000100a00 */
[----:B------:R-:W4:Y:S04]  /*1e590*/  LDL.LU.64 R22, [R1+0x1378] ;  /* 0x0013780001167983 */ /* 0x000f280000300a00 */
[----:B------:R-:W-:Y:S04]  /*1e5a0*/  STL.64 [R1+0x13f8], R26 ;  /* 0x0013f81a01007387 */ /* 0x000fe80000100a00 */
        /* <DEDUP_REMOVED lines=8> */
[----:B------:R1:W-:Y:S02]  /*1e630*/  LDGSTS.E [R2+-0x4a000], [R8.64], !P6 ;  /* 0xb600000008027fae */ /* 0x0003e4000f121844 */
[----:B-1----:R-:W-:Y:S01]  /*1e640*/  IADD3 R9, R14, 0x100000, RZ ;  /* 0x001000000e097810 */ /* 0x002fe20007ffe0ff */
        /* <DEDUP_REMOVED lines=49> */
[----:B------:R-:W-:Y:S01]  /*1e960*/  IADD3 R6, R14, 0x100000, RZ ;  /* 0x001000000e067810 */ /* 0x000fe20007ffe0ff */
[----:B------:R-:W-:-:S02]  /*1e970*/  IMAD.WIDE R8, R0, 0x4, R8 ;  /* 0x0000000400087825 */ /* 0x000fc400078e0208 */
        /* <DEDUP_REMOVED lines=27> */
[----:B------:R-:W4:Y:S04]  /*1eb30*/  LDL.LU.64 R8, [R1+0x12b0] ;  /* 0x0012b00001087983 */ /* 0x000f280000300a00 */
        /* <DEDUP_REMOVED lines=15> */
[----:B------:R1:W-:Y:S04]  /*1ec30*/  STL.64 [R1+0x1350], R6 ;  /* 0x0013500601007387 */ /* 0x0003e80000100a00 */
[----:B-1----:R-:W3:Y:S01]  /*1ec40*/  LDL.LU.64 R4, [R1+0x1270] ;  /* 0x0012700001047983 */ /* 0x002ee20000300a00 */
[----:B------:R-:W-:Y:S02]  /*1ec50*/  IADD3 R3, R252, -0x102, RZ ;  /* 0xfffffefefc037810 */ /* 0x000fe40007ffe0ff */
[----:B------:R-:W-:-:S02]  /*1ec60*/  IADD3 R14, R14, 0x100000, RZ ;  /* 0x001000000e0e7810 */ /* 0x000fc40007ffe0ff */
[----:B------:R-:W-:-:S03]  /*1ec70*/  ISETP.GE.U32.AND P1, PT, R3, 0x7ffffe7f, PT ;  /* 0x7ffffe7f0300780c */ /* 0x000fc60003f26070 */
[----:B------:R1:W-:Y:S01]  /*1ec80*/  LDGSTS.E [R14+-0x41a00], [R24.64], !P0 ;  /* 0xbe600000180e7fae */ /* 0x0003e2000c121844 */
[----:B------:R-:W-:-:S09]  /*1ec90*/  IADD3 R2, R15, 0x100000, RZ ;  /* 0x001000000f027810 */ /* 0x000fd20007ffe0ff */
[----:B------:R1:W-:Y:S02]  /*1eca0*/  LDGSTS.E [R2+-0x7f800], [R6.64], !P1 ;  /* 0x8080000006027fae */ /* 0x0003e4000c921844 */
[C---:B-1----:R-:W-:Y:S02]  /*1ecb0*/  IADD3 R14, R15.reuse, 0x100000, RZ ;  /* 0x001000000f0e7810 */ /* 0x042fe40007ffe0ff */
[C---:B------:R-:W-:Y:S02]  /*1ecc0*/  IADD3 R7, R15.reuse, 0x100000, RZ ;  /* 0x001000000f077810 */ /* 0x040fe40007ffe0ff */
        /* <DEDUP_REMOVED lines=18> */
[----:B------:R1:W-:Y:S02]  /*1edf0*/  LDGSTS.E [R2+-0x7d800], [R8.64], !P2 ;  /* 0x8280000008027fae */ /* 0x0003e4000d121844 */
[----:B-1----:R-:W-:-:S02]  /*1ee00*/  IADD3 R9, R15, 0x100000, RZ ;  /* 0x001000000f097810 */ /* 0x002fc40007ffe0ff */
[----:B------:R-:W-:Y:S01]  /*1ee10*/  IADD3 R8, R15, 0x100000, RZ ;  /* 0x001000000f087810 */ /* 0x000fe20007ffe0ff */
[----:B--2---:R-:W-:-:S04]  /*1ee20*/  IMAD.WIDE R28, R0, 0x4, R16 ;  /* 0x00000004001c7825 */ /* 0x004fc800078e0210 */
[C---:B---3--:R-:W-:Y:S01]  /*1ee30*/  IMAD.WIDE R26, R0.reuse, 0x4, R12 ;  /* 0x00000004001a7825 */ /* 0x048fe200078e020c */
[----:B------:R-:W-:Y:S03]  /*1ee40*/  STL.64 [R1+0x1328], R28 ;  /* 0x0013281c01007387 */ /* 0x000fe60000100a00 */
[C---:B------:R-:W-:Y:S01]  /*1ee50*/  IMAD.WIDE R24, R0.reuse, 0x4, R10 ;  /* 0x0000000400187825 */ /* 0x040fe200078e020a */
[----:B------:R-:W-:Y:S04]  /*1ee60*/  STL.64 [R1+0x1320], R26 ;  /* 0x0013201a01007387 */ /* 0x000fe80000100a00 */
[----:B------:R-:W2:Y:S04]  /*1ee70*/  LDL.LU.64 R16, [R1+0x1218] ;  /* 0x0012180001107983 */ /* 0x000ea80000300a00 */
[----:B------:R-:W-:Y:S04]  /*1ee80*/  STL.64 [R1+0x1318], R24 ;  /* 0x0013181801007387 */ /* 0x000fe80000100a00 */
[----:B------:R-:W3:Y:S04]  /*1ee90*/  LDL.LU.64 R12, [R1+0x1208] ;  /* 0x00120800010c7983 */ /* 0x000ee80000300a00 */
[----:B------:R-:W3:Y:S01]  /*1eea0*/  LDL.LU.64 R10, [R1+0x11f8] ;  /* 0x0011f800010a7983 */ /* 0x000ee20000300a00 */
[----:B------:R-:W-:-:S03]  /*1eeb0*/  IMAD.WIDE R4, R0, 0x4, R4 ;  /* 0x0000000400047825 */ /* 0x000fc600078e0204 */
[----:B------:R1:W-:Y:S04]  /*1eec0*/  LDGSTS.E [R9+-0x7d600], [R28.64], !P2 ;  /* 0x82a000001c097fae */ /* 0x0003e8000d121844 */
[----:B------:R1:W-:Y:S04]  /*1eed0*/  STL.64 [R1+0x1310], R4 ;  /* 0x0013100401007387 */ /* 0x0003e80000100a00 */
[----:B------:R1:W-:Y:S01]  /*1eee0*/  LDGSTS.E [R8+-0x7d400], [R26.64], !P2 ;  /* 0x82c000001a087fae */ /* 0x0003e2000d121844 */
[----:B------:R-:W-:-:S03]  /*1eef0*/  IADD3 R3, R252, -0x10a, RZ ;  /* 0xfffffef6fc037810 */ /* 0x000fc60007ffe0ff */
[----:B------:R4:W-:Y:S04]  /*1ef00*/  LDGSTS.E [R14+-0x7d200], [R24.64], !P2 ;  /* 0x82e00000180e7fae */ /* 0x0009e8000d121844 */
[----:B-1----:R-:W3:Y:S01]  /*1ef10*/  LDL.LU.64 R8, [R1+0x11e8] ;  /* 0x0011e80001087983 */ /* 0x002ee20000300a00 */
[----:B------:R-:W-:Y:S02]  /*1ef20*/  ISETP.GE.U32.AND P6, PT, R3, 0x7ffffe77, PT ;  /* 0x7ffffe770300780c */ /* 0x000fe40003fc6070 */
[----:B------:R-:W-:-:S11]  /*1ef30*/  IADD3 R3, R252, -0x10e, RZ ;  /* 0xfffffef2fc037810 */ /* 0x000fd60007ffe0ff */
[----:B------:R1:W-:Y:S02]  /*1ef40*/  LDGSTS.E [R2+-0x7b800], [R4.64], !P6 ;  /* 0x8480000004027fae */ /* 0x0003e4000f121844 */
[C---:B-1----:R-:W-:Y:S02]  /*1ef50*/  IADD3 R5, R15.reuse, 0x100000, RZ ;  /* 0x001000000f057810 */ /* 0x042fe40007ffe0ff */
[----:B------:R-:W-:Y:S02]  /*1ef60*/  IADD3 R4, R15, 0x100000, RZ ;  /* 0x001000000f047810 */ /* 0x000fe40007ffe0ff */
        /* <DEDUP_REMOVED lines=27> */
[----:B------:R-:W3:Y:S04]  /*1f120*/  LDL.LU.64 R10, [R1+0x1178] ;  /* 0x00117800010a7983 */ /* 0x000ee80000300a00 */
[----:B------:R1:W-:Y:S01]  /*1f130*/  LDGSTS.E [R7+-0x79600], [R28.64], !P3 ;  /* 0x86a000001c077fae */ /* 0x0003e2000d921844 */
[----:B------:R-:W-:-:S03]  /*1f140*/  IMAD.WIDE R8, R0, 0x4, R8 ;  /* 0x0000000400087825 */ /* 0x000fc600078e0208 */
[----:B------:R1:W-:Y:S04]  /*1f150*/  LDGSTS.E [R6+-0x79400], [R26.64], !P3 ;  /* 0x86c000001a067fae */ /* 0x0003e8000d921844 */
[----:B------:R1:W-:Y:S01]  /*1f160*/  STL.64 [R1+0x12d0], R8 ;  /* 0x0012d00801007387 */ /* 0x0003e20000100a00 */
[----:B------:R-:W-:-:S03]  /*1f170*/  IADD3 R3, R252, -0x112, RZ ;  /* 0xfffffeeefc037810 */ /* 0x000fc60007ffe0ff */
[----:B------:R4:W-:Y:S04]  /*1f180*/  LDGSTS.E [R14+-0x79200], [R24.64], !P3 ;  /* 0x86e00000180e7fae */ /* 0x0009e8000d921844 */
[----:B-1----:R-:W3:Y:S01]  /*1f190*/  LDL.LU.64 R6, [R1+0x1168] ;  /* 0x0011680001067983 */ /* 0x002ee20000300a00 */
[----:B------:R-:W-:Y:S02]  /*1f1a0*/  ISETP.GE.U32.AND P4, PT, R3, 0x7ffffe6f, PT ;  /* 0x7ffffe6f0300780c */ /* 0x000fe40003f86070 */
[----:B------:R-:W-:-:S11]  /*1f1b0*/  IADD3 R3, R252, -0x116, RZ ;  /* 0xfffffeeafc037810 */ /* 0x000fd60007ffe0ff */
[----:B------:R1:W-:Y:S01]  /*1f1c0*/  LDGSTS.E [R2+-0x77800], [R8.64], !P4 ;  /* 0x8880000008027fae */ /* 0x0003e2000e121844 */
[----:B------:R-:W-:Y:S02]  /*1f1d0*/  ISETP.GE.U32.AND P5, PT, R3, 0x7ffffe6b, PT ;  /* 0x7ffffe6b0300780c */ /* 0x000fe40003fa6070 */
[C---:B-1----:R-:W-:Y:S02]  /*1f1e0*/  IADD3 R9, R15.reuse, 0x100000, RZ ;  /* 0x001000000f097810 */ /* 0x042fe40007ffe0ff */
[----:B------:R-:W-:Y:S01]  /*1f1f0*/  IADD3 R8, R15, 0x100000, RZ ;  /* 0x001000000f087810 */ /* 0x000fe20007ffe0ff */
        /* <DEDUP_REMOVED lines=92> */
[----:B------:R1:W-:Y:S04]  /*1f7c0*/  STL.64 [R1+0xda0], R6 ;  /* 0x000da00601007387 */ /* 0x0003e80000100a00 */
[----:B------:R2:W-:Y:S04]  /*1f7d0*/  LDGSTS.E [R14+-0x6f200], [R24.64], !P2 ;  /* 0x90e00000180e7fae */ /* 0x0005e8000d121844 */
        /* <DEDUP_REMOVED lines=21> */
[----:B------:R-:W-:-:S04]  /*1f930*/  IADD3 R3, R252, -0x12e, RZ ;  /* 0xfffffed2fc037810 */ /* 0x000fc80007ffe0ff */
[----:B------:R-:W-:-:S07]  /*1f940*/  ISETP.GE.U32.AND P4, PT, R3, 0x7ffffe53, PT ;  /* 0x7ffffe530300780c */ /* 0x000fce0003f86070 */
[----:B------:R1:W-:Y:S02]  /*1f950*/  LDGSTS.E [R2+-0x6b800], [R8.64], !P3 ;  /* 0x9480000008027fae */ /* 0x0003e4000d921844 */
        /* <DEDUP_REMOVED lines=13> */
[----:B------:R1:W-:Y:S04]  /*1fa30*/  STL.64 [R1+0x10f8], R4 ;  /* 0x0010f80401007387 */ /* 0x0003e80000100a00 */
[----:B------:R1:W-:Y:S04]  /*1fa40*/  LDGSTS.E [R8+-0x6b400], [R26.64], !P3 ;  /* 0x94c000001a087fae */ /* 0x0003e8000d921844 */
[----:B------:R2:W-:Y:S04]  /*1fa50*/  LDGSTS.E [R14+-0x6b200], [R24.64], !P3 ;  /* 0x94e00000180e7fae */ /* 0x0005e8000d921844 */
[----:B------:R1:W-:Y:S04]  /*1fa60*/  LDGSTS.E [R2+-0x69800], [R4.64], !P4 ;  /* 0x9680000004027fae */ /* 0x0003e8000e121844 */
[----:B-1----:R-:W4:Y:S01]  /*1fa70*/  LDL.LU.64 R8, [R1+0xfa8] ;  /* 0x000fa80001087983 */ /* 0x002f220000300a00 */
[----:B------:R-:W-:-:S02]  /*1fa80*/  IADD3 R5, R15, 0x100000, RZ ;  /* 0x001000000f057810 */ /* 0x000fc40007ffe0ff */
        /* <DEDUP_REMOVED lines=89> */
[----:B------:R1:W-:Y:S04]  /*20020*/  LDGSTS.E [R7+-0x61600], [R28.64], !P2 ;  /* 0x9ea000001c077fae */ /* 0x0003e8000d121844 */
[----:B------:R1:W-:Y:S01]  /*20030*/  LDGSTS.E [R6+-0x61400], [R26.64], !P2 ;  /* 0x9ec000001a067fae */ /* 0x0003e2000d121844 */
[----:B------:R-:W-:Y:S01]  /*20040*/  IMAD.WIDE R16, R0, 0x4, R8 ;  /* 0x0000000400107825 */ /* 0x000fe200078e0208 */
[----:B------:R-:W-:-:S02]  /*20050*/  IADD3 R3, R252, -0x142, RZ ;  /* 0xfffffebefc037810 */ /* 0x000fc40007ffe0ff */
[----:B------:R-:W3:Y:S04]  /*20060*/  LDL.LU.64 R8, [R1+0xe58] ;  /* 0x000e580001087983 */ /* 0x000ee80000300a00 */
[----:B------:R1:W-:Y:S04]  /*20070*/  STL.64 [R1+0x1198], R16 ;  /* 0x0011981001007387 */ /* 0x0003e80000100a00 */
[----:B-1----:R-:W3:Y:S01]  /*20080*/  LDL.LU.64 R6, [R1+0xe48] ;  /* 0x000e480001067983 */ /* 0x002ee20000300a00 */
[----:B------:R-:W-:-:S03]  /*20090*/  ISETP.GE.U32.AND P6, PT, R3, 0x7ffffe3f, PT ;  /* 0x7ffffe3f0300780c */ /* 0x000fc60003fc6070 */
[----:B------:R1:W-:Y:S01]  /*200a0*/  LDGSTS.E [R14+-0x61200], [R24.64], !P2 ;  /* 0x9ee00000180e7fae */ /* 0x0003e2000d121844 */
[----:B------:R-:W-:-:S09]  /*200b0*/  IADD3 R3, R252, -0x146, RZ ;  /* 0xfffffebafc037810 */ /* 0x000fd20007ffe0ff */
        /* <DEDUP_REMOVED lines=24> */
[----:B------:R-:W-:Y:S04]  /*20240*/  STL.64 [R1+0x1170], R28 ;  /* 0x0011701c01007387 */ /* 0x000fe80000100a00 */
[----:B------:R-:W-:Y:S04]  /*20250*/  STL.64 [R1+0x1168], R26 ;  /* 0x0011681a01007387 */ /* 0x000fe80000100a00 */
[----:B------:R-:W2:Y:S01]  /*20260*/  LDL.LU.64 R12, [R1+0xdf8] ;  /* 0x000df800010c7983 */ /* 0x000ea20000300a00 */
[----:B------:R-:W-:-:S03]  /*20270*/  IMAD.WIDE R24, R0, 0x4, R8 ;  /* 0x0000000400187825 */ /* 0x000fc600078e0208 */
[----:B------:R1:W-:Y:S04]  /*20280*/  LDGSTS.E [R5+-0x5d600], [R28.64], !P3 ;  /* 0xa2a000001c057fae */ /* 0x0003e8000d921844 */
[----:B------:R-:W-:Y:S01]  /*20290*/  STL.64 [R1+0x1160], R24 ;  /* 0x0011601801007387 */ /* 0x000fe20000100a00 */
[----:B------:R-:W-:-:S03]  /*202a0*/  IMAD.WIDE R8, R0, 0x4, R6 ;  /* 0x0000000400087825 */ /* 0x000fc600078e0206 */
[----:B------:R-:W3:Y:S04]  /*202b0*/  LDL.LU.64 R10, [R1+0xde8] ;  /* 0x000de800010a7983 */ /* 0x000ee80000300a00 */
[----:B------:R-:W3:Y:S04]  /*202c0*/  LDL.LU.64 R6, [R1+0xdd8] ;  /* 0x000dd80001067983 */ /* 0x000ee80000300a00 */
        /* <DEDUP_REMOVED lines=13> */
[----:B------:R2:W-:Y:S03]  /*203a0*/  STL.64 [R1+0x1150], R28 ;  /* 0x0011501c01007387 */ /* 0x0005e60000100a00 */
[C---:B------:R-:W-:Y:S01]  /*203b0*/  IMAD.WIDE R24, R0.reuse, 0x4, R18 ;  /* 0x0000000400187825 */ /* 0x040fe200078e0212 */
[----:B------:R3:W-:Y:S04]  /*203c0*/  STL.64 [R1+0x1148], R26 ;  /* 0x0011481a01007387 */ /* 0x0007e80000100a00 */
[----:B------:R-:W4:Y:S04]  /*203d0*/  LDL.LU.64 R22, [R1+0xdb8] ;  /* 0x000db80001167983 */ /* 0x000f280000300a00 */
[----:B------:R-:W-:Y:S04]  /*203e0*/  STL.64 [R1+0x1140], R24 ;  /* 0x0011401801007387 */ /* 0x000fe80000100a00 */
[----:B------:R-:W4:Y:S04]  /*203f0*/  LDL.LU.64 R20, [R1+0xda8] ;  /* 0x000da80001147983 */ /* 0x000f280000300a00 */
[----:B------:R1:W-:Y:S01]  /*20400*/  LDGSTS.E [R9+-0x5b600], [R28.64], !P4 ;  /* 0xa4a000001c097fae */ /* 0x0003e2000e121844 */
[----:B------:R-:W-:-:S03]  /*20410*/  IMAD.WIDE R18, R0, 0x4, R16 ;  /* 0x0000000400127825 */ /* 0x000fc600078e0210 */
[----:B------:R1:W-:Y:S04]  /*20420*/  LDGSTS.E [R8+-0x5b400], [R26.64], !P4 ;  /* 0xa4c000001a087fae */ /* 0x0003e8000e121844 */
[----:B------:R-:W4:Y:S04]  /*20430*/  LDL.LU.64 R16, [R1+0xd98] ;  /* 0x000d980001107983 */ /* 0x000f280000300a00 */
[----:B------:R2:W-:Y:S04]  /*20440*/  STL.64 [R1+0x1130], R18 ;  /* 0x0011301201007387 */ /* 0x0005e80000100a00 */
[----:B-1----:R-:W4:Y:S04]  /*20450*/  LDL.LU.64 R8, [R1+0xd88] ;  /* 0x000d880001087983 */ /* 0x002f280000300a00 */
[----:B------:R1:W-:Y:S04]  /*20460*/  LDGSTS.E [R14+-0x5b200], [R24.64], !P4 ;  /* 0xa4e00000180e7fae */ /* 0x0003e8000e121844 */
[----:B------:R1:W-:Y:S01]  /*20470*/  LDGSTS.E [R2+-0x59800], [R18.64], !P5 ;  /* 0xa680000012027fae */ /* 0x0003e2000e921844 */
[----:B--2---:R-:W-:-:S05]  /*20480*/  IMAD.WIDE R28, R0, 0x4, R12 ;  /* 0x00000004001c7825 */ /* 0x004fca00078e020c */
[----:B------:R-:W-:Y:S01]  /*20490*/  STL.64 [R1+0x1128], R28 ;  /* 0x0011281c01007387 */ /* 0x000fe20000100a00 */
[----:B---3--:R-:W-:-:S04]  /*204a0*/  IMAD.WIDE R26, R0, 0x4, R10 ;  /* 0x00000004001a7825 */ /* 0x008fc800078e020a */
[C---:B-1----:R-:W-:Y:S01]  /*204b0*/  IMAD.WIDE R18, R0.reuse, 0x4, R6 ;  /* 0x0000000400127825 */ /* 0x042fe200078e0206 */
[----:B------:R-:W-:Y:S04]  /*204c0*/  STL.64 [R1+0x1110], R26 ;  /* 0x0011101a01007387 */ /* 0x000fe80000100a00 */
[----:B------:R-:W2:Y:S04]  /*204d0*/  LDL.LU.64 R12, [R1+0xd78] ;  /* 0x000d7800010c7983 */ /* 0x000ea80000300a00 */
[----:B------:R1:W-:Y:S04]  /*204e0*/  STL.64 [R1+0x1108], R18 ;  /* 0x0011081201007387 */ /* 0x0003e80000100a00 */
[----:B------:R-:W2:Y:S01]  /*204f0*/  LDL.LU.64 R10, [R1+0xd68] ;  /* 0x000d6800010a7983 */ /* 0x000ea20000300a00 */
[----:B------:R-:W-:-:S03]  /*20500*/  IMAD.WIDE R6, R0, 0x4, R4 ;  /* 0x0000000400067825 */ /* 0x000fc600078e0204 */
[----:B------:R-:W2:Y:S01]  /*20510*/  LDL.LU.64 R4, [R1+0xd58] ;  /* 0x000d580001047983 */ /* 0x000ea20000300a00 */
[----:B------:R-:W-:-:S04]  /*20520*/  IADD3 R3, R252, -0x152, RZ ;  /* 0xfffffeaefc037810 */ /* 0x000fc80007ffe0ff */
[----:B------:R-:W-:Y:S02]  /*20530*/  ISETP.GE.U32.AND P0, PT, R3, 0x7ffffe2f, PT ;  /* 0x7ffffe2f0300780c */ /* 0x000fe40003f06070 */
[C---:B------:R-:W-:Y:S02]  /*20540*/  IADD3 R25, R15.reuse, 0x100000, RZ ;  /* 0x001000000f197810 */ /* 0x040fe40007ffe0ff */
[----:B------:R-:W-:-:S03]  /*20550*/  IADD3 R24, R15, 0x100000, RZ ;  /* 0x001000000f187810 */ /* 0x000fc60007ffe0ff */
[----:B------:R1:W-:Y:S04]  /*20560*/  LDGSTS.E [R25+-0x59600], [R28.64], !P5 ;  /* 0xa6a000001c197fae */ /* 0x0003e8000e921844 */
[----:B------:R1:W-:Y:S04]  /*20570*/  LDGSTS.E [R24+-0x59400], [R26.64], !P5 ;  /* 0xa6c000001a187fae */ /* 0x0003e8000e921844 */
[----:B------:R1:W-:Y:S04]  /*20580*/  LDGSTS.E [R14+-0x59200], [R18.64], !P5 ;  /* 0xa6e00000120e7fae */ /* 0x0003e8000e921844 */
[----:B------:R1:W-:Y:S04]  /*20590*/  STL.64 [R1+0x1100], R6 ;  /* 0x0011000601007387 */ /* 0x0003e80000100a00 */
[----:B------:R1:W-:Y:S01]  /*205a0*/  LDGSTS.E [R2+-0x57800], [R6.64], !P0 ;  /* 0xa880000006027fae */ /* 0x0003e2000c121844 */
[----:B------:R-:W-:-:S02]  /*205b0*/  IADD3 R3, R252, -0x156, RZ ;  /* 0xfffffeaafc037810 */ /* 0x000fc40007ffe0ff */
[C---:B-1----:R-:W-:Y:S02]  /*205c0*/  IADD3 R19, R15.reuse, 0x100000, RZ ;  /* 0x001000000f137810 */ /* 0x042fe40007ffe0ff */
[----:B------:R-:W-:Y:S01]  /*205d0*/  IADD3 R18, R15, 0x100000, RZ ;  /* 0x001000000f127810 */ /* 0x000fe20007ffe0ff */
[----:B------:R-:W2:Y:S01]  /*205e0*/  LDL.LU.64 R6, [R1+0x338] ;  /* 0x0003380001067983 */ /* 0x000ea20000300a00 */
[----:B------:R-:W-:Y:S01]  /*205f0*/  ISETP.GE.U32.AND P1, PT, R3, 0x7ffffe2b, PT ;  /* 0x7ffffe2b0300780c */ /* 0x000fe20003f26070 */
[----:B----4-:R-:W-:-:S04]  /*20600*/  IMAD.WIDE R22, R0, 0x4, R22 ;  /* 0x0000000400167825 */ /* 0x010fc800078e0216 */
[C---:B------:R-:W-:Y:S01]  /*20610*/  IMAD.WIDE R20, R0.reuse, 0x4, R20 ;  /* 0x0000000400147825 */ /* 0x040fe200078e0214 */
[----:B------:R1:W-:Y:S04]  /*20620*/  STL.64 [R1+0x10f0], R22 ;  /* 0x0010f01601007387 */ /* 0x0003e80000100a00 */
[----:B------:R4:W-:Y:S04]  /*20630*/  STL.64 [R1+0x10e8], R20 ;  /* 0x0010e81401007387 */ /* 0x0009e80000100a00 */
[----:B------:R1:W-:Y:S01]  /*20640*/  LDGSTS.E [R19+-0x57600], [R22.64], !P0 ;  /* 0xa8a0000016137fae */ /* 0x0003e2000c121844 */
[----:B------:R-:W-:-:S03]  /*20650*/  IMAD.WIDE R16, R0, 0x4, R16 ;  /* 0x0000000400107825 */ /* 0x000fc600078e0210 */
[----:B------:R4:W-:Y:S01]  /*20660*/  LDGSTS.E [R18+-0x57400], [R20.64], !P0 ;  /* 0xa8c0000014127fae */ /* 0x0009e2000c121844 */
[----:B------:R-:W-:-:S03]  /*20670*/  IMAD.WIDE R8, R0, 0x4, R8 ;  /* 0x0000000400087825 */ /* 0x000fc600078e0208 */
[----:B------:R1:W-:Y:S04]  /*20680*/  STL.64 [R1+0x10d8], R16 ;  /* 0x0010d81001007387 */ /* 0x0003e80000100a00 */
[----:B------:R-:W-:Y:S04]  /*20690*/  STL.64 [R1+0x10d0], R8 ;  /* 0x0010d00801007387 */ /* 0x000fe80000100a00 */
[----:B------:R-:W3:Y:S04]  /*206a0*/  LDL.LU.64 R26, [R1+0x328] ;  /* 0x00032800011a7983 */ /* 0x000ee80000300a00 */
[----:B------:R-:W3:Y:S04]  /*206b0*/  LDL.LU.64 R24, [R1+0x318] ;  /* 0x0003180001187983 */ /* 0x000ee80000300a00 */
[----:B-1----:R-:W3:Y:S04]  /*206c0*/  LDL.LU.64 R22, [R1+0x308] ;  /* 0x0003080001167983 */ /* 0x002ee80000300a00 */
[----:B----4-:R-:W4:Y:S04]  /*206d0*/  LDL.LU.64 R20, [R1+0x2f8] ;  /* 0x0002f80001147983 */ /* 0x010f280000300a00 */
[----:B------:R1:W-:Y:S04]  /*206e0*/  LDGSTS.E [R14+-0x57200], [R16.64], !P0 ;  /* 0xa8e00000100e7fae */ /* 0x0003e8000c121844 */
[----:B------:R2:W-:Y:S04]  /*206f0*/  LDGSTS.E [R2+-0x55800], [R8.64], !P1 ;  /* 0xaa80000008027fae */ /* 0x0005e8000c921844 */
[----:B-1----:R-:W4:Y:S01]  /*20700*/  LDL.LU.64 R16, [R1+0x2e8] ;  /* 0x0002e80001107983 */ /* 0x002f220000300a00 */
[----:B--2---:R-:W-:-:S05]  /*20710*/  IMAD.WIDE R18, R0, 0x4, R12 ;  /* 0x0000000400127825 */ /* 0x004fca00078e020c */
[----:B------:R1:W-:Y:S01]  /*20720*/  STL.64 [R1+0x10c8], R18 ;  /* 0x0010c81201007387 */ /* 0x0003e20000100a00 */
[----:B------:R-:W-:-:S03]  /*20730*/  IMAD.WIDE R28, R0, 0x4, R10 ;  /* 0x00000004001c7825 */ /* 0x000fc600078e020a */
[----:B------:R-:W2:Y:S04]  /*20740*/  LDL.LU.64 R12, [R1+0x2d8] ;  /* 0x0002d800010c7983 */ /* 0x000ea80000300a00 */
[----:B------:R1:W-:Y:S01]  /*20750*/  STL.64 [R1+0x10b8], R28 ;  /* 0x0010b81c01007387 */ /* 0x0003e20000100a00 */
[----:B------:R-:W-:-:S03]  /*20760*/  IMAD.WIDE R10, R0, 0x4, R4 ;  /* 0x00000004000a7825 */ /* 0x000fc600078e0204 */
[----:B------:R1:W-:Y:S04]  /*20770*/  LDGSTS.E [R14+-0x55600], [R18.64], !P1 ;  /* 0xaaa00000120e7fae */ /* 0x0003e8000c921844 */
[----:B------:R-:W2:Y:S04]  /*20780*/  LDL.LU.64 R4, [R1+0x2c8] ;  /* 0x0002c80001047983 */ /* 0x000ea80000300a00 */
[----:B------:R1:W-:Y:S04]  /*20790*/  STL.64 [R1+0x10a8], R10 ;  /* 0x0010a80a01007387 */ /* 0x0003e80000100a00 */
[----:B-1----:R-:W2:Y:S01]  /*207a0*/  LDL.LU.64 R18, [R1+0x2b8] ;  /* 0x0002b80001127983 */ /* 0x002ea20000300a00 */
        /* <DEDUP_REMOVED lines=10> */
[----:B------:R-:W-:Y:S02]  /*20850*/  IADD3 R3, R252, -0x16e, RZ ;  /* 0xfffffe92fc037810 */ /* 0x000fe40007ffe0ff */
[C---:B------:R-:W-:Y:S01]  /*20860*/  IADD3 R9, R15.reuse, 0x100000, RZ ;  /* 0x001000000f097810 */ /* 0x040fe20007ffe0ff */
[----:B------:R-:W-:Y:S01]  /*20870*/  IMAD.WIDE R6, R0, 0x4, R6 ;  /* 0x0000000400067825 */ /* 0x000fe200078e0206 */
[----:B------:R-:W-:Y:S02]  /*20880*/  IADD3 R8, R15, 0x100000, RZ ;  /* 0x001000000f087810 */ /* 0x000fe40007ffe0ff */
[----:B------:R-:W-:Y:S01]  /*20890*/  ISETP.GE.U32.AND P0, PT, R3, 0x7ffffe13, PT ;  /* 0x7ffffe130300780c */ /* 0x000fe20003f06070 */
[----:B------:R1:W-:Y:S01]  /*208a0*/  LDGSTS.E [R9+-0x55400], [R28.64], !P1 ;  /* 0xaac000001c097fae */ /* 0x0003e2000c921844 */
[----:B------:R-:W-:-:S03]  /*208b0*/  IADD3 R3, R252, -0x172, RZ ;  /* 0xfffffe8efc037810 */ /* 0x000fc60007ffe0ff */
[----:B------:R1:W-:Y:S01]  /*208c0*/  LDGSTS.E [R8+-0x55200], [R10.64], !P1 ;  /* 0xaae000000a087fae */ /* 0x0003e2000c921844 */
[----:B------:R-:W-:Y:S02]  /*208d0*/  ISETP.GE.U32.AND P1, PT, R3, 0x7ffffe0f, PT ;  /* 0x7ffffe0f0300780c */ /* 0x000fe40003f26070 */
[----:B------:R-:W-:Y:S01]  /*208e0*/  IADD3 R3, R252, -0x176, RZ ;  /* 0xfffffe8afc037810 */ /* 0x000fe20007ffe0ff */
[----:B------:R1:W-:Y:S01]  /*208f0*/  LDGSTS.E [R2+-0x53800], [R6.64], !P2 ;  /* 0xac80000006027fae */ /* 0x0003e2000d121844 */
[----:B------:R-:W-:-:S03]  /*20900*/  IADD3 R252, R15, 0x100000, RZ ;  /* 0x001000000ffc7810 */ /* 0x000fc60007ffe0ff */
[----:B-1----:R-:W2:Y:S04]  /*20910*/  LDL.LU.64 R28, [R1+0x2460] ;  /* 0x00246000011c7983 */ /* 0x002ea80000300a00 */
[----:B------:R1:W-:Y:S04]  /*20920*/  STL.64 [R1+0x1098], R6 ;  /* 0x0010980601007387 */ /* 0x0003e80000100a00 */
[----:B------:R-:W2:Y:S04]  /*20930*/  LDL.LU.64 R10, [R1+0x2a8] ;  /* 0x0002a800010a7983 */ /* 0x000ea80000300a00 */
[----:B------:R-:W2:Y:S04]  /*20940*/  LDL.LU.64 R8, [R1+0x298] ;  /* 0x0002980001087983 */ /* 0x000ea80000300a00 */
[----:B-1----:R-:W2:Y:S01]  /*20950*/  LDL.LU.64 R6, [R1+0x290] ;  /* 0x0002900001067983 */ /* 0x002ea20000300a00 */
[----:B---3--:R-:W-:-:S04]  /*20960*/  IMAD.WIDE R26, R0, 0x4, R26 ;  /* 0x00000004001a7825 */ /* 0x008fc800078e021a */
[----:B------:R-:W-:-:S04]  /*20970*/  IMAD.WIDE R24, R0, 0x4, R24 ;  /* 0x0000000400187825 */ /* 0x000fc800078e0218 */
[----:B------:R-:W-:-:S04]  /*20980*/  IMAD.WIDE R22, R0, 0x4, R22 ;  /* 0x0000000400167825 */ /* 0x000fc800078e0216 */
[----:B----4-:R-:W-:Y:S01]  /*20990*/  IMAD.WIDE R20, R0, 0x4, R20 ;  /* 0x0000000400147825 */ /* 0x010fe200078e0214 */
[----:B------:R-:W-:-:S05]  /*209a0*/  IADD3 R0, R15, 0x100000, RZ ;  /* 0x001000000f007810 */ /* 0x000fca0007ffe0ff */
[----:B------:R1:W-:Y:S04]  /*209b0*/  LDGSTS.E [R0+-0x53600], [R26.64], !P2 ;  /* 0xaca000001a007fae */ /* 0x0003e8000d121844 */
[----:B------:R3:W-:Y:S04]  /*209c0*/  STL.64 [R1+0x1090], R26 ;  /* 0x0010901a01007387 */ /* 0x0007e80000100a00 */
[----:B------:R4:W-:Y:S01]  /*209d0*/  LDGSTS.E [R252+-0x53400], [R24.64], !P2 ;  /* 0xacc0000018fc7fae */ /* 0x0009e2000d121844 */
[----:B-1----:R-:W-:-:S03]  /*209e0*/  IMAD.MOV.U32 R0, RZ, RZ, c[0x0][0x188] ;  /* 0x00006200ff007624 */ /* 0x002fc600078e00ff */
[----:B------:R1:W-:Y:S01]  /*209f0*/  STL.64 [R1+0x1088], R24 ;  /* 0x0010881801007387 */ /* 0x0003e20000100a00 */
[----:B------:R-:W-:-:S03]  /*20a00*/  IMAD.SHL.U32 R0, R0, 0x80, RZ ;  /* 0x0000008000007824 */ /* 0x000fc600078e00ff */
[----:B---3--:R-:W3:Y:S01]  /*20a10*/  LDL.LU.64 R26, [R1+0x2458] ;  /* 0x00245800011a7983 */ /* 0x008ee20000300a00 */
[----:B----4-:R-:W-:-:S03]  /*20a20*/  MOV R252, c[0x0][0x180] ;  /* 0x0000600000fc7a02 */ /* 0x010fc60000000f00 */
[----:B------:R4:W-:Y:S01]  /*20a30*/  STL.64 [R1+0x1080], R22 ;  /* 0x0010801601007387 */ /* 0x0009e20000100a00 */
[----:B------:R-:W-:-:S03]  /*20a40*/  IMAD.WIDE R16, R0, 0x4, R16 ;  /* 0x0000000400107825 */ /* 0x000fc600078e0210 */
[----:B------:R4:W-:Y:S01]  /*20a50*/  LDGSTS.E [R14+-0x53200], [R22.64], !P2 ;  /* 0xace00000160e7fae */ /* 0x0009e2000d121844 */
[----:B------:R-:W-:Y:S02]  /*20a60*/  ISETP.GE.U32.AND P2, PT, R3, 0x7ffffe0b, PT ;  /* 0x7ffffe0b0300780c */ /* 0x000fe40003f46070 */
[----:B------:R-:W-:Y:S01]  /*20a70*/  IADD3 R3, R252, -0x17a, RZ ;  /* 0xfffffe86fc037810 */ /* 0x000fe20007ffe0ff */
[----:B-1----:R-:W3:Y:S01]  /*20a80*/  LDL.LU.64 R24, [R1+0x2450] ;  /* 0x0024500001187983 */ /* 0x002ee20000300a00 */
[----:B------:R-:W-:-:S03]  /*20a90*/  IADD3 R252, R15, 0x100000, RZ ;  /* 0x001000000ffc7810 */ /* 0x000fc60007ffe0ff */
[----:B------:R1:W-:Y:S04]  /*20aa0*/  LDGSTS.E [R2+-0x51800], [R20.64], !P6 ;  /* 0xae80000014027fae */ /* 0x0003e8000f121844 */
[----:B----4-:R-:W4:Y:S04]  /*20ab0*/  LDL.LU.64 R22, [R1+0x2448] ;  /* 0x0024480001167983 */ /* 0x010f280000300a00 */
[----:B------:R1:W-:Y:S01]  /*20ac0*/  STL.64 [R1+0x1078], R20 ;  /* 0x0010781401007387 */ /* 0x0003e20000100a00 */
[----:B--2---:R-:W-:-:S03]  /*20ad0*/  IMAD.WIDE R12, R0, 0x4, R12 ;  /* 0x00000004000c7825 */ /* 0x004fc600078e020c */
[----:B-1----:R-:W2:Y:S04]  /*20ae0*/  LDL.LU.64 R20, [R1+0x2440] ;  /* 0x0024400001147983 */ /* 0x002ea80000300a00 */
[----:B------:R1:W-:Y:S01]  /*20af0*/  STL.64 [R1+0x1070], R16 ;  /* 0x0010701001007387 */ /* 0x0003e20000100a00 */
[----:B------:R-:W-:-:S03]  /*20b00*/  IMAD.WIDE R4, R0, 0x4, R4 ;  /* 0x0000000400047825 */ /* 0x000fc600078e0204 */
[----:B------:R1:W-:Y:S01]  /*20b10*/  STL.64 [R1+0x1068], R12 ;  /* 0x0010680c01007387 */ /* 0x0003e20000100a00 */
[----:B------:R-:W-:Y:S01]  /*20b20*/  IMAD.WIDE R18, R0, 0x4, R18 ;  /* 0x0000000400127825 */ /* 0x000fe200078e0212 */
[----:B------:R-:W-:-:S05]  /*20b30*/  IADD3 R0, R15, 0x100000, RZ ;  /* 0x001000000f007810 */ /* 0x000fca0007ffe0ff */
[----:B------:R1:W-:Y:S04]  /*20b40*/  LDGSTS.E [R0+-0x51600], [R16.64], !P6 ;  /* 0xaea0000010007fae */ /* 0x0003e8000f121844 */
[----:B------:R1:W-:Y:S04]  /*20b50*/  LDGSTS.E [R252+-0x51400], [R12.64], !P6 ;  /* 0xaec000000cfc7fae */ /* 0x0003e8000f121844 */
[----:B------:R1:W-:Y:S04]  /*20b60*/  LDGSTS.E [R14+-0x51200], [R4.64], !P6 ;  /* 0xaee00000040e7fae */ /* 0x0003e8000f121844 */
[----:B-1----:R-:W2:Y:S04]  /*20b70*/  LDL.LU.64 R16, [R1+0x2438] ;  /* 0x0024380001107983 */ /* 0x002ea80000300a00 */
[----:B------:R1:W-:Y:S04]  /*20b80*/  STL.64 [R1+0x1060], R4 ;  /* 0x0010600401007387 */ /* 0x0003e80000100a00 */
[----:B------:R-:W2:Y:S01]  /*20b90*/  LDL.LU.64 R12, [R1+0x2430] ;  /* 0x00243000010c7983 */ /* 0x000ea20000300a00 */
[----:B------:R-:W-:Y:S01]  /*20ba0*/  IMAD.MOV.U32 R0, RZ, RZ, c[0x0][0x188] ;  /* 0x00006200ff007624 */ /* 0x000fe200078e00ff */
[----:B------:R-:W-:-:S02]  /*20bb0*/  ISETP.GE.U32.AND P6, PT, R3, 0x7ffffe07, PT ;  /* 0x7ffffe070300780c */ /* 0x000fc40003fc6070 */
[----:B------:R1:W-:Y:S04]  /*20bc0*/  LDGSTS.E [R2+-0x4f800], [R18.64], !P3 ;  /* 0xb080000012027fae */ /* 0x0003e8000d921844 */
[----:B-1----:R-:W2:Y:S01]  /*20bd0*/  LDL.LU.64 R4, [R1+0x2428] ;  /* 0x0024280001047983 */ /* 0x002ea20000300a00 */
[----:B------:R-:W-:Y:S01]  /*20be0*/  IMAD.SHL.U32 R0, R0, 0x80, RZ ;  /* 0x0000008000007824 */ /* 0x000fe200078e00ff */
[C---:B------:R-:W-:Y:S02]  /*20bf0*/  IADD3 R3, R15.reuse, 0x100000, RZ ;  /* 0x001000000f037810 */ /* 0x040fe40007ffe0ff */
[----:B------:R1:W-:Y:S02]  /*20c00*/  STL.64 [R1+0x1058], R18 ;  /* 0x0010581201007387 */ /* 0x0003e40000100a00 */
[----:B-1----:R-:W-:Y:S01]  /*20c10*/  IADD3 R19, R15, 0x100000, RZ ;  /* 0x001000000f137810 */ /* 0x002fe20007ffe0ff */
[----:B------:R-:W-:-:S04]  /*20c20*/  IMAD.WIDE R10, R0, 0x4, R10 ;  /* 0x00000004000a7825 */ /* 0x000fc800078e020a */
[C---:B------:R-:W-:Y:S01]  /*20c30*/  IMAD.WIDE R8, R0.reuse, 0x4, R8 ;  /* 0x0000000400087825 */ /* 0x040fe200078e0208 */
[----:B------:R1:W-:Y:S03]  /*20c40*/  STL.64 [R1+0x1050], R10 ;  /* 0x0010500a01007387 */ /* 0x0003e60000100a00 */
[C---:B------:R-:W-:Y:S01]  /*20c50*/  IMAD.WIDE R6, R0.reuse, 0x4, R6 ;  /* 0x0000000400067825 */ /* 0x040fe200078e0206 */
[----:B------:R1:W-:Y:S04]  /*20c60*/  STL.64 [R1+0x1048], R8 ;  /* 0x0010480801007387 */ /* 0x0003e80000100a00 */
[----:B------:R1:W-:Y:S04]  /*20c70*/  LDGSTS.E [R3+-0x4f600], [R10.64], !P3 ;  /* 0xb0a000000a037fae */ /* 0x0003e8000d921844 */
[----:B------:R1:W-:Y:S04]  /*20c80*/  LDGSTS.E [R14+-0x4f400], [R8.64], !P3 ;  /* 0xb0c00000080e7fae */ /* 0x0003e8000d921844 */
[----:B------:R2:W-:Y:S04]  /*20c90*/  LDGSTS.E [R19+-0x4f200], [R6.64], !P3 ;  /* 0xb0e0000006137fae */ /* 0x0005e8000d921844 */
[----:B-1----:R-:W3:Y:S04]  /*20ca0*/  LDL.LU.64 R10, [R1+0x2420] ;  /* 0x00242000010a7983 */ /* 0x002ee80000300a00 */
[----:B------:R1:W-:Y:S04]  /*20cb0*/  STL.64 [R1+0x1040], R6 ;  /* 0x0010400601007387 */ /* 0x0003e80000100a00 */
[----:B------:R-:W3:Y:S01]  /*20cc0*/  LDL.LU.64 R8, [R1+0x2418] ;  /* 0x0024180001087983 */ /* 0x000ee20000300a00 */
[----:B--2---:R-:W-:-:S05]  /*20cd0*/  IMAD.WIDE R4, R0, 0x4, R4 ;  /* 0x0000000400047825 */ /* 0x004fca00078e0204 */
[----:B------:R2:W-:Y:S04]  /*20ce0*/  STL.64 [R1+0x1038], R4 ;  /* 0x0010380401007387 */ /* 0x0005e80000100a00 */
[----:B-1----:R-:W4:Y:S04]  /*20cf0*/  LDL.LU.64 R6, [R1+0x2410] ;  /* 0x0024100001067983 */ /* 0x002f280000300a00 */
[----:B------:R-:W1:Y:S01]  /*20d00*/  S2R R14, SR_TID.X ;  /* 0x00000000000e7919 */ /* 0x000e620000002100 */
[----:B------:R-:W-:-:S03]  /*20d10*/  MOV R252, c[0x0][0x180] ;  /* 0x0000600000fc7a02 */ /* 0x000fc60000000f00 */
[----:B------:R1:W-:Y:S01]  /*20d20*/  LDGSTS.E [R2+-0x4d800], [R4.64], !P4 ;  /* 0xb280000004027fae */ /* 0x0003e2000e121844 */
[----:B------:R-:W-:-:S04]  /*20d30*/  IADD3 R18, R252, -0x17e, RZ ;  /* 0xfffffe82fc127810 */ /* 0x000fc80007ffe0ff */
[----:B------:R-:W-:Y:S02]  /*20d40*/  ISETP.GE.U32.AND P3, PT, R18, 0x7ffffe03, PT ;  /* 0x7ffffe031200780c */ /* 0x000fe40003f66070 */
[----:B-1----:R-:W-:-:S04]  /*20d50*/  LOP3.LUT R14, R14, 0x7f, RZ, 0xc0, !PT ;  /* 0x0000007f0e0e7812 */ /* 0x002fc800078ec0ff */
[----:B------:R-:W-:Y:S02]  /*20d60*/  SHF.L.U32 R2, R14, 0x2, RZ ;  /* 0x000000020e027819 */ /* 0x000fe400000006ff */
[C---:B--2---:R-:W-:Y:S02]  /*20d70*/  IADD3 R5, R15.reuse, 0x100000, RZ ;  /* 0x001000000f057810 */ /* 0x044fe40007ffe0ff */
[----:B------:R-:W-:Y:S01]  /*20d80*/  IADD3 R4, R15, 0x100000, RZ ;  /* 0x001000000f047810 */ /* 0x000fe20007ffe0ff */
[----:B---3--:R-:W-:Y:S01]  /*20d90*/  IMAD.WIDE R18, R0, 0x4, R8 ;  /* 0x0000000400127825 */ /* 0x008fe200078e0208 */
[----:B------:R-:W-:-:S04]  /*20da0*/  LOP3.LUT R9, R2, 0x20, RZ, 0x3c, !PT ;  /* 0x0000002002097812 */ /* 0x000fc800078e3cff */
[----:B------:R-:W-:Y:S01]  /*20db0*/  IADD3 R9, R9, 0x100000, RZ ;  /* 0x0010000009097810 */ /* 0x000fe20007ffe0ff */
[----:B------:R-:W-:-:S04]  /*20dc0*/  IMAD.WIDE R10, R0, 0x4, R10 ;  /* 0x00000004000a7825 */ /* 0x000fc800078e020a */
[----:B----4-:R-:W-:-:S05]  /*20dd0*/  IMAD.WIDE R14, R0, 0x4, R6 ;  /* 0x00000004000e7825 */ /* 0x010fca00078e0206 */
[----:B------:R1:W-:Y:S04]  /*20de0*/  STL.64 [R1+0x1030], R14 ;  /* 0x0010300e01007387 */ /* 0x0003e80000100a00 */
[----:B------:R2:W-:Y:S04]  /*20df0*/  STL.64 [R1+0x1028], R18 ;  /* 0x0010281201007387 */ /* 0x0005e80000100a00 */
[----:B------:R1:W-:Y:S04]  /*20e00*/  LDGSTS.E [R9+-0x4d600], [R14.64], !P4 ;  /* 0xb2a000000e097fae */ /* 0x0003e8000e121844 */
[----:B------:R2:W-:Y:S04]  /*20e10*/  LDGSTS.E [R5+-0x4d400], [R18.64], !P4 ;  /* 0xb2c0000012057fae */ /* 0x0005e8000e121844 */
[----:B------:R3:W-:Y:S04]  /*20e20*/  LDGSTS.E [R4+-0x4d200], [R10.64], !P4 ;  /* 0xb2e000000a047fae */ /* 0x0007e8000e121844 */
[----:B-1----:R-:W4:Y:S04]  /*20e30*/  LDL.LU.64 R14, [R1+0x2408] ;  /* 0x00240800010e7983 */ /* 0x002f280000300a00 */
[----:B------:R1:W-:Y:S04]  /*20e40*/  STL.64 [R1+0x1018], R10 ;  /* 0x0010180a01007387 */ /* 0x0003e80000100a00 */
[----:B--2---:R-:W2:Y:S01]  /*20e50*/  LDL.LU.64 R18, [R1+0x2400] ;  /* 0x0024000001127983 */ /* 0x004ea20000300a00 */
[----:B------:R-:W-:-:S04]  /*20e60*/  IADD3 R9, R252, -0x103, RZ ;  /* 0xfffffefdfc097810 */ /* 0x000fc80007ffe0ff */
[----:B------:R-:W-:Y:S02]  /*20e70*/  ISETP.GE.U32.AND P4, PT, R9, 0x7ffffe7e, PT ;  /* 0x7ffffe7e0900780c */ /* 0x000fe40003f86070 */
[----:B------:R-:W2:Y:S01]  /*20e80*/  S2R R9, SR_TID.X ;  /* 0x0000000000097919 */ /* 0x000ea20000002100 */
[----:B------:R-:W-:Y:S01]  /*20e90*/  LOP3.LUT R8, R2, 0x20, RZ, 0x3c, !PT ;  /* 0x0000002002087812 */ /* 0x000fe200078e3cff */
[----:B------:R-:W-:-:S03]  /*20ea0*/  IMAD.WIDE R6, R0, 0x4, R12 ;  /* 0x0000000400067825 */ /* 0x000fc600078e020c */
[C---:B------:R-:W-:Y:S02]  /*20eb0*/  IADD3 R2, R8.reuse, 0x100000, RZ ;  /* 0x0010000008027810 */ /* 0x040fe40007ffe0ff */
[----:B------:R1:W-:Y:S01]  /*20ec0*/  STL.64 [R1+0x1010], R6 ;  /* 0x0010100601007387 */ /* 0x0003e20000100a00 */
[----:B------:R-:W-:Y:S01]  /*20ed0*/  IADD3 R5, R8, 0x100000, RZ ;  /* 0x0010000008057810 */ /* 0x000fe20007ffe0ff */
[----:B------:R-:W-:Y:S02]  /*20ee0*/  IMAD.WIDE R16, R0, 0x4, R16 ;  /* 0x0000000400107825 */ /* 0x000fe400078e0210 */
[----:B------:R1:W-:Y:S01]  /*20ef0*/  LDGSTS.E [R2+-0x4b800], [R6.64], !P5 ;  /* 0xb480000006027fae */ /* 0x0003e2000e921844 */
[----:B---3--:R-:W-:Y:S01]  /*20f00*/  IADD3 R4, R8, 0x100000, RZ ;  /* 0x0010000008047810 */ /* 0x008fe20007ffe0ff */
[----:B-1----:R-:W-:Y:S01]  /*20f10*/  IMAD.WIDE R10, R0, 0x4, R20 ;  /* 0x00000004000a7825 */ /* 0x002fe200078e0214 */
[----:B------:R-:W-:-:S03]  /*20f20*/  IADD3 R6, R8, 0x100000, RZ ;  /* 0x0010000008067810 */ /* 0x000fc60007ffe0ff */
[----:B----4-:R-:W-:-:S05]  /*20f30*/  IMAD.WIDE R14, R0, 0x4, R14 ;  /* 0x00000004000e7825 */ /* 0x010fca00078e020e */
[----:B------:R-:W-:Y:S01]  /*20f40*/  STL.64 [R1+0x1000], R14 ;  /* 0x0010000e01007387 */ /* 0x000fe20000100a00 */
[----:B--2---:R-:W-:-:S03]  /*20f50*/  IMAD.WIDE R12, R0, 0x4, R18 ;  /* 0x00000004000c7825 */ /* 0x004fc600078e0212 */
[----:B------:R1:W-:Y:S04]  /*20f60*/  LDGSTS.E [R6+-0x4b600], [R14.64], !P5 ;  /* 0xb4a000000e067fae */ /* 0x0003e8000e921844 */
[----:B------:R2:W-:Y:S04]  /*20f70*/  STL.64 [R1+0xff8], R16 ;  /* 0x000ff81001007387 */ /* 0x0005e80000100a00 */
[----:B------:R2:W-:Y:S04]  /*20f80*/  LDGSTS.E [R5+-0x4b400], [R16.64], !P5 ;  /* 0xb4c0000010057fae */ /* 0x0005e8000e921844 */
[----:B------:R-:W-:Y:S04]  /*20f90*/  STL.64 [R1+0xfe8], R12 ;  /* 0x000fe80c01007387 */ /* 0x000fe80000100a00 */
[----:B------:R3:W-:Y:S01]  /*20fa0*/  LDGSTS.E [R4+-0x4b200], [R12.64], !P5 ;  /* 0xb4e000000c047fae */ /* 0x0007e2000e921844 */
[----:B--2---:R-:W-:-:S03]  /*20fb0*/  LOP3.LUT R17, R9, 0x7f, RZ, 0xc0, !PT ;  /* 0x0000007f09117812 */ /* 0x004fc600078ec0ff */
[----:B------:R2:W-:Y:S04]  /*20fc0*/  STL.64 [R1+0xfe0], R10 ;  /* 0x000fe00a01007387 */ /* 0x0005e80000100a00 */
[----:B------:R2:W-:Y:S01]  /*20fd0*/  LDGSTS.E [R2+-0x49800], [R10.64], !P0 ;  /* 0xb68000000a027fae */ /* 0x0005e2000c121844 */
[----:B------:R-:W-:-:S04]  /*20fe0*/  IMAD.WIDE R18, R0, 0x4, R22 ;  /* 0x0000000400127825 */ /* 0x000fc800078e0216 */
[----:B-1----:R-:W-:-:S04]  /*20ff0*/  IMAD.WIDE R14, R0, 0x4, R24 ;  /* 0x00000004000e7825 */ /* 0x002fc800078e0218 */
[C---:B--2---:R-:W-:Y:S01]  /*21000*/  IMAD.WIDE R10, R0.reuse, 0x4, R28 ;  /* 0x00000004000a7825 */ /* 0x044fe200078e021c */
[----:B------:R1:W-:Y:S03]  /*21010*/  LDGSTS.E [R6+-0x49600], [R18.64], !P0 ;  /* 0xb6a0000012067fae */ /* 0x0003e6000c121844 */
[----:B------:R-:W-:Y:S02]  /*21020*/  IMAD.SHL.U32 R29, R17, 0x4, RZ ;  /* 0x00000004111d7824 */ /* 0x000fe400078e00ff */
[----:B---3--:R-:W-:Y:S01]  /*21030*/  IMAD.WIDE R12, R0, 0x4, R26 ;  /* 0x00000004000c7825 */ /* 0x008fe200078e021a */
[----:B------:R2:W-:Y:S02]  /*21040*/  STL.64 [R1+0xfd0], R18 ;  /* 0x000fd01201007387 */ /* 0x0005e40000100a00 */
[----:B------:R-:W-:Y:S02]  /*21050*/  LOP3.LUT R28, R29, 0x20, RZ, 0x3c, !PT ;  /* 0x000000201d1c7812 */ /* 0x000fe400078e3cff */
[----:B------:R3:W-:Y:S02]  /*21060*/  STL.64 [R1+0xfc8], R14 ;  /* 0x000fc80e01007387 */ /* 0x0007e40000100a00 */
[----:B-1----:R-:W-:-:S02]  /*21070*/  IADD3 R6, R28, 0x100000, RZ ;  /* 0x001000001c067810 */ /* 0x002fc40007ffe0ff */
[----:B------:R1:W-:Y:S01]  /*21080*/  LDGSTS.E [R5+-0x49400], [R14.64], !P0 ;  /* 0xb6c000000e057fae */ /* 0x0003e2000c121844 */
[----:B--2---:R-:W-:-:S03]  /*21090*/  IMAD.WIDE R18, R0, 0x4, R30 ;  /* 0x0000000400127825 */ /* 0x004fc600078e021e */
[----:B------:R2:W-:Y:S04]  /*210a0*/  STL.64 [R1+0xfc0], R12 ;  /* 0x000fc00c01007387 */ /* 0x0005e80000100a00 */
[----:B------:R4:W-:Y:S01]  /*210b0*/  LDGSTS.E [R4+-0x49200], [R12.64], !P0 ;  /* 0xb6e000000c047fae */ /* 0x0009e2000c121844 */
[----:B-1----:R-:W-:Y:S01]  /*210c0*/  IADD3 R5, R28, 0x100000, RZ ;  /* 0x001000001c057810 */ /* 0x002fe20007ffe0ff */
[----:B---3--:R-:W-:Y:S02]  /*210d0*/  IMAD.WIDE R14, R0, 0x4, R32 ;  /* 0x00000004000e7825 */ /* 0x008fe400078e0220 */
[----:B------:R1:W-:Y:S04]  /*210e0*/  STL.64 [R1+0xfb0], R10 ;  /* 0x000fb00a01007387 */ /* 0x0003e80000100a00 */
[----:B------:R3:W-:Y:S01]  /*210f0*/  LDGSTS.E [R2+-0x47800], [R10.64], !P1 ;  /* 0xb88000000a027fae */ /* 0x0007e2000c921844 */
[----:B----4-:R-:W-:Y:S01]  /*21100*/  IADD3 R4, R28, 0x100000, RZ ;  /* 0x001000001c047810 */ /* 0x010fe20007ffe0ff */
[----:B--2---:R-:W-:-:S02]  /*21110*/  IMAD.WIDE R12, R0, 0x4, R34 ;  /* 0x00000004000c7825 */ /* 0x004fc400078e0222 */
[----:B------:R2:W-:Y:S04]  /*21120*/  STL.64 [R1+0xfa8], R18 ;  /* 0x000fa81201007387 */ /* 0x0005e80000100a00 */
[----:B------:R2:W-:Y:S01]  /*21130*/  LDGSTS.E [R6+-0x47600], [R18.64], !P1 ;  /* 0xb8a0000012067fae */ /* 0x0005e2000c921844 */
[----:B---3--:R-:W-:Y:S01]  /*21140*/  IADD3 R2, R28, 0x100000, RZ ;  /* 0x001000001c027810 */ /* 0x008fe20007ffe0ff */
[C---:B-1----:R-:W-:Y:S02]  /*21150*/  IMAD.WIDE R10, R0.reuse, 0x4, R36 ;  /* 0x00000004000a7825 */ /* 0x042fe400078e0224 */
[----:B------:R1:W-:Y:S04]  /*21160*/  STL.64 [R1+0xf90], R14 ;  /* 0x000f900e01007387 */ /* 0x0003e80000100a00 */
[----:B------:R1:W-:Y:S01]  /*21170*/  LDGSTS.E [R5+-0x47400], [R14.64], !P1 ;  /* 0xb8c000000e057fae */ /* 0x0003e2000c921844 */
[----:B--2---:R-:W-:-:S03]  /*21180*/  IMAD.WIDE R18, R0, 0x4, R38 ;  /* 0x0000000400127825 */ /* 0x004fc600078e0226 */
[----:B------:R2:W-:Y:S04]  /*21190*/  STL.64 [R1+0xf88], R12 ;  /* 0x000f880c01007387 */ /* 0x0005e80000100a00 */
[----:B------:R2:W-:Y:S01]  /*211a0*/  LDGSTS.E [R4+-0x47200], [R12.64], !P1 ;  /* 0xb8e000000c047fae */ /* 0x0005e2000c921844 */
[----:B-1----:R-:W-:-:S03]  /*211b0*/  IMAD.WIDE R14, R0, 0x4, R40 ;  /* 0x00000004000e7825 */ /* 0x002fc600078e0228 */
[----:B------:R1:W-:Y:S04]  /*211c0*/  STL.64 [R1+0xf78], R10 ;  /* 0x000f780a01007387 */ /* 0x0003e80000100a00 */
[----:B------:R1:W-:Y:S01]  /*211d0*/  LDGSTS.E [R2+-0x45800], [R10.64], !P2 ;  /* 0xba8000000a027fae */ /* 0x0003e2000d121844 */
[----:B--2---:R-:W-:-:S03]  /*211e0*/  IMAD.WIDE R12, R0, 0x4, R42 ;  /* 0x00000004000c7825 */ /* 0x004fc600078e022a */
[----:B------:R-:W-:Y:S04]  /*211f0*/  STL.64 [R1+0xf70], R18 ;  /* 0x000f701201007387 */ /* 0x000fe80000100a00 */
[----:B------:R-:W-:Y:S01]  /*21200*/  STL.64 [R1+0xf68], R14 ;  /* 0x000f680e01007387 */ /* 0x000fe20000100a00 */
[----:B-1----:R-:W-:-:S03]  /*21210*/  IMAD.WIDE R10, R0, 0x4, R44 ;  /* 0x00000004000a7825 */ /* 0x002fc600078e022c */
[----:B------:R1:W-:Y:S04]  /*21220*/  LDGSTS.E [R6+-0x45600], [R18.64], !P2 ;  /* 0xbaa0000012067fae */ /* 0x0003e8000d121844 */
[----:B------:R2:W-:Y:S04]  /*21230*/  STL.64 [R1+0xf60], R12 ;  /* 0x000f600c01007387 */ /* 0x0005e80000100a00 */
[----:B------:R3:W-:Y:S04]  /*21240*/  LDGSTS.E [R5+-0x45400], [R14.64], !P2 ;  /* 0xbac000000e057fae */ /* 0x0007e8000d121844 */
[----:B------:R2:W-:Y:S04]  /*21250*/  LDGSTS.E [R4+-0x45200], [R12.64], !P2 ;  /* 0xbae000000c047fae */ /* 0x0005e8000d121844 */
[----:B------:R4:W-:Y:S01]  /*21260*/  STL.64 [R1+0xf58], R10 ;  /* 0x000f580a01007387 */ /* 0x0009e20000100a00 */
[----:B------:R-:W-:-:S03]  /*21270*/  IMAD.WIDE R20, R0, 0x4, R46 ;  /* 0x0000000400147825 */ /* 0x000fc600078e022e */
[----:B------:R4:W-:Y:S04]  /*21280*/  LDGSTS.E [R2+-0x43800], [R10.64], !P6 ;  /* 0xbc8000000a027fae */ /* 0x0009e8000f121844 */
[----:B--2---:R-:W2:Y:S01]  /*21290*/  LDL.LU.64 R12, [R1+0x288] ;  /* 0x00028800010c7983 */ /* 0x004ea20000300a00 */
[----:B-1----:R-:W-:-:S04]  /*212a0*/  IMAD.WIDE R18, R0, 0x4, R48 ;  /* 0x0000000400127825 */ /* 0x002fc800078e0230 */
[C---:B---3--:R-:W-:Y:S01]  /*212b0*/  IMAD.WIDE R14, R0.reuse, 0x4, R50 ;  /* 0x00000004000e7825 */ /* 0x048fe200078e0232 */
[----:B------:R1:W-:Y:S03]  /*212c0*/  STL.64 [R1+0xf50], R20 ;  /* 0x000f501401007387 */ /* 0x0003e60000100a00 */
[C---:B----4-:R-:W-:Y:S01]  /*212d0*/  IMAD.WIDE R10, R0.reuse, 0x4, R52 ;  /* 0x00000004000a7825 */ /* 0x050fe200078e0234 */
[----:B------:R-:W-:Y:S04]  /*212e0*/  STL.64 [R1+0xf48], R18 ;  /* 0x000f481201007387 */ /* 0x000fe80000100a00 */
[----:B------:R-:W-:Y:S01]  /*212f0*/  STL.64 [R1+0xf40], R14 ;  /* 0x000f400e01007387 */ /* 0x000fe20000100a00 */
[----:B------:R-:W-:-:S03]  /*21300*/  IMAD.WIDE R34, R0, 0x4, R54 ;  /* 0x0000000400227825 */ /* 0x000fc600078e0236 */
[----:B------:R1:W-:Y:S04]  /*21310*/  LDGSTS.E [R6+-0x43600], [R20.64], !P6 ;  /* 0xbca0000014067fae */ /* 0x0003e8000f121844 */
[----:B------:R-:W3:Y:S04]  /*21320*/  LDL.LU.64 R26, [R1+0x280] ;  /* 0x00028000011a7983 */ /* 0x000ee80000300a00 */
[----:B------:R4:W-:Y:S04]  /*21330*/  LDGSTS.E [R5+-0x43400], [R18.64], !P6 ;  /* 0xbcc0000012057fae */ /* 0x0009e8000f121844 */
[----:B-1----:R-:W3:Y:S04]  /*21340*/  LDL.LU.64 R20, [R1+0x278] ;  /* 0x0002780001147983 */ /* 0x002ee80000300a00 */
[----:B------:R1:W-:Y:S04]  /*21350*/  STL.64 [R1+0xf38], R10 ;  /* 0x000f380a01007387 */ /* 0x0003e80000100a00 */
[----:B------:R1:W-:Y:S01]  /*21360*/  LDGSTS.E [R4+-0x43200], [R14.64], !P6 ;  /* 0xbce000000e047fae */ /* 0x0003e2000f121844 */
[----:B------:R-:W-:-:S03]  /*21370*/  IMAD.WIDE R32, R0, 0x4, R58 ;  /* 0x0000000400207825 */ /* 0x000fc600078e023a */
[----:B------:R-:W3:Y:S04]  /*21380*/  LDL.LU.64 R24, [R1+0x270] ;  /* 0x0002700001187983 */ /* 0x000ee80000300a00 */
[----:B------:R1:W-:Y:S04]  /*21390*/  LDGSTS.E [R2+-0x41800], [R10.64], !P3 ;  /* 0xbe8000000a027fae */ /* 0x0003e8000d921844 */
[----:B------:R-:W3:Y:S04]  /*213a0*/  LDL.LU.64 R22, [R1+0x248] ;  /* 0x0002480001167983 */ /* 0x000ee80000300a00 */
[----:B------:R-:W-:Y:S01]  /*213b0*/  STL.64 [R1+0xf30], R34 ;  /* 0x000f302201007387 */ /* 0x000fe20000100a00 */
[----:B-1----:R-:W-:-:S03]  /*213c0*/  IMAD.WIDE R10, R0, 0x4, R56 ;  /* 0x00000004000a7825 */ /* 0x002fc600078e0238 */
[----:B------:R3:W-:Y:S04]  /*213d0*/  LDGSTS.E [R6+-0x41600], [R34.64], !P3 ;  /* 0xbea0000022067fae */ /* 0x0007e8000d921844 */
[----:B------:R1:W-:Y:S04]  /*213e0*/  STL.64 [R1+0xf28], R10 ;  /* 0x000f280a01007387 */ /* 0x0003e80000100a00 */
[----:B----4-:R-:W4:Y:S04]  /*213f0*/  LDL.LU.64 R18, [R1+0x240] ;  /* 0x0002400001127983 */ /* 0x010f280000300a00 */
[----:B------:R1:W-:Y:S04]  /*21400*/  STL.64 [R1+0xf20], R32 ;  /* 0x000f202001007387 */ /* 0x0003e80000100a00 */
[----:B------:R1:W-:Y:S01]  /*21410*/  LDGSTS.E [R5+-0x41400], [R10.64], !P3 ;  /* 0xbec000000a057fae */ /* 0x0003e2000d921844 */
[----:B------:R-:W-:-:S02]  /*21420*/  LOP3.LUT R9, R9, 0x7f, RZ, 0xc0, !PT ;  /* 0x0000007f09097812 */ /* 0x000fc400078ec0ff */
[----:B------:R-:W-:Y:S01]  /*21430*/  IADD3 R7, R252, -0x107, RZ ;  /* 0xfffffef9fc077810 */ /* 0x000fe20007ffe0ff */
[----:B------:R1:W-:Y:S01]  /*21440*/  LDGSTS.E [R4+-0x41200], [R32.64], !P3 ;  /* 0xbee0000020047fae */ /* 0x0003e2000d921844 */
[----:B--2---:R-:W-:-:S03]  /*21450*/  IMAD.WIDE R30, R0, 0x4, R12 ;  /* 0x00000004001e7825 */ /* 0x004fc600078e020c */
[----:B------:R-:W2:Y:S04]  /*21460*/  LDL.LU.64 R12, [R1+0x238] ;  /* 0x00023800010c7983 */ /* 0x000ea80000300a00 */
[----:B------:R-:W2:Y:S04]  /*21470*/  LDL.LU.64 R14, [R1+0x230] ;  /* 0x00023000010e7983 */ /* 0x000ea80000300a00 */
[----:B------:R3:W-:Y:S04]  /*21480*/  STL.64 [R1+0xf18], R30 ;  /* 0x000f181e01007387 */ /* 0x0007e80000100a00 */
[----:B-1----:R-:W2:Y:S01]  /*21490*/  LDL.LU.64 R10, [R1+0x208] ;  /* 0x00020800010a7983 */ /* 0x002ea20000300a00 */
[----:B------:R-:W-:-:S05]  /*214a0*/  IMAD.SHL.U32 R9, R9, 0x4, RZ ;  /* 0x0000000409097824 */ /* 0x000fca00078e00ff */
[----:B------:R-:W-:Y:S01]  /*214b0*/  LOP3.LUT R9, R9, 0x40, RZ, 0x3c, !PT ;  /* 0x0000004009097812 */ /* 0x000fe200078e3cff */
[----:B---3--:R-:W-:-:S03]  /*214c0*/  IMAD.WIDE R34, R0, 0x4, R26 ;  /* 0x0000000400227825 */ /* 0x008fc600078e021a */
[----:B------:R-:W-:Y:S02]  /*214d0*/  IADD3 R2, R9, 0x100000, RZ ;  /* 0x0010000009027810 */ /* 0x000fe40007ffe0ff */
[----:B------:R-:W-:Y:S01]  /*214e0*/  ISETP.GE.U32.AND P5, PT, R7, 0x7ffffe7a, PT ;  /* 0x7ffffe7a0700780c */ /* 0x000fe20003fa6070 */
[----:B------:R-:W-:Y:S01]  /*214f0*/  IMAD.WIDE R20, R0, 0x4, R20 ;  /* 0x0000000400147825 */ /* 0x000fe200078e0214 */
[C---:B------:R-:W-:Y:S01]  /*21500*/  IADD3 R6, R9.reuse, 0x100000, RZ ;  /* 0x0010000009067810 */ /* 0x040fe20007ffe0ff */
[----:B------:R4:W-:Y:S01]  /*21510*/  STL.64 [R1+0xf10], R34 ;  /* 0x000f102201007387 */ /* 0x0009e20000100a00 */
[----:B------:R-:W-:-:S03]  /*21520*/  IADD3 R5, R9, 0x100000, RZ ;  /* 0x0010000009057810 */ /* 0x000fc60007ffe0ff */
[----:B------:R1:W-:Y:S01]  /*21530*/  STL.64 [R1+0xf08], R20 ;  /* 0x000f081401007387 */ /* 0x0003e20000100a00 */
[----:B------:R-:W-:-:S03]  /*21540*/  IADD3 R4, R9, 0x100000, RZ ;  /* 0x0010000009047810 */ /* 0x000fc60007ffe0ff */
[----:B------:R3:W-:Y:S01]  /*21550*/  LDGSTS.E [R2+-0x7f000], [R30.64], !P4 ;  /* 0x810000001e027fae */ /* 0x0007e2000e121844 */
[----:B------:R-:W-:-:S03]  /*21560*/  IMAD.WIDE R32, R0, 0x4, R24 ;  /* 0x0000000400207825 */ /* 0x000fc600078e0218 */
[----:B------:R-:W2:Y:S04]  /*21570*/  LDL.LU.64 R26, [R1+0x200] ;  /* 0x00020000011a7983 */ /* 0x000ea80000300a00 */
[----:B------:R1:W-:Y:S01]  /*21580*/  STL.64 [R1+0xee0], R32 ;  /* 0x000ee02001007387 */ /* 0x0003e20000100a00 */
[----:B---3--:R-:W-:-:S03]  /*21590*/  IMAD.WIDE R30, R0, 0x4, R22 ;  /* 0x00000004001e7825 */ /* 0x008fc600078e0216 */
[----:B------:R4:W-:Y:S04]  /*215a0*/  LDGSTS.E [R6+-0x7ee00], [R34.64], !P4 ;  /* 0x8120000022067fae */ /* 0x0009e8000e121844 */
[----:B------:R-:W3:Y:S04]  /*215b0*/  LDL.LU.64 R22, [R1+0x1f8] ;  /* 0x0001f80001167983 */ /* 0x000ee80000300a00 */
[----:B------:R-:W3:Y:S04]  /*215c0*/  LDL.LU.64 R24, [R1+0x1f0] ;  /* 0x0001f00001187983 */ /* 0x000ee80000300a00 */
[----:B------:R1:W-:Y:S01]  /*215d0*/  LDGSTS.E [R5+-0x7ec00], [R20.64], !P4 ;  /* 0x8140000014057fae */ /* 0x0003e2000e121844 */
[----:B----4-:R-:W-:-:S03]  /*215e0*/  IMAD.WIDE R34, R0, 0x4, R18 ;  /* 0x0000000400227825 */ /* 0x010fc600078e0212 */
[----:B------:R4:W-:Y:S04]  /*215f0*/  LDGSTS.E [R4+-0x7ea00], [R32.64], !P4 ;  /* 0x8160000020047fae */ /* 0x0009e8000e121844 */
[----:B------:R2:W-:Y:S04]  /*21600*/  STL.64 [R1+0xed8], R30 ;  /* 0x000ed81e01007387 */ /* 0x0005e80000100a00 */
[----:B-1----:R-:W3:Y:S04]  /*21610*/  LDL.LU.64 R20, [R1+0x1c8] ;  /* 0x0001c80001147983 */ /* 0x002ee80000300a00 */
[----:B------:R-:W-:Y:S04]  /*21620*/  STL.64 [R1+0xed0], R34 ;  /* 0x000ed02201007387 */ /* 0x000fe80000100a00 */
[----:B------:R1:W-:Y:S04]  /*21630*/  LDGSTS.E [R2+-0x7d000], [R30.64], !P5 ;  /* 0x830000001e027fae */ /* 0x0003e8000e921844 */
[----:B------:R1:W-:Y:S01]  /*21640*/  LDGSTS.E [R6+-0x7ce00], [R34.64], !P5 ;  /* 0x8320000022067fae */ /* 0x0003e2000e921844 */
[----:B--2---:R-:W-:-:S04]  /*21650*/  IMAD.WIDE R12, R0, 0x4, R12 ;  /* 0x00000004000c7825 */ /* 0x004fc800078e020c */
[C---:B----4-:R-:W-:Y:S01]  /*21660*/  IMAD.WIDE R32, R0.reuse, 0x4, R14 ;  /* 0x0000000400207825 */ /* 0x050fe200078e020e */
[----:B------:R2:W-:Y:S04]  /*21670*/  STL.64 [R1+0xec8], R12 ;  /* 0x000ec80c01007387 */ /* 0x0005e80000100a00 */
[----:B------:R-:W4:Y:S01]  /*21680*/  LDL.LU.64 R18, [R1+0x1c0] ;  /* 0x0001c00001127983 */ /* 0x000f220000300a00 */
[----:B-1----:R-:W-:-:S03]  /*21690*/  IMAD.WIDE R30, R0, 0x4, R10 ;  /* 0x00000004001e7825 */ /* 0x002fc600078e020a */
[----:B------:R1:W-:Y:S04]  /*216a0*/  STL.64 [R1+0xec0], R32 ;  /* 0x000ec02001007387 */ /* 0x0003e80000100a00 */
[----:B------:R-:W4:Y:S04]  /*216b0*/  LDL.LU.64 R10, [R1+0x1b8] ;  /* 0x0001b800010a7983 */ /* 0x000f280000300a00 */
[----:B------:R-:W4:Y:S04]  /*216c0*/  LDL.LU.64 R14, [R1+0x1b0] ;  /* 0x0001b000010e7983 */ /* 0x000f280000300a00 */
[----:B------:R1:W-:Y:S04]  /*216d0*/  STL.64 [R1+0xeb8], R30 ;  /* 0x000eb81e01007387 */ /* 0x0003e80000100a00 */
[----:B------:R2:W-:Y:S01]  /*216e0*/  LDGSTS.E [R5+-0x7cc00], [R12.64], !P5 ;  /* 0x834000000c057fae */ /* 0x0005e2000e921844 */
[----:B------:R-:W-:-:S03]  /*216f0*/  IADD3 R7, R252, -0x10b, RZ ;  /* 0xfffffef5fc077810 */ /* 0x000fc60007ffe0ff */
[----:B------:R1:W-:Y:S04]  /*21700*/  LDGSTS.E [R4+-0x7ca00], [R32.64], !P5 ;  /* 0x8360000020047fae */ /* 0x0003e8000e921844 */
[----:B--2---:R-:W2:Y:S01]  /*21710*/  LDL.LU.64 R12, [R1+0x188] ;  /* 0x00018800010c7983 */ /* 0x004ea20000300a00 */
[----:B------:R-:W-:Y:S01]  /*21720*/  ISETP.GE.U32.AND P0, PT, R7, 0x7ffffe76, PT ;  /* 0x7ffffe760700780c */ /* 0x000fe20003f06070 */
[----:B------:R-:W-:Y:S01]  /*21730*/  IMAD.WIDE R34, R0, 0x4, R26 ;  /* 0x0000000400227825 */ /* 0x000fe200078e021a */
[----:B------:R-:W-:-:S04]  /*21740*/  IADD3 R7, R252, -0x10f, RZ ;  /* 0xfffffef1fc077810 */ /* 0x000fc80007ffe0ff */
[----:B------:R-:W-:Y:S01]  /*21750*/  ISETP.GE.U32.AND P1, PT, R7, 0x7ffffe72, PT ;  /* 0x7ffffe720700780c */ /* 0x000fe20003f26070 */
[----:B------:R-:W-:Y:S01]  /*21760*/  STL.64 [R1+0xeb0], R34 ;  /* 0x000eb02201007387 */ /* 0x000fe20000100a00 */
[----:B---3--:R-:W-:-:S05]  /*21770*/  IMAD.WIDE R22, R0, 0x4, R22 ;  /* 0x0000000400167825 */ /* 0x008fca00078e0216 */
[----:B------:R3:W-:Y:S01]  /*21780*/  LDGSTS.E [R2+-0x7b000], [R30.64], !P0 ;  /* 0x850000001e027fae */ /* 0x0007e2000c121844 */
[----:B-1----:R-:W-:-:S03]  /*21790*/  IMAD.WIDE R32, R0, 0x4, R24 ;  /* 0x0000000400207825 */ /* 0x002fc600078e0218 */
[----:B------:R1:W-:Y:S04]  /*217a0*/  STL.64 [R1+0xea8], R22 ;  /* 0x000ea81601007387 */ /* 0x0003e80000100a00 */
[----:B------:R-:W2:Y:S04]  /*217b0*/  LDL.LU.64 R26, [R1+0x180] ;  /* 0x00018000011a7983 */ /* 0x000ea80000300a00 */
[----:B------:R1:W-:Y:S04]  /*217c0*/  STL.64 [R1+0xea0], R32 ;  /* 0x000ea02001007387 */ /* 0x0003e80000100a00 */
[----:B------:R4:W-:Y:S01]  /*217d0*/  LDGSTS.E [R6+-0x7ae00], [R34.64], !P0 ;  /* 0x8520000022067fae */ /* 0x0009e2000c121844 */
[----:B---3--:R-:W-:-:S03]  /*217e0*/  IMAD.WIDE R30, R0, 0x4, R20 ;  /* 0x00000004001e7825 */ /* 0x008fc600078e0214 */
[----:B------:R1:W-:Y:S04]  /*217f0*/  LDGSTS.E [R5+-0x7ac00], [R22.64], !P0 ;  /* 0x8540000016057fae */ /* 0x0003e8000c121844 */
[----:B------:R-:W3:Y:S04]  /*21800*/  LDL.LU.64 R20, [R1+0x178] ;  /* 0x0001780001147983 */ /* 0x000ee80000300a00 */
[----:B------:R-:W3:Y:S04]  /*21810*/  LDL.LU.64 R24, [R1+0x170] ;  /* 0x0001700001187983 */ /* 0x000ee80000300a00 */
[----:B------:R2:W-:Y:S04]  /*21820*/  STL.64 [R1+0xe98], R30 ;  /* 0x000e981e01007387 */ /* 0x0005e80000100a00 */
[----:B------:R4:W-:Y:S04]  /*21830*/  LDGSTS.E [R4+-0x7aa00], [R32.64], !P0 ;  /* 0x8560000020047fae */ /* 0x0009e8000c121844 */
[----:B-1----:R-:W3:Y:S04]  /*21840*/  LDL.LU.64 R22, [R1+0x148] ;  /* 0x0001480001167983 */ /* 0x002ee80000300a00 */
[----:B------:R2:W-:Y:S01]  /*21850*/  LDGSTS.E [R2+-0x79000], [R30.64], !P1 ;  /* 0x870000001e027fae */ /* 0x0005e2000c921844 */
[----:B----4-:R-:W-:-:S04]  /*21860*/  IMAD.WIDE R34, R0, 0x4, R18 ;  /* 0x0000000400227825 */ /* 0x010fc800078e0212 */
[C---:B------:R-:W-:Y:S01]  /*21870*/  IMAD.WIDE R10, R0.reuse, 0x4, R10 ;  /* 0x00000004000a7825 */ /* 0x040fe200078e020a */
[----:B------:R-:W-:Y:S03]  /*21880*/  STL.64 [R1+0xe90], R34 ;  /* 0x000e902201007387 */ /* 0x000fe60000100a00 */
[C---:B------:R-:W-:Y:S01]  /*21890*/  IMAD.WIDE R32, R0.reuse, 0x4, R14 ;  /* 0x0000000400207825 */ /* 0x040fe200078e020e */
[----:B------:R1:W-:Y:S04]  /*218a0*/  STL.64 [R1+0xe88], R10 ;  /* 0x000e880a01007387 */ /* 0x0003e80000100a00 */
[----:B------:R-:W4:Y:S04]  /*218b0*/  LDL.LU.64 R18, [R1+0x140] ;  /* 0x0001400001127983 */ /* 0x000f280000300a00 */
[----:B------:R1:W-:Y:S04]  /*218c0*/  STL.64 [R1+0xe80], R32 ;  /* 0x000e802001007387 */ /* 0x0003e80000100a00 */
[----:B------:R-:W4:Y:S04]  /*218d0*/  LDL.LU.64 R14, [R1+0x138] ;  /* 0x00013800010e7983 */ /* 0x000f280000300a00 */
[----:B------:R1:W-:Y:S01]  /*218e0*/  LDGSTS.E [R6+-0x78e00], [R34.64], !P1 ;  /* 0x8720000022067fae */ /* 0x0003e2000c921844 */
[----:B--2---:R-:W-:-:S03]  /*218f0*/  IMAD.WIDE R30, R0, 0x4, R12 ;  /* 0x00000004001e7825 */ /* 0x004fc600078e020c */
[----:B------:R1:W-:Y:S04]  /*21900*/  LDGSTS.E [R5+-0x78c00], [R10.64], !P1 ;  /* 0x874000000a057fae */ /* 0x0003e8000c921844 */
[----:B------:R-:W2:Y:S04]  /*21910*/  LDL.LU.64 R12, [R1+0x130] ;  /* 0x00013000010c7983 */ /* 0x000ea80000300a00 */
[----:B------:R3:W-:Y:S04]  /*21920*/  STL.64 [R1+0xe78], R30 ;  /* 0x000e781e01007387 */ /* 0x0007e80000100a00 */
[----:B-1----:R-:W2:Y:S01]  /*21930*/  LDL.LU.64 R10, [R1+0x108] ;  /* 0x00010800010a7983 */ /* 0x002ea20000300a00 */
[----:B------:R-:W-:-:S03]  /*21940*/  IADD3 R7, R252, -0x113, RZ ;  /* 0xfffffeedfc077810 */ /* 0x000fc60007ffe0ff */
[----:B------:R1:W-:Y:S01]  /*21950*/  LDGSTS.E [R4+-0x78a00], [R32.64], !P1 ;  /* 0x8760000020047fae */ /* 0x0003e2000c921844 */
[----:B------:R-:W-:Y:S02]  /*21960*/  ISETP.GE.U32.AND P2, PT, R7, 0x7ffffe6e, PT ;  /* 0x7ffffe6e0700780c */ /* 0x000fe40003f46070 */
[----:B------:R-:W-:-:S04]  /*21970*/  IADD3 R7, R252, -0x117, RZ ;  /* 0xfffffee9fc077810 */ /* 0x000fc80007ffe0ff */
[----:B------:R-:W-:Y:S01]  /*21980*/  ISETP.GE.U32.AND P6, PT, R7, 0x7ffffe6a, PT ;  /* 0x7ffffe6a0700780c */ /* 0x000fe20003fc6070 */
[----:B------:R-:W-:Y:S01]  /*21990*/  IMAD.WIDE R34, R0, 0x4, R26 ;  /* 0x0000000400227825 */ /* 0x000fe200078e021a */
[----:B------:R-:W-:-:S04]  /*219a0*/  IADD3 R7, R252, -0x11b, RZ ;  /* 0xfffffee5fc077810 */ /* 0x000fc80007ffe0ff */
[----:B------:R-:W-:Y:S04]  /*219b0*/  STL.64 [R1+0xe70], R34 ;  /* 0x000e702201007387 */ /* 0x000fe80000100a00 */
[----:B------:R3:W-:Y:S02]  /*219c0*/  LDGSTS.E [R2+-0x77000], [R30.64], !P2 ;  /* 0x890000001e027fae */ /* 0x0007e4000d121844 */
[C---:B---3--:R-:W-:Y:S02]  /*219d0*/  IMAD.WIDE R20, R0.reuse, 0x4, R20 ;  /* 0x0000000400147825 */ /* 0x048fe400078e0214 */
[----:B------:R3:W-:Y:S02]  /*219e0*/  LDGSTS.E [R6+-0x76e00], [R34.64], !P2 ;  /* 0x8920000022067fae */ /* 0x0007e4000d121844 */
[----:B-1----:R-:W-:-:S02]  /*219f0*/  IMAD.WIDE R32, R0, 0x4, R24 ;  /* 0x0000000400207825 */ /* 0x002fc400078e0218 */
[----:B------:R1:W-:Y:S01]  /*21a00*/  STL.64 [R1+0xe68], R20 ;  /* 0x000e681401007387 */ /* 0x0003e20000100a00 */
[----:B------:R-:W-:-:S03]  /*21a10*/  ISETP.GE.U32.AND P3, PT, R7, 0x7ffffe66, PT ;  /* 0x7ffffe660700780c */ /* 0x000fc60003f66070 */
[----:B------:R-:W3:Y:S04]  /*21a20*/  LDL.LU.64 R24, [R1+0x100] ;  /* 0x0001000001187983 */ /* 0x000ee80000300a00 */
[----:B------:R4:W-:Y:S01]  /*21a30*/  STL.64 [R1+0xe60], R32 ;  /* 0x000e602001007387 */ /* 0x0009e20000100a00 */
[----:B------:R-:W-:-:S03]  /*21a40*/  IMAD.WIDE R30, R0, 0x4, R22 ;  /* 0x00000004001e7825 */ /* 0x000fc600078e0216 */
[----:B------:R-:W3:Y:S04]  /*21a50*/  LDL.LU.64 R26, [R1+0xf8] ;  /* 0x0000f800011a7983 */ /* 0x000ee80000300a00 */
[----:B------:R1:W-:Y:S04]  /*21a60*/  LDGSTS.E [R5+-0x76c00], [R20.64], !P2 ;  /* 0x8940000014057fae */ /* 0x0003e8000d121844 */
[----:B------:R-:W3:Y:S04]  /*21a70*/  LDL.LU.64 R22, [R1+0xf0] ;  /* 0x0000f00001167983 */ /* 0x000ee80000300a00 */
[----:B------:R4:W-:Y:S04]  /*21a80*/  LDGSTS.E [R4+-0x76a00], [R32.64], !P2 ;  /* 0x8960000020047fae */ /* 0x0009e8000d121844 */
[----:B------:R4:W-:Y:S04]  /*21a90*/  STL.64 [R1+0xe58], R30 ;  /* 0x000e581e01007387 */ /* 0x0009e80000100a00 */
[----:B------:R4:W-:Y:S04]  /*21aa0*/  LDGSTS.E [R2+-0x75000], [R30.64], !P6 ;  /* 0x8b0000001e027fae */ /* 0x0009e8000f121844 */
[----:B-1----:R-:W3:Y:S01]  /*21ab0*/  LDL.LU.64 R20, [R1+0xc8] ;  /* 0x0000c80001147983 */ /* 0x002ee20000300a00 */
[----:B----4-:R-:W-:-:S04]  /*21ac0*/  IMAD.WIDE R32, R0, 0x4, R18 ;  /* 0x0000000400207825 */ /* 0x010fc800078e0212 */
[C---:B------:R-:W-:Y:S01]  /*21ad0*/  IMAD.WIDE R30, R0.reuse, 0x4, R14 ;  /* 0x00000004001e7825 */ /* 0x040fe200078e020e */
[----:B------:R-:W-:Y:S04]  /*21ae0*/  STL.64 [R1+0xe50], R32 ;  /* 0x000e502001007387 */ /* 0x000fe80000100a00 */
[----:B------:R-:W-:Y:S04]  /*21af0*/  STL.64 [R1+0xe48], R30 ;  /* 0x000e481e01007387 */ /* 0x000fe80000100a00 */
[----:B------:R-:W4:Y:S01]  /*21b00*/  LDL.LU.64 R18, [R1+0xc0] ;  /* 0x0000c00001127983 */ /* 0x000f220000300a00 */
[----:B--2---:R-:W-:-:S03]  /*21b10*/  IMAD.WIDE R12, R0, 0x4, R12 ;  /* 0x00000004000c7825 */ /* 0x004fc600078e020c */
[----:B------:R1:W-:Y:S04]  /*21b20*/  LDGSTS.E [R6+-0x74e00], [R32.64], !P6 ;  /* 0x8b20000020067fae */ /* 0x0003e8000f121844 */
[----:B------:R2:W-:Y:S01]  /*21b30*/  STL.64 [R1+0xe40], R12 ;  /* 0x000e400c01007387 */ /* 0x0005e20000100a00 */
[----:B------:R-:W-:-:S03]  /*21b40*/  IMAD.WIDE R10, R0, 0x4, R10 ;  /* 0x00000004000a7825 */ /* 0x000fc600078e020a */
[----:B------:R-:W4:Y:S04]  /*21b50*/  LDL.LU.64 R14, [R1+0xb8] ;  /* 0x0000b800010e7983 */ /* 0x000f280000300a00 */
[----:B------:R1:W-:Y:S04]  /*21b60*/  LDGSTS.E [R5+-0x74c00], [R30.64], !P6 ;  /* 0x8b4000001e057fae */ /* 0x0003e8000f121844 */
[----:B------:R1:W-:Y:S04]  /*21b70*/  STL.64 [R1+0xe38], R10 ;  /* 0x000e380a01007387 */ /* 0x0003e80000100a00 */
[----:B------:R2:W-:Y:S04]  /*21b80*/  LDGSTS.E [R4+-0x74a00], [R12.64], !P6 ;  /* 0x8b6000000c047fae */ /* 0x0005e8000f121844 */
[----:B------:R1:W-:Y:S04]  /*21b90*/  LDGSTS.E [R2+-0x73000], [R10.64], !P3 ;  /* 0x8d0000000a027fae */ /* 0x0003e8000d921844 */
[----:B--2---:R-:W2:Y:S04]  /*21ba0*/  LDL.LU.64 R12, [R1+0xb0] ;  /* 0x0000b000010c7983 */ /* 0x004ea80000300a00 */
[----:B-1----:R-:W2:Y:S01]  /*21bb0*/  LDL.LU.64 R10, [R1+0x88] ;  /* 0x00008800010a7983 */ /* 0x002ea20000300a00 */
[----:B------:R-:W-:-:S04]  /*21bc0*/  IADD3 R7, R252, -0x11f, RZ ;  /* 0xfffffee1fc077810 */ /* 0x000fc80007ffe0ff */
[----:B------:R-:W-:Y:S01]  /*21bd0*/  ISETP.GE.U32.AND P4, PT, R7, 0x7ffffe62, PT ;  /* 0x7ffffe620700780c */ /* 0x000fe20003f86070 */
[----:B---3--:R-:W-:Y:S01]  /*21be0*/  IMAD.WIDE R24, R0, 0x4, R24 ;  /* 0x0000000400187825 */ /* 0x008fe200078e0218 */
[----:B------:R-:W-:-:S03]  /*21bf0*/  IADD3 R7, R252, -0x123, RZ ;  /* 0xfffffeddfc077810 */ /* 0x000fc60007ffe0ff */
[C---:B------:R-:W-:Y:S01]  /*21c00*/  IMAD.WIDE R32, R0.reuse, 0x4, R26 ;  /* 0x0000000400207825 */ /* 0x040fe200078e021a */
[----:B------:R1:W-:Y:S01]  /*21c10*/  STL.64 [R1+0xe30], R24 ;  /* 0x000e301801007387 */ /* 0x0003e20000100a00 */
[----:B------:R-:W-:Y:S02]  /*21c20*/  ISETP.GE.U32.AND P5, PT, R7, 0x7ffffe5e, PT ;  /* 0x7ffffe5e0700780c */ /* 0x000fe40003fa6070 */
[C---:B------:R-:W-:Y:S01]  /*21c30*/  IMAD.WIDE R22, R0.reuse, 0x4, R22 ;  /* 0x0000000400167825 */ /* 0x040fe200078e0216 */
[----:B------:R-:W-:Y:S04]  /*21c40*/  STL.64 [R1+0xe28], R32 ;  /* 0x000e282001007387 */ /* 0x000fe80000100a00 */
[----:B------:R3:W-:Y:S04]  /*21c50*/  STL.64 [R1+0xe20], R22 ;  /* 0x000e201601007387 */ /* 0x0007e80000100a00 */
[----:B------:R-:W2:Y:S04]  /*21c60*/  LDL.LU.64 R30, [R1+0x80] ;  /* 0x00008000011e7983 */ /* 0x000ea80000300a00 */
[----:B------:R1:W-:Y:S01]  /*21c70*/  LDGSTS.E [R6+-0x72e00], [R24.64], !P3 ;  /* 0x8d20000018067fae */ /* 0x0003e2000d921844 */
[----:B------:R-:W-:-:S03]  /*21c80*/  IMAD.WIDE R20, R0, 0x4, R20 ;  /* 0x0000000400147825 */ /* 0x000fc600078e0214 */
[----:B------:R-:W2:Y:S04]  /*21c90*/  LDL.LU.64 R26, [R1+0x78] ;  /* 0x00007800011a7983 */ /* 0x000ea80000300a00 */
[----:B------:R3:W-:Y:S04]  /*21ca0*/  STL.64 [R1+0xe18], R20 ;  /* 0x000e181401007387 */ /* 0x0007e80000100a00 */
[----:B------:R2:W-:Y:S04]  /*21cb0*/  LDGSTS.E [R5+-0x72c00], [R32.64], !P3 ;  /* 0x8d40000020057fae */ /* 0x0005e8000d921844 */
[----:B-1----:R-:W2:Y:S04]  /*21cc0*/  LDL.LU.64 R24, [R1+0x70] ;  /* 0x0000700001187983 */ /* 0x002ea80000300a00 */
[----:B------:R3:W-:Y:S04]  /*21cd0*/  LDGSTS.E [R4+-0x72a00], [R22.64], !P3 ;  /* 0x8d60000016047fae */ /* 0x0007e8000d921844 */
[----:B------:R1:W-:Y:S04]  /*21ce0*/  LDGSTS.E [R2+-0x71000], [R20.64], !P4 ;  /* 0x8f00000014027fae */ /* 0x0003e8000e121844 */
[----:B---3--:R-:W3:Y:S04]  /*21cf0*/  LDL.LU.64 R22, [R1+0x48] ;  /* 0x0000480001167983 */ /* 0x008ee80000300a00 */
[----:B-1----:R-:W3:Y:S01]  /*21d00*/  LDL.LU.64 R20, [R1+0x40] ;  /* 0x0000400001147983 */ /* 0x002ee20000300a00 */
[----:B----4-:R-:W-:-:S03]  /*21d10*/  IMAD.WIDE R36, R0, 0x4, R18 ;  /* 0x0000000400247825 */ /* 0x010fc600078e0212 */
[----:B------:R-:W4:Y:S04]  /*21d20*/  LDL.LU.64 R18, [R1+0x38] ;  /* 0x0000380001127983 */ /* 0x000f280000300a00 */
[----:B------:R-:W-:Y:S04]  /*21d30*/  STL.64 [R1+0xe10], R36 ;  /* 0x000e102401007387 */ /* 0x000fe80000100a00 */
[----:B------:R1:W-:Y:S01]  /*21d40*/  LDGSTS.E [R6+-0x70e00], [R36.64], !P4 ;  /* 0x8f20000024067fae */ /* 0x0003e2000e121844 */
[----:B------:R-:W-:-:S03]  /*21d50*/  IMAD.WIDE R34, R0, 0x4, R14 ;  /* 0x0000000400227825 */ /* 0x000fc600078e020e */
[----:B------:R-:W4:Y:S04]  /*21d60*/  LDL.LU.64 R14, [R1+0x30] ;  /* 0x00003000010e7983 */ /* 0x000f280000300a00 */
[----:B------:R-:W-:Y:S04]  /*21d70*/  STL.64 [R1+0xe08], R34 ;  /* 0x000e082201007387 */ /* 0x000fe80000100a00 */
[----:B------:R1:W-:Y:S01]  /*21d80*/  LDGSTS.E [R5+-0x70c00], [R34.64], !P4 ;  /* 0x8f40000022057fae */ /* 0x0003e2000e121844 */
[----:B--2---:R-:W-:-:S03]  /*21d90*/  IMAD.WIDE R32, R0, 0x4, R12 ;  /* 0x0000000400207825 */ /* 0x004fc600078e020c */
[----:B------:R-:W2:Y:S01]  /*21da0*/  LDL.LU.64 R12, [R1+0x8] ;  /* 0x00000800010c7983 */ /* 0x000ea20000300a00 */
[----:B------:R-:W-:-:S03]  /*21db0*/  IMAD.WIDE R10, R0, 0x4, R10 ;  /* 0x00000004000a7825 */ /* 0x000fc600078e020a */
[----:B------:R-:W-:Y:S04]  /*21dc0*/  STL.64 [R1+0xe00], R32 ;  /* 0x000e002001007387 */ /* 0x000fe80000100a00 */
[----:B------:R1:W-:Y:S04]  /*21dd0*/  LDGSTS.E [R4+-0x70a00], [R32.64], !P4 ;  /* 0x8f60000020047fae */ /* 0x0003e8000e121844 */
[----:B------:R1:W-:Y:S04]  /*21de0*/  STL.64 [R1+0xce0], R10 ;  /* 0x000ce00a01007387 */ /* 0x0003e80000100a00 */
[----:B------:R1:W-:Y:S04]  /*21df0*/  LDGSTS.E [R2+-0x6f000], [R10.64], !P5 ;  /* 0x910000000a027fae */ /* 0x0003e8000e921844 */
[----:B-1----:R-:W2:Y:S01]  /*21e00*/  LDL.LU.64 R10, [R1] ;  /* 0x00000000010a7983 */ /* 0x002ea20000300a00 */
[----:B------:R-:W-:-:S04]  /*21e10*/  IADD3 R7, R252, -0x127, RZ ;  /* 0xfffffed9fc077810 */ /* 0x000fc80007ffe0ff */
[----:B------:R-:W-:Y:S02]  /*21e20*/  ISETP.GE.U32.AND P0, PT, R7, 0x7ffffe5a, PT ;  /* 0x7ffffe5a0700780c */ /* 0x000fe40003f06070 */
[----:B------:R-:W-:Y:S01]  /*21e30*/  IADD3 R7, R252, -0x12b, RZ ;  /* 0xfffffed5fc077810 */ /* 0x000fe20007ffe0ff */
[----:B------:R-:W-:-:S03]  /*21e40*/  IMAD.WIDE R30, R0, 0x4, R30 ;  /* 0x00000004001e7825 */ /* 0x000fc600078e021e */
[----:B------:R-:W-:Y:S01]  /*21e50*/  ISETP.GE.U32.AND P1, PT, R7, 0x7ffffe56, PT ;  /* 0x7ffffe560700780c */ /* 0x000fe20003f26070 */
[----:B------:R-:W-:Y:S01]  /*21e60*/  IMAD.WIDE R26, R0, 0x4, R26 ;  /* 0x00000004001a7825 */ /* 0x000fe200078e021a */
[----:B------:R-:W-:Y:S01]  /*21e70*/  IADD3 R7, R252, -0x12f, RZ ;  /* 0xfffffed1fc077810 */ /* 0x000fe20007ffe0ff */
[----:B------:R-:W-:Y:S04]  /*21e80*/  STL.64 [R1+0xcf8], R30 ;  /* 0x000cf81e01007387 */ /* 0x000fe80000100a00 */
[----:B------:R1:W-:Y:S01]  /*21e90*/  LDGSTS.E [R6+-0x6ee00], [R30.64], !P5 ;  /* 0x912000001e067fae */ /* 0x0003e2000e921844 */
[----:B------:R-:W-:-:S03]  /*21ea0*/  IMAD.WIDE R24, R0, 0x4, R24 ;  /* 0x0000000400187825 */ /* 0x000fc600078e0218 */
[----:B------:R-:W-:Y:S01]  /*21eb0*/  STL.64 [R1+0xd00], R26 ;  /* 0x000d001a01007387 */ /* 0x000fe20000100a00 */
[----:B------:R-:W-:-:S03]  /*21ec0*/  ISETP.GE.U32.AND P2, PT, R7, 0x7ffffe52, PT ;  /* 0x7ffffe520700780c */ /* 0x000fc60003f46070 */
[----:B------:R1:W-:Y:S01]  /*21ed0*/  LDGSTS.E [R5+-0x6ec00], [R26.64], !P5 ;  /* 0x914000001a057fae */ /* 0x0003e2000e921844 */
[----:B------:R-:W-:-:S03]  /*21ee0*/  IADD3 R7, R252, -0x133, RZ ;  /* 0xfffffecdfc077810 */ /* 0x000fc60007ffe0ff */
[----:B------:R-:W-:Y:S04]  /*21ef0*/  STL.64 [R1+0xd18], R24 ;  /* 0x000d181801007387 */ /* 0x000fe80000100a00 */
[----:B------:R1:W-:Y:S01]  /*21f00*/  LDGSTS.E [R4+-0x6ea00], [R24.64], !P5 ;  /* 0x9160000018047fae */ /* 0x0003e2000e921844 */
[----:B---3--:R-:W-:-:S04]  /*21f10*/  IMAD.WIDE R22, R0, 0x4, R22 ;  /* 0x0000000400167825 */ /* 0x008fc800078e0216 */
[----:B------:R-:W-:Y:S01]  /*21f20*/  IMAD.WIDE R20, R0, 0x4, R20 ;  /* 0x0000000400147825 */ /* 0x000fe200078e0214 */
[----:B------:R-:W-:Y:S04]  /*21f30*/  STL.64 [R1+0xdf0], R22 ;  /* 0x000df01601007387 */ /* 0x000fe80000100a00 */
[----:B------:R3:W-:Y:S04]  /*21f40*/  LDGSTS.E [R2+-0x6d000], [R22.64], !P0 ;  /* 0x9300000016027fae */ /* 0x0007e8000c121844 */
[----:B------:R-:W-:Y:S04]  /*21f50*/  STL.64 [R1+0xdf8], R20 ;  /* 0x000df81401007387 */ /* 0x000fe80000100a00 */
[----:B------:R1:W-:Y:S01]  /*21f60*/  LDGSTS.E [R6+-0x6ce00], [R20.64], !P0 ;  /* 0x9320000014067fae */ /* 0x0003e2000c121844 */
[----:B------:R-:W-:-:S02]  /*21f70*/  ISETP.GE.U32.AND P6, PT, R7, 0x7ffffe4e, PT ;  /* 0x7ffffe4e0700780c */ /* 0x000fc40003fc6070 */
[----:B------:R-:W-:-:S04]  /*21f80*/  IADD3 R7, R252, -0x137, RZ ;  /* 0xfffffec9fc077810 */ /* 0x000fc80007ffe0ff */
[----:B------:R-:W-:Y:S02]  /*21f90*/  ISETP.GE.U32.AND P3, PT, R7, 0x7ffffe4a, PT ;  /* 0x7ffffe4a0700780c */ /* 0x000fe40003f66070 */
[----:B------:R-:W-:-:S04]  /*21fa0*/  IADD3 R7, R252, -0x13b, RZ ;  /* 0xfffffec5fc077810 */ /* 0x000fc80007ffe0ff */
[----:B------:R-:W-:Y:S02]  /*21fb0*/  ISETP.GE.U32.AND P4, PT, R7, 0x7ffffe46, PT ;  /* 0x7ffffe460700780c */ /* 0x000fe40003f86070 */
[----:B------:R-:W-:-:S04]  /*21fc0*/  IADD3 R7, R252, -0x13f, RZ ;  /* 0xfffffec1fc077810 */ /* 0x000fc80007ffe0ff */
[----:B------:R-:W-:Y:S02]  /*21fd0*/  ISETP.GE.U32.AND P5, PT, R7, 0x7ffffe42, PT ;  /* 0x7ffffe420700780c */ /* 0x000fe40003fa6070 */
[----:B------:R-:W-:Y:S01]  /*21fe0*/  IADD3 R7, R252, -0x143, RZ ;  /* 0xfffffebdfc077810 */ /* 0x000fe20007ffe0ff */
[----:B------:R-:W-:-:S04]  /*21ff0*/  IMAD.WIDE R8, R0, 0x4, R164 ;  /* 0x0000000400087825 */ /* 0x000fc800078e02a4 */
[----:B----4-:R-:W-:-:S05]  /*22000*/  IMAD.WIDE R18, R0, 0x4, R18 ;  /* 0x0000000400127825 */ /* 0x010fca00078e0212 */
[----:B------:R-:W-:Y:S04]  /*22010*/  STL.64 [R1+0xde8], R18 ;  /* 0x000de81201007387 */ /* 0x000fe80000100a00 */
[----:B------:R4:W-:Y:S01]  /*22020*/  LDGSTS.E [R5+-0x6cc00], [R18.64], !P0 ;  /* 0x9340000012057fae */ /* 0x0009e2000c121844 */
[----:B------:R-:W-:-:S05]  /*22030*/  IMAD.WIDE R14, R0, 0x4, R14 ;  /* 0x00000004000e7825 */ /* 0x000fca00078e020e */
[----:B------:R1:W-:Y:S04]  /*22040*/  STL.64 [R1+0xdd8], R14 ;  /* 0x000dd80e01007387 */ /* 0x0003e80000100a00 */
[----:B------:R1:W-:Y:S01]  /*22050*/  LDGSTS.E [R4+-0x6ca00], [R14.64], !P0 ;  /* 0x936000000e047fae */ /* 0x0003e2000c121844 */
[----:B--2---:R-:W-:-:S04]  /*22060*/  IMAD.WIDE R12, R0, 0x4, R12 ;  /* 0x00000004000c7825 */ /* 0x004fc800078e020c */
[C---:B-1----:R-:W-:Y:S01]  /*22070*/  IMAD.WIDE R14, R0.reuse, 0x4, R250 ;  /* 0x00000004000e7825 */ /* 0x042fe200078e02fa */
[----:B------:R1:W-:Y:S04]  /*22080*/  STL.64 [R1+0xdd0], R12 ;  /* 0x000dd00c01007387 */ /* 0x0003e80000100a00 */
[----:B------:R1:W-:Y:S02]  /*22090*/  LDGSTS.E [R2+-0x6b000], [R12.64], !P1 ;  /* 0x950000000c027fae */ /* 0x0003e4000c921844 */
[----:B-1----:R-:W-:-:S04]  /*220a0*/  IMAD.WIDE R12, R0, 0x4, R248 ;  /* 0x00000004000c7825 */ /* 0x002fc800078e02f8 */
[----:B----4-:R-:W-:-:S04]  /*220b0*/  IMAD.WIDE R18, R0, 0x4, R10 ;  /* 0x0000000400127825 */ /* 0x010fc800078e020a */
[C---:B------:R-:W-:Y:S01]  /*220c0*/  IMAD.WIDE R10, R0.reuse, 0x4, R60 ;  /* 0x00000004000a7825 */ /* 0x040fe200078e023c */
[----:B------:R1:W-:Y:S04]  /*220d0*/  STL.64 [R1+0xdc8], R18 ;  /* 0x000dc81201007387 */ /* 0x0003e80000100a00 */
[----:B------:R1:W-:Y:S04]  /*220e0*/  LDGSTS.E [R6+-0x6ae00], [R18.64], !P1 ;  /* 0x9520000012067fae */ /* 0x0003e8000c921844 */
[----:B------:R2:W-:Y:S04]  /*220f0*/  STL.64 [R1+0xdb8], R14 ;  /* 0x000db80e01007387 */ /* 0x0005e80000100a00 */
[----:B------:R2:W-:Y:S01]  /*22100*/  LDGSTS.E [R5+-0x6ac00], [R14.64], !P1 ;  /* 0x954000000e057fae */ /* 0x0005e2000c921844 */
[----:B-1----:R-:W-:-:S03]  /*22110*/  IMAD.WIDE R18, R0, 0x4, R62 ;  /* 0x0000000400127825 */ /* 0x002fc600078e023e */
        /* <DEDUP_REMOVED lines=33> */
[----:B------:R2:W-:Y:S01]  /*22330*/  STL.64 [R1+0xd28], R14 ;  /* 0x000d280e01007387 */ /* 0x0005e20000100a00 */
[----:B------:R-:W-:-:S03]  /*22340*/  ISETP.GE.U32.AND P0, PT, R7, 0x7ffffe3e, PT ;  /* 0x7ffffe3e0700780c */ /* 0x000fc60003f06070 */
[----:B------:R2:W-:Y:S01]  /*22350*/  LDGSTS.E [R5+-0x64c00], [R14.64], !P3 ;  /* 0x9b4000000e057fae */ /* 0x0005e2000d921844 */
[----:B-1----:R-:W-:-:S03]  /*22360*/  IMAD.WIDE R18, R0, 0x4, R86 ;  /* 0x0000000400127825 */ /* 0x002fc600078e0256 */
[----:B------:R1:W-:Y:S04]  /*22370*/  STL.64 [R1+0xd20], R12 ;  /* 0x000d200c01007387 */ /* 0x0003e80000100a00 */
[----:B------:R1:W-:Y:S01]  /*22380*/  LDGSTS.E [R4+-0x64a00], [R12.64], !P3 ;  /* 0x9b6000000c047fae */ /* 0x0003e2000d921844 */
[----:B--2---:R-:W-:-:S03]  /*22390*/  IMAD.WIDE R14, R0, 0x4, R88 ;  /* 0x00000004000e7825 */ /* 0x004fc600078e0258 */
[----:B------:R2:W-:Y:S01]  /*223a0*/  STL.64 [R1+0xd10], R10 ;  /* 0x000d100a01007387 */ /* 0x0005e20000100a00 */
[----:B------:R-:W-:-:S03]  /*223b0*/  IADD3 R7, R252, -0x147, RZ ;  /* 0xfffffeb9fc077810 */ /* 0x000fc60007ffe0ff */
        /* <DEDUP_REMOVED lines=91> */
[----:B------:R1:W-:Y:S01]  /*22970*/  STL.64 [R1+0x770], R12 ;  /* 0x0007700c01007387 */ /* 0x0003e20000100a00 */
[----:B------:R-:W-:-:S03]  /*22980*/  IADD3 R7, R252, -0x15f, RZ ;  /* 0xfffffea1fc077810 */ /* 0x000fc60007ffe0ff */
[----:B------:R1:W-:Y:S01]  /*22990*/  LDGSTS.E [R4+-0x56a00], [R12.64], !P3 ;  /* 0xa96000000c047fae */ /* 0x0003e2000d921844 */
[----:B--2---:R-:W-:-:S03]  /*229a0*/  IMAD.WIDE R14, R0, 0x4, R144 ;  /* 0x00000004000e7825 */ /* 0x004fc600078e0290 */
[----:B------:R2:W-:Y:S04]  /*229b0*/  STL.64 [R1+0x768], R10 ;  /* 0x0007680a01007387 */ /* 0x0005e80000100a00 */
[----:B------:R2:W-:Y:S01]  /*229c0*/  LDGSTS.E [R2+-0x55000], [R10.64], !P4 ;  /* 0xab0000000a027fae */ /* 0x0005e2000e121844 */
[----:B-1----:R-:W-:-:S03]  /*229d0*/  IMAD.WIDE R12, R0, 0x4, R146 ;  /* 0x00000004000c7825 */ /* 0x002fc600078e0292 */
[----:B------:R1:W-:Y:S01]  /*229e0*/  STL.64 [R1+0x760], R18 ;  /* 0x0007601201007387 */ /* 0x0003e20000100a00 */
[----:B------:R-:W-:-:S03]  /*229f0*/  ISETP.GE.U32.AND P0, PT, R7, 0x7ffffe22, PT ;  /* 0x7ffffe220700780c */ /* 0x000fc60003f06070 */
        /* <DEDUP_REMOVED lines=12> */
[----:B------:R-:W-:Y:S04]  /*22ac0*/  STL.64 [R1+0x740], R18 ;  /* 0x0007401201007387 */ /* 0x000fe80000100a00 */
[----:B------:R1:W-:Y:S01]  /*22ad0*/  LDGSTS.E [R6+-0x52e00], [R18.64], !P5 ;  /* 0xad20000012067fae */ /* 0x0003e2000e921844 */
[----:B------:R-:W-:-:S03]  /*22ae0*/  ISETP.GE.U32.AND P1, PT, R7, 0x7ffffe1e, PT ;  /* 0x7ffffe1e0700780c */ /* 0x000fc60003f26070 */
[----:B------:R4:W-:Y:S04]  /*22af0*/  STL.64 [R1+0x738], R14 ;  /* 0x0007380e01007387 */ /* 0x0009e80000100a00 */
[----:B------:R4:W-:Y:S01]  /*22b00*/  LDGSTS.E [R5+-0x52c00], [R14.64], !P5 ;  /* 0xad4000000e057fae */ /* 0x0009e2000e921844 */
[----:B--2---:R-:W-:-:S03]  /*22b10*/  IMAD.WIDE R10, R0, 0x4, R156 ;  /* 0x00000004000a7825 */ /* 0x004fc600078e029c */
[----:B------:R2:W-:Y:S04]  /*22b20*/  STL.64 [R1+0x730], R12 ;  /* 0x0007300c01007387 */ /* 0x0005e80000100a00 */
[----:B------:R2:W-:Y:S01]  /*22b30*/  LDGSTS.E [R4+-0x52a00], [R12.64], !P5 ;  /* 0xad6000000c047fae */ /* 0x0005e2000e921844 */
[----:B------:R-:W-:Y:S01]  /*22b40*/  IADD3 R7, R252, -0x167, RZ ;  /* 0xfffffe99fc077810 */ /* 0x000fe20007ffe0ff */
[----:B----4-:R-:W-:-:S03]  /*22b50*/  IMAD.WIDE R14, R0, 0x4, R158 ;  /* 0x00000004000e7825 */ /* 0x010fc600078e029e */
[----:B------:R-:W-:Y:S01]  /*22b60*/  ISETP.GE.U32.AND P2, PT, R7, 0x7ffffe1a, PT ;  /* 0x7ffffe1a0700780c */ /* 0x000fe20003f46070 */
[----:B------:R4:W-:Y:S01]  /*22b70*/  STL.64 [R1+0x728], R10 ;  /* 0x0007280a01007387 */ /* 0x0009e20000100a00 */
[----:B--2---:R-:W-:Y:S01]  /*22b80*/  IMAD.WIDE R12, R0, 0x4, R160 ;  /* 0x00000004000c7825 */ /* 0x004fe200078e02a0 */
[----:B------:R-:W-:Y:S02]  /*22b90*/  SHF.L.U32 R160, R17, 0x2, RZ ;  /* 0x0000000211a07819 */ /* 0x000fe400000006ff */
[----:B------:R4:W-:Y:S02]  /*22ba0*/  LDGSTS.E [R2+-0x51000], [R10.64], !P0 ;  /* 0xaf0000000a027fae */ /* 0x0009e4000c121844 */
[----:B------:R-:W-:Y:S02]  /*22bb0*/  LOP3.LUT R161, R160, 0x40, RZ, 0x3c, !PT ;  /* 0x00000040a0a17812 */ /* 0x000fe400078e3cff */
[----:B------:R-:W-:Y:S01]  /*22bc0*/  IADD3 R7, R252, -0x16b, RZ ;  /* 0xfffffe95fc077810 */ /* 0x000fe20007ffe0ff */
[----:B------:R2:W-:Y:S04]  /*22bd0*/  STL.64 [R1+0x720], R14 ;  /* 0x0007200e01007387 */ /* 0x0005e80000100a00 */
[----:B------:R1:W-:Y:S01]  /*22be0*/  LDGSTS.E [R6+-0x50e00], [R14.64], !P0 ;  /* 0xaf2000000e067fae */ /* 0x0003e2000c121844 */
[----:B----4-:R-:W-:Y:S01]  /*22bf0*/  IMAD.WIDE R10, R0, 0x4, R162 ;  /* 0x00000004000a7825 */ /* 0x010fe200078e02a2 */
[----:B---3--:R-:W-:-:S02]  /*22c00*/  IADD3 R2, R161, 0x100000, RZ ;  /* 0x00100000a1027810 */ /* 0x008fc40007ffe0ff */
[----:B------:R3:W-:Y:S01]  /*22c10*/  STL.64 [R1+0x718], R12 ;  /* 0x0007180c01007387 */ /* 0x0007e20000100a00 */
[----:B------:R-:W-:-:S03]  /*22c20*/  ISETP.GE.U32.AND P6, PT, R7, 0x7ffffe16, PT ;  /* 0x7ffffe160700780c */ /* 0x000fc60003fc6070 */
[----:B------:R4:W-:Y:S01]  /*22c30*/  LDGSTS.E [R5+-0x50c00], [R12.64], !P0 ;  /* 0xaf4000000c057fae */ /* 0x0009e2000c121844 */
[----:B------:R-:W-:Y:S02]  /*22c40*/  IADD3 R7, R252, -0x16f, RZ ;  /* 0xfffffe91fc077810 */ /* 0x000fe40007ffe0ff */
[C---:B-1----:R-:W-:Y:S01]  /*22c50*/  IADD3 R6, R161.reuse, 0x100000, RZ ;  /* 0x00100000a1067810 */ /* 0x042fe20007ffe0ff */
[C---:B--2---:R-:W-:Y:S01]  /*22c60*/  IMAD.WIDE R14, R0.reuse, 0x4, R166 ;  /* 0x00000004000e7825 */ /* 0x044fe200078e02a6 */
[----:B------:R1:W-:Y:S04]  /*22c70*/  STL.64 [R1+0x710], R10 ;  /* 0x0007100a01007387 */ /* 0x0003e80000100a00 */
[----:B------:R2:W-:Y:S01]  /*22c80*/  LDGSTS.E [R4+-0x50a00], [R10.64], !P0 ;  /* 0xaf6000000a047fae */ /* 0x0005e2000c121844 */
[----:B----4-:R-:W-:Y:S01]  /*22c90*/  IADD3 R5, R161, 0x100000, RZ ;  /* 0x00100000a1057810 */ /* 0x010fe20007ffe0ff */
[----:B---3--:R-:W-:-:S02]  /*22ca0*/  IMAD.WIDE R12, R0, 0x4, R168 ;  /* 0x00000004000c7825 */ /* 0x008fc400078e02a8 */
[----:B------:R3:W-:Y:S04]  /*22cb0*/  STL.64 [R1+0x708], R8 ;  /* 0x0007080801007387 */ /* 0x0007e80000100a00 */
[----:B------:R3:W-:Y:S01]  /*22cc0*/  LDGSTS.E [R2+-0x4f000], [R8.64], !P1 ;  /* 0xb100000008027fae */ /* 0x0007e2000c921844 */
[----:B--2---:R-:W-:Y:S01]  /*22cd0*/  IADD3 R4, R161, 0x100000, RZ ;  /* 0x00100000a1047810 */ /* 0x004fe20007ffe0ff */
[----:B-1----:R-:W-:Y:S02]  /*22ce0*/  IMAD.WIDE R10, R0, 0x4, R170 ;  /* 0x00000004000a7825 */ /* 0x002fe400078e02aa */
[----:B------:R1:W-:Y:S01]  /*22cf0*/  STL.64 [R1+0x700], R14 ;  /* 0x0007000e01007387 */ /* 0x0003e20000100a00 */
[----:B------:R-:W-:-:S03]  /*22d00*/  ISETP.GE.U32.AND P3, PT, R7, 0x7ffffe12, PT ;  /* 0x7ffffe120700780c */ /* 0x000fc60003f66070 */
[----:B------:R1:W-:Y:S01]  /*22d10*/  LDGSTS.E [R6+-0x4ee00], [R14.64], !P1 ;  /* 0xb12000000e067fae */ /* 0x0003e2000c921844 */
[----:B---3--:R-:W-:-:S03]  /*22d20*/  IMAD.WIDE R8, R0, 0x4, R172 ;  /* 0x0000000400087825 */ /* 0x008fc600078e02ac */
[----:B------:R2:W-:Y:S01]  /*22d30*/  STL.64 [R1+0x6f8], R12 ;  /* 0x0006f80c01007387 */ /* 0x0005e20000100a00 */
[----:B------:R-:W-:-:S03]  /*22d40*/  IADD3 R7, R252, -0x173, RZ ;  /* 0xfffffe8dfc077810 */ /* 0x000fc60007ffe0ff */
        /* <DEDUP_REMOVED lines=61> */
[----:B------:R-:W-:Y:S04]  /*23120*/  STL.64 [R1+0x648], R14 ;  /* 0x0006480e01007387 */ /* 0x000fe80000100a00 */
[----:B------:R1:W-:Y:S01]  /*23130*/  LDGSTS.E [R6+-0x44e00], [R14.64], !P5 ;  /* 0xbb2000000e067fae */ /* 0x0003e2000e921844 */
[----:B--2---:R-:W-:-:S03]  /*23140*/  IMAD.WIDE R8, R0, 0x4, R212 ;  /* 0x0000000400087825 */ /* 0x004fc600078e02d4 */
[----:B------:R2:W-:Y:S04]  /*23150*/  STL.64 [R1+0x638], R12 ;  /* 0x0006380c01007387 */ /* 0x0005e80000100a00 */
[----:B------:R2:W-:Y:S04]  /*23160*/  LDGSTS.E [R5+-0x44c00], [R12.64], !P5 ;  /* 0xbb4000000c057fae */ /* 0x0005e8000e921844 */
[----:B------:R3:W-:Y:S04]  /*23170*/  STL.64 [R1+0x628], R10 ;  /* 0x0006280a01007387 */ /* 0x0007e80000100a00 */
[----:B------:R3:W-:Y:S01]  /*23180*/  LDGSTS.E [R4+-0x44a00], [R10.64], !P5 ;  /* 0xbb6000000a047fae */ /* 0x0007e2000e921844 */
[----:B--2---:R-:W-:-:S03]  /*23190*/  IMAD.WIDE R12, R0, 0x4, R214 ;  /* 0x00000004000c7825 */ /* 0x004fc600078e02d6 */
[----:B------:R2:W-:Y:S04]  /*231a0*/  STL.64 [R1+0x618], R8 ;  /* 0x0006180801007387 */ /* 0x0005e80000100a00 */
[----:B------:R2:W-:Y:S01]  /*231b0*/  LDGSTS.E [R2+-0x43000], [R8.64], !P0 ;  /* 0xbd00000008027fae */ /* 0x0005e2000c121844 */
[----:B---3--:R-:W-:-:S03]  /*231c0*/  IMAD.WIDE R10, R0, 0x4, R216 ;  /* 0x00000004000a7825 */ /* 0x008fc600078e02d8 */
[----:B------:R-:W3:Y:S01]  /*231d0*/  LDL.LU.64 R20, [R1+0x268] ;  /* 0x0002680001147983 */ /* 0x000ee20000300a00 */
[----:B------:R-:W-:-:S03]  /*231e0*/  IMAD.WIDE R18, R0, 0x4, R220 ;  /* 0x0000000400127825 */ /* 0x000fc600078e02dc */
[----:B------:R-:W-:Y:S01]  /*231f0*/  STL.64 [R1+0x608], R12 ;  /* 0x0006080c01007387 */ /* 0x000fe20000100a00 */
[----:B--2---:R-:W-:-:S03]  /*23200*/  IMAD.WIDE R8, R0, 0x4, R218 ;  /* 0x0000000400087825 */ /* 0x004fc600078e02da */
[----:B------:R2:W-:Y:S04]  /*23210*/  STL.64 [R1+0x5f8], R10 ;  /* 0x0005f80a01007387 */ /* 0x0005e80000100a00 */
[----:B------:R4:W-:Y:S04]  /*23220*/  STL.64 [R1+0x5e8], R8 ;  /* 0x0005e80801007387 */ /* 0x0009e80000100a00 */
[----:B------:R2:W-:Y:S04]  /*23230*/  LDGSTS.E [R6+-0x42e00], [R12.64], !P0 ;  /* 0xbd2000000c067fae */ /* 0x0005e8000c121844 */
[----:B-1----:R-:W3:Y:S04]  /*23240*/  LDL.LU.64 R14, [R1+0x260] ;  /* 0x00026000010e7983 */ /* 0x002ee80000300a00 */
[----:B------:R2:W-:Y:S04]  /*23250*/  LDGSTS.E [R5+-0x42c00], [R10.64], !P0 ;  /* 0xbd4000000a057fae */ /* 0x0005e8000c121844 */
[----:B------:R1:W-:Y:S04]  /*23260*/  STL.64 [R1+0x5d8], R18 ;  /* 0x0005d81201007387 */ /* 0x0003e80000100a00 */
[----:B------:R4:W-:Y:S04]  /*23270*/  LDGSTS.E [R4+-0x42a00], [R8.64], !P0 ;  /* 0xbd60000008047fae */ /* 0x0009e8000c121844 */
[----:B--2---:R-:W2:Y:S04]  /*23280*/  LDL.LU.64 R10, [R1+0x258] ;  /* 0x00025800010a7983 */ /* 0x004ea80000300a00 */
[----:B------:R-:W2:Y:S04]  /*23290*/  LDL.LU.64 R12, [R1+0x250] ;  /* 0x00025000010c7983 */ /* 0x000ea80000300a00 */
[----:B----4-:R-:W4:Y:S01]  /*232a0*/  LDL.LU.64 R8, [R1+0x228] ;  /* 0x0002280001087983 */ /* 0x010f220000300a00 */
[----:B------:R-:W-:-:S04]  /*232b0*/  IADD3 R7, R252, -0x17f, RZ ;  /* 0xfffffe81fc077810 */ /* 0x000fc80007ffe0ff */
[----:B------:R-:W-:Y:S01]  /*232c0*/  ISETP.GE.U32.AND P1, PT, R7, 0x7ffffe02, PT ;  /* 0x7ffffe020700780c */ /* 0x000fe20003f26070 */
[----:B------:R-:W-:Y:S01]  /*232d0*/  IMAD.WIDE R32, R0, 0x4, R222 ;  /* 0x0000000400207825 */ /* 0x000fe200078e02de */
[----:B------:R-:W-:-:S03]  /*232e0*/  IADD3 R7, R252, -0x104, RZ ;  /* 0xfffffefcfc077810 */ /* 0x000fc60007ffe0ff */
[----:B------:R-:W-:Y:S01]  /*232f0*/  IMAD.WIDE R30, R0, 0x4, R226 ;  /* 0x00000004001e7825 */ /* 0x000fe200078e02e2 */
[----:B------:R-:W-:Y:S01]  /*23300*/  ISETP.GE.U32.AND P2, PT, R7, 0x7ffffe7d, PT ;  /* 0x7ffffe7d0700780c */ /* 0x000fe20003f46070 */
[----:B------:R-:W-:Y:S02]  /*23310*/  STL.64 [R1+0x5c8], R32 ;  /* 0x0005c82001007387 */ /* 0x000fe40000100a00 */
[----:B------:R-:W-:-:S04]  /*23320*/  IMAD.SHL.U32 R220, R17, 0x4, RZ ;  /* 0x0000000411dc7824 */ /* 0x000fc800078e00ff */
[----:B------:R1:W-:Y:S01]  /*23330*/  LDGSTS.E [R2+-0x41000], [R18.64], !P1 ;  /* 0xbf00000012027fae */ /* 0x0003e2000c921844 */
[----:B------:R-:W-:-:S03]  /*23340*/  LOP3.LUT R221, R220, 0x60, RZ, 0x3c, !PT ;  /* 0x00000060dcdd7812 */ /* 0x000fc600078e3cff */
[----:B------:R1:W-:Y:S02]  /*23350*/  LDGSTS.E [R6+-0x40e00], [R32.64], !P1 ;  /* 0xbf20000020067fae */ /* 0x0003e4000c921844 */
[----:B-1----:R-:W-:-:S05]  /*23360*/  IMAD.WIDE R18, R0, 0x4, R224 ;  /* 0x0000000400127825 */ /* 0x002fca00078e02e0 */
[----:B------:R1:W-:Y:S04]  /*23370*/  STL.64 [R1+0x5b8], R18 ;  /* 0x0005b81201007387 */ /* 0x0003e80000100a00 */
[----:B------:R-:W4:Y:S04]  /*23380*/  LDL.LU.64 R24, [R1+0x220] ;  /* 0x0002200001187983 */ /* 0x000f280000300a00 */
[----:B------:R1:W-:Y:S01]  /*23390*/  STL.64 [R1+0x5a8], R30 ;  /* 0x0005a81e01007387 */ /* 0x0003e20000100a00 */
[----:B------:R-:W-:-:S03]  /*233a0*/  IADD3 R2, R221, 0x100000, RZ ;  /* 0x00100000dd027810 */ /* 0x000fc60007ffe0ff */
[----:B------:R1:W-:Y:S04]  /*233b0*/  LDGSTS.E [R5+-0x40c00], [R18.64], !P1 ;  /* 0xbf40000012057fae */ /* 0x0003e8000c921844 */
[----:B------:R2:W-:Y:S01]  /*233c0*/  LDGSTS.E [R4+-0x40a00], [R30.64], !P1 ;  /* 0xbf6000001e047fae */ /* 0x0005e2000c921844 */
[C---:B------:R-:W-:Y:S02]  /*233d0*/  IADD3 R6, R221.reuse, 0x100000, RZ ;  /* 0x00100000dd067810 */ /* 0x040fe40007ffe0ff */
[----:B-1----:R-:W-:Y:S01]  /*233e0*/  IADD3 R5, R221, 0x100000, RZ ;  /* 0x00100000dd057810 */ /* 0x002fe20007ffe0ff */
[C---:B---3--:R-:W-:Y:S02]  /*233f0*/  IMAD.WIDE R26, R0.reuse, 0x4, R20 ;  /* 0x00000004001a7825 */ /* 0x048fe400078e0214 */
[----:B------:R-:W3:Y:S04]  /*23400*/  LDL.LU.64 R20, [R1+0x218] ;  /* 0x0002180001147983 */ /* 0x000ee80000300a00 */
[----:B------:R-:W3:Y:S04]  /*23410*/  LDL.LU.64 R22, [R1+0x210] ;  /* 0x0002100001167983 */ /* 0x000ee80000300a00 */
[----:B------:R4:W-:Y:S04]  /*23420*/  STL.64 [R1+0x598], R26 ;  /* 0x0005981a01007387 */ /* 0x0009e80000100a00 */
[----:B------:R-:W3:Y:S04]  /*23430*/  LDL.LU.64 R18, [R1+0x1e8] ;  /* 0x0001e80001127983 */ /* 0x000ee80000300a00 */
[----:B------:R4:W-:Y:S01]  /*23440*/  LDGSTS.E [R2+-0x7e800], [R26.64], !P2 ;  /* 0x818000001a027fae */ /* 0x0009e2000d121844 */
[----:B------:R-:W-:-:S05]  /*23450*/  IMAD.WIDE R32, R0, 0x4, R14 ;  /* 0x0000000400207825 */ /* 0x000fca00078e020e */
[----:B------:R-:W-:Y:S04]  /*23460*/  STL.64 [R1+0x588], R32 ;  /* 0x0005882001007387 */ /* 0x000fe80000100a00 */
[----:B------:R1:W-:Y:S01]  /*23470*/  LDGSTS.E [R6+-0x7e600], [R32.64], !P2 ;  /* 0x81a0000020067fae */ /* 0x0003e2000d121844 */
[----:B--2---:R-:W-:-:S04]  /*23480*/  IMAD.WIDE R10, R0, 0x4, R10 ;  /* 0x00000004000a7825 */ /* 0x004fc800078e020a */
[C---:B------:R-:W-:Y:S01]  /*23490*/  IMAD.WIDE R30, R0.reuse, 0x4, R12 ;  /* 0x00000004001e7825 */ /* 0x040fe200078e020c */
[----:B------:R2:W-:Y:S03]  /*234a0*/  STL.64 [R1+0x578], R10 ;  /* 0x0005780a01007387 */ /* 0x0005e60000100a00 */
[----:B----4-:R-:W-:Y:S01]  /*234b0*/  IMAD.WIDE R26, R0, 0x4, R8 ;  /* 0x00000004001a7825 */ /* 0x010fe200078e0208 */
[----:B------:R-:W4:Y:S04]  /*234c0*/  LDL.LU.64 R14, [R1+0x1e0] ;  /* 0x0001e000010e7983 */ /* 0x000f280000300a00 */
[----:B------:R1:W-:Y:S04]  /*234d0*/  STL.64 [R1+0x568], R30 ;  /* 0x0005681e01007387 */ /* 0x0003e80000100a00 */
[----:B------:R-:W4:Y:S04]  /*234e0*/  LDL.LU.64 R8, [R1+0x1d8] ;  /* 0x0001d80001087983 */ /* 0x000f280000300a00 */
[----:B------:R-:W4:Y:S04]  /*234f0*/  LDL.LU.64 R12, [R1+0x1d0] ;  /* 0x0001d000010c7983 */ /* 0x000f280000300a00 */
[----:B------:R1:W-:Y:S04]  /*23500*/  STL.64 [R1+0x558], R26 ;  /* 0x0005581a01007387 */ /* 0x0003e80000100a00 */
[----:B------:R2:W-:Y:S04]  /*23510*/  LDGSTS.E [R5+-0x7e400], [R10.64], !P2 ;  /* 0x81c000000a057fae */ /* 0x0005e8000d121844 */
[----:B--2---:R-:W2:Y:S01]  /*23520*/  LDL.LU.64 R10, [R1+0x1a8] ;  /* 0x0001a800010a7983 */ /* 0x004ea20000300a00 */
[----:B------:R-:W-:-:S04]  /*23530*/  IADD3 R7, R252, -0x108, RZ ;  /* 0xfffffef8fc077810 */ /* 0x000fc80007ffe0ff */
[----:B------:R-:W-:Y:S02]  /*23540*/  ISETP.GE.U32.AND P6, PT, R7, 0x7ffffe79, PT ;  /* 0x7ffffe790700780c */ /* 0x000fe40003fc6070 */
[----:B------:R-:W-:Y:S01]  /*23550*/  IADD3 R4, R221, 0x100000, RZ ;  /* 0x00100000dd047810 */ /* 0x000fe20007ffe0ff */
[----:B-1----:R-:W-:Y:S01]  /*23560*/  IMAD.WIDE R32, R0, 0x4, R24 ;  /* 0x0000000400207825 */ /* 0x002fe200078e0218 */
[----:B------:R-:W-:-:S03]  /*23570*/  IADD3 R7, R252, -0x10c, RZ ;  /* 0xfffffef4fc077810 */ /* 0x000fc60007ffe0ff */
[----:B------:R1:W-:Y:S01]  /*23580*/  LDGSTS.E [R4+-0x7e200], [R30.64], !P2 ;  /* 0x81e000001e047fae */ /* 0x0003e2000d121844 */
[----:B------:R-:W-:-:S03]  /*23590*/  ISETP.GE.U32.AND P3, PT, R7, 0x7ffffe75, PT ;  /* 0x7ffffe750700780c */ /* 0x000fc60003f66070 */
[----:B------:R-:W-:Y:S04]  /*235a0*/  STL.64 [R1+0x548], R32 ;  /* 0x0005482001007387 */ /* 0x000fe80000100a00 */
[----:B------:R1:W-:Y:S04]  /*235b0*/  LDGSTS.E [R2+-0x7c800], [R26.64], !P6 ;  /* 0x838000001a027fae */ /* 0x0003e8000f121844 */
[----:B------:R4:W-:Y:S01]  /*235c0*/  LDGSTS.E [R6+-0x7c600], [R32.64], !P6 ;  /* 0x83a0000020067fae */ /* 0x0009e2000f121844 */
[----:B---3--:R-:W-:-:S04]  /*235d0*/  IMAD.WIDE R20, R0, 0x4, R20 ;  /* 0x0000000400147825 */ /* 0x008fc800078e0214 */
[C---:B-1----:R-:W-:Y:S01]  /*235e0*/  IMAD.WIDE R30, R0.reuse, 0x4, R22 ;  /* 0x00000004001e7825 */ /* 0x042fe200078e0216 */
[----:B------:R1:W-:Y:S04]  /*235f0*/  STL.64 [R1+0x538], R20 ;  /* 0x0005381401007387 */ /* 0x0003e80000100a00 */
[----:B------:R-:W3:Y:S01]  /*23600*/  LDL.LU.64 R24, [R1+0x1a0] ;  /* 0x0001a00001187983 */ /* 0x000ee20000300a00 */
[----:B------:R-:W-:-:S03]  /*23610*/  IMAD.WIDE R26, R0, 0x4, R18 ;  /* 0x00000004001a7825 */ /* 0x000fc600078e0212 */
[----:B------:R1:W-:Y:S04]  /*23620*/  STL.64 [R1+0x528], R30 ;  /* 0x0005281e01007387 */ /* 0x0003e80000100a00 */
[----:B------:R-:W3:Y:S04]  /*23630*/  LDL.LU.64 R18, [R1+0x198] ;  /* 0x0001980001127983 */ /* 0x000ee80000300a00 */
[----:B------:R-:W3:Y:S04]  /*23640*/  LDL.LU.64 R22, [R1+0x190] ;  /* 0x0001900001167983 */ /* 0x000ee80000300a00 */
[----:B------:R1:W-:Y:S04]  /*23650*/  LDGSTS.E [R5+-0x7c400], [R20.64], !P6 ;  /* 0x83c0000014057fae */ /* 0x0003e8000f121844 */
        /* <DEDUP_REMOVED lines=22> */
[----:B------:R-:W-:Y:S02]  /*237c0*/  ISETP.GE.U32.AND P5, PT, R7, 0x7ffffe6d, PT ;  /* 0x7ffffe6d0700780c */ /* 0x000fe40003fa6070 */
[----:B------:R-:W-:-:S05]  /*237d0*/  IADD3 R7, R252, -0x118, RZ ;  /* 0xfffffee8fc077810 */ /* 0x000fca0007ffe0ff */
[----:B------:R1:W-:Y:S01]  /*237e0*/  LDGSTS.E [R2+-0x78800], [R26.64], !P4 ;  /* 0x878000001a027fae */ /* 0x0003e2000e121844 */
[----:B------:R-:W-:Y:S01]  /*237f0*/  ISETP.GE.U32.AND P0, PT, R7, 0x7ffffe69, PT ;  /* 0x7ffffe690700780c */ /* 0x000fe20003f06070 */
[----:B---3--:R-:W-:-:S04]  /*23800*/  IMAD.WIDE R32, R0, 0x4, R24 ;  /* 0x0000000400207825 */ /* 0x008fc800078e0218 */
[C---:B------:R-:W-:Y:S01]  /*23810*/  IMAD.WIDE R18, R0.reuse, 0x4, R18 ;  /* 0x0000000400127825 */ /* 0x040fe200078e0212 */
[----:B------:R-:W-:Y:S03]  /*23820*/  STL.64 [R1+0x4c8], R32 ;  /* 0x0004c82001007387 */ /* 0x000fe60000100a00 */
[C---:B-1----:R-:W-:Y:S01]  /*23830*/  IMAD.WIDE R30, R0.reuse, 0x4, R22 ;  /* 0x00000004001e7825 */ /* 0x042fe200078e0216 */
[----:B------:R1:W-:Y:S04]  /*23840*/  STL.64 [R1+0x4b8], R18 ;  /* 0x0004b81201007387 */ /* 0x0003e80000100a00 */
[----:B------:R-:W3:Y:S04]  /*23850*/  LDL.LU.64 R24, [R1+0x120] ;  /* 0x0001200001187983 */ /* 0x000ee80000300a00 */
[----:B------:R1:W-:Y:S04]  /*23860*/  STL.64 [R1+0x4a8], R30 ;  /* 0x0004a81e01007387 */ /* 0x0003e80000100a00 */
[----:B------:R-:W3:Y:S01]  /*23870*/  LDL.LU.64 R22, [R1+0x118] ;  /* 0x0001180001167983 */ /* 0x000ee20000300a00 */
[----:B------:R-:W-:-:S03]  /*23880*/  IMAD.WIDE R26, R0, 0x4, R20 ;  /* 0x00000004001a7825 */ /* 0x000fc600078e0214 */
[----:B------:R4:W-:Y:S04]  /*23890*/  LDGSTS.E [R6+-0x78600], [R32.64], !P4 ;  /* 0x87a0000020067fae */ /* 0x0009e8000e121844 */
[----:B------:R-:W3:Y:S04]  /*238a0*/  LDL.LU.64 R20, [R1+0x110] ;  /* 0x0001100001147983 */ /* 0x000ee80000300a00 */
[----:B------:R1:W-:Y:S04]  /*238b0*/  LDGSTS.E [R5+-0x78400], [R18.64], !P4 ;  /* 0x87c0000012057fae */ /* 0x0003e8000e121844 */
[----:B------:R2:W-:Y:S04]  /*238c0*/  STL.64 [R1+0x498], R26 ;  /* 0x0004981a01007387 */ /* 0x0005e80000100a00 */
[----:B------:R4:W-:Y:S04]  /*238d0*/  LDGSTS.E [R4+-0x78200], [R30.64], !P4 ;  /* 0x87e000001e047fae */ /* 0x0009e8000e121844 */
[----:B-1----:R-:W3:Y:S01]  /*238e0*/  LDL.LU.64 R18, [R1+0xe8] ;  /* 0x0000e80001127983 */ /* 0x002ee20000300a00 */
[----:B----4-:R-:W-:-:S03]  /*238f0*/  IMAD.WIDE R32, R0, 0x4, R14 ;  /* 0x0000000400207825 */ /* 0x010fc600078e020e */
[----:B------:R2:W-:Y:S01]  /*23900*/  LDGSTS.E [R2+-0x76800], [R26.64], !P5 ;  /* 0x898000001a027fae */ /* 0x0005e2000e921844 */
[----:B------:R-:W-:-:S03]  /*23910*/  IMAD.WIDE R30, R0, 0x4, R12 ;  /* 0x00000004001e7825 */ /* 0x000fc600078e020c */
[----:B------:R-:W-:Y:S04]  /*23920*/  STL.64 [R1+0x488], R32 ;  /* 0x0004882001007387 */ /* 0x000fe80000100a00 */
[----:B------:R-:W-:Y:S04]  /*23930*/  STL.64 [R1+0x478], R30 ;  /* 0x0004781e01007387 */ /* 0x000fe80000100a00 */
[----:B------:R-:W4:Y:S01]  /*23940*/  LDL.LU.64 R14, [R1+0xe0] ;  /* 0x0000e000010e7983 */ /* 0x000f220000300a00 */
[----:B--2---:R-:W-:-:S03]  /*23950*/  IMAD.WIDE R26, R0, 0x4, R10 ;  /* 0x00000004001a7825 */ /* 0x004fc600078e020a */
[----:B------:R1:W-:Y:S04]  /*23960*/  LDGSTS.E [R6+-0x76600], [R32.64], !P5 ;  /* 0x89a0000020067fae */ /* 0x0003e8000e921844 */
[----:B------:R-:W-:Y:S04]  /*23970*/  STL.64 [R1+0x468], R26 ;  /* 0x0004681a01007387 */ /* 0x000fe80000100a00 */
[----:B------:R-:W3:Y:S01]  /*23980*/  LDL.LU.64 R12, [R1+0xd8] ;  /* 0x0000d800010c7983 */ /* 0x000ee20000300a00 */
[----:B------:R-:W-:-:S03]  /*23990*/  IMAD.WIDE R8, R0, 0x4, R8 ;  /* 0x0000000400087825 */ /* 0x000fc600078e0208 */
[----:B------:R-:W3:Y:S04]  /*239a0*/  LDL.LU.64 R10, [R1+0xd0] ;  /* 0x0000d000010a7983 */ /* 0x000ee80000300a00 */
[----:B------:R1:W-:Y:S04]  /*239b0*/  LDGSTS.E [R5+-0x76400], [R30.64], !P5 ;  /* 0x89c000001e057fae */ /* 0x0003e8000e921844 */
[----:B------:R1:W-:Y:S04]  /*239c0*/  LDGSTS.E [R4+-0x76200], [R26.64], !P5 ;  /* 0x89e000001a047fae */ /* 0x0003e8000e921844 */
[----:B------:R1:W-:Y:S04]  /*239d0*/  STL.64 [R1+0x458], R8 ;  /* 0x0004580801007387 */ /* 0x0003e80000100a00 */
[----:B------:R1:W-:Y:S04]  /*239e0*/  LDGSTS.E [R2+-0x74800], [R8.64], !P0 ;  /* 0x8b80000008027fae */ /* 0x0003e8000c121844 */
[----:B-1----:R-:W3:Y:S01]  /*239f0*/  LDL.LU.64 R8, [R1+0xa8] ;  /* 0x0000a80001087983 */ /* 0x002ee20000300a00 */
[----:B------:R-:W-:-:S04]  /*23a00*/  IADD3 R7, R252, -0x11c, RZ ;  /* 0xfffffee4fc077810 */ /* 0x000fc80007ffe0ff */
[----:B------:R-:W-:Y:S02]  /*23a10*/  ISETP.GE.U32.AND P1, PT, R7, 0x7ffffe65, PT ;  /* 0x7ffffe650700780c */ /* 0x000fe40003f26070 */
[----:B------:R-:W-:-:S04]  /*23a20*/  IADD3 R7, R252, -0x120, RZ ;  /* 0xfffffee0fc077810 */ /* 0x000fc80007ffe0ff */
[----:B------:R-:W-:Y:S01]  /*23a30*/  ISETP.GE.U32.AND P2, PT, R7, 0x7ffffe61, PT ;  /* 0x7ffffe610700780c */ /* 0x000fe20003f46070 */
[----:B---3--:R-:W-:-:S04]  /*23a40*/  IMAD.WIDE R24, R0, 0x4, R24 ;  /* 0x0000000400187825 */ /* 0x008fc800078e0218 */
[C---:B------:R-:W-:Y:S01]  /*23a50*/  IMAD.WIDE R22, R0.reuse, 0x4, R22 ;  /* 0x0000000400167825 */ /* 0x040fe200078e0216 */
[----:B------:R1:W-:Y:S03]  /*23a60*/  STL.64 [R1+0x448], R24 ;  /* 0x0004481801007387 */ /* 0x0003e60000100a00 */
[C---:B------:R-:W-:Y:S01]  /*23a70*/  IMAD.WIDE R20, R0.reuse, 0x4, R20 ;  /* 0x0000000400147825 */ /* 0x040fe200078e0214 */
[----:B------:R3:W-:Y:S04]  /*23a80*/  STL.64 [R1+0x438], R22 ;  /* 0x0004381601007387 */ /* 0x0007e80000100a00 */
[----:B------:R1:W-:Y:S04]  /*23a90*/  STL.64 [R1+0x428], R20 ;  /* 0x0004281401007387 */ /* 0x0003e80000100a00 */
[----:B------:R1:W-:Y:S04]  /*23aa0*/  LDGSTS.E [R6+-0x74600], [R24.64], !P0 ;  /* 0x8ba0000018067fae */ /* 0x0003e8000c121844 */
[----:B------:R3:W-:Y:S01]  /*23ab0*/  LDGSTS.E [R5+-0x74400], [R22.64], !P0 ;  /* 0x8bc0000016057fae */ /* 0x0007e2000c121844 */
[----:B------:R-:W-:-:S03]  /*23ac0*/  IMAD.WIDE R18, R0, 0x4, R18 ;  /* 0x0000000400127825 */ /* 0x000fc600078e0212 */
[----:B------:R1:W-:Y:S04]  /*23ad0*/  LDGSTS.E [R4+-0x74200], [R20.64], !P0 ;  /* 0x8be0000014047fae */ /* 0x0003e8000c121844 */
[----:B------:R1:W-:Y:S04]  /*23ae0*/  STL.64 [R1+0x418], R18 ;  /* 0x0004181201007387 */ /* 0x0003e80000100a00 */
[----:B------:R-:W2:Y:S04]  /*23af0*/  LDL.LU.64 R32, [R1+0xa0] ;  /* 0x0000a00001207983 */ /* 0x000ea80000300a00 */
[----:B------:R-:W2:Y:S04]  /*23b00*/  LDL.LU.64 R30, [R1+0x98] ;  /* 0x00009800011e7983 */ /* 0x000ea80000300a00 */
[----:B------:R-:W2:Y:S01]  /*23b10*/  LDL.LU.64 R26, [R1+0x90] ;  /* 0x00009000011a7983 */ /* 0x000ea20000300a00 */
[----:B----4-:R-:W-:-:S03]  /*23b20*/  IMAD.WIDE R14, R0, 0x4, R14 ;  /* 0x00000004000e7825 */ /* 0x010fc600078e020e */
[----:B-1----:R-:W4:Y:S04]  /*23b30*/  LDL.LU.64 R24, [R1+0x68] ;  /* 0x0000680001187983 */ /* 0x002f280000300a00 */
[----:B---3--:R-:W3:Y:S04]  /*23b40*/  LDL.LU.64 R22, [R1+0x60] ;  /* 0x0000600001167983 */ /* 0x008ee80000300a00 */
[----:B------:R1:W-:Y:S01]  /*23b50*/  STL.64 [R1+0x408], R14 ;  /* 0x0004080e01007387 */ /* 0x0003e20000100a00 */
[----:B------:R-:W-:-:S03]  /*23b60*/  IMAD.WIDE R12, R0, 0x4, R12 ;  /* 0x00000004000c7825 */ /* 0x000fc600078e020c */
[----:B------:R-:W3:Y:S01]  /*23b70*/  LDL.LU.64 R20, [R1+0x58] ;  /* 0x0000580001147983 */ /* 0x000ee20000300a00 */
[----:B------:R-:W-:-:S03]  /*23b80*/  IMAD.WIDE R10, R0, 0x4, R10 ;  /* 0x00000004000a7825 */ /* 0x000fc600078e020a */
[----:B------:R1:W-:Y:S04]  /*23b90*/  LDGSTS.E [R2+-0x72800], [R18.64], !P1 ;  /* 0x8d80000012027fae */ /* 0x0003e8000c921844 */
[----:B------:R1:W-:Y:S04]  /*23ba0*/  STL.64 [R1+0x3f8], R12 ;  /* 0x0003f80c01007387 */ /* 0x0003e80000100a00 */
[----:B------:R1:W-:Y:S04]  /*23bb0*/  LDGSTS.E [R6+-0x72600], [R14.64], !P1 ;  /* 0x8da000000e067fae */ /* 0x0003e8000c921844 */
[----:B-1----:R-:W3:Y:S04]  /*23bc0*/  LDL.LU.64 R18, [R1+0x50] ;  /* 0x0000500001127983 */ /* 0x002ee80000300a00 */
[----:B------:R1:W-:Y:S04]  /*23bd0*/  STL.64 [R1+0x3e8], R10 ;  /* 0x0003e80a01007387 */ /* 0x0003e80000100a00 */
[----:B------:R-:W3:Y:S04]  /*23be0*/  LDL.LU.64 R14, [R1+0x28] ;  /* 0x00002800010e7983 */ /* 0x000ee80000300a00 */
[----:B------:R1:W-:Y:S01]  /*23bf0*/  LDGSTS.E [R5+-0x72400], [R12.64], !P1 ;  /* 0x8dc000000c057fae */ /* 0x0003e2000c921844 */
[----:B------:R-:W-:-:S03]  /*23c00*/  IMAD.WIDE R8, R0, 0x4, R8 ;  /* 0x0000000400087825 */ /* 0x000fc600078e0208 */
[----:B------:R1:W-:Y:S04]  /*23c10*/  LDGSTS.E [R4+-0x72200], [R10.64], !P1 ;  /* 0x8de000000a047fae */ /* 0x0003e8000c921844 */
[----:B------:R1:W-:Y:S04]  /*23c20*/  STL.64 [R1+0x3d8], R8 ;  /* 0x0003d80801007387 */ /* 0x0003e80000100a00 */
[----:B-1----:R-:W3:Y:S04]  /*23c30*/  LDL.LU.64 R12, [R1+0x20] ;  /* 0x00002000010c7983 */ /* 0x002ee80000300a00 */
[----:B------:R1:W-:Y:S04]  /*23c40*/  LDGSTS.E [R2+-0x70800], [R8.64], !P2 ;  /* 0x8f80000008027fae */ /* 0x0003e8000d121844 */
[----:B------:R-:W3:Y:S04]  /*23c50*/  LDL.LU.64 R10, [R1+0x18] ;  /* 0x00001800010a7983 */ /* 0x000ee80000300a00 */
[----:B-1----:R-:W3:Y:S01]  /*23c60*/  LDL.LU.64 R8, [R1+0x10] ;  /* 0x0000100001087983 */ /* 0x002ee20000300a00 */
        /* <DEDUP_REMOVED lines=8> */
[----:B--2---:R-:W-:-:S04]  /*23cf0*/  IMAD.WIDE R32, R0, 0x4, R32 ;  /* 0x0000000400207825 */ /* 0x004fc800078e0220 */
[C---:B------:R-:W-:Y:S01]  /*23d00*/  IMAD.WIDE R30, R0.reuse, 0x4, R30 ;  /* 0x00000004001e7825 */ /* 0x040fe200078e021e */
[----:B------:R-:W-:Y:S03]  /*23d10*/  STL.64 [R1+0x3c8], R32 ;  /* 0x0003c82001007387 */ /* 0x000fe60000100a00 */
[C---:B------:R-:W-:Y:S01]  /*23d20*/  IMAD.WIDE R26, R0.reuse, 0x4, R26 ;  /* 0x00000004001a7825 */ /* 0x040fe200078e021a */
[----:B------:R1:W-:Y:S03]  /*23d30*/  LDGSTS.E [R6+-0x70600], [R32.64], !P2 ;  /* 0x8fa0000020067fae */ /* 0x0003e6000d121844 */
[C---:B----4-:R-:W-:Y:S01]  /*23d40*/  IMAD.WIDE R24, R0.reuse, 0x4, R24 ;  /* 0x0000000400187825 */ /* 0x050fe200078e0218 */
[----:B------:R-:W-:Y:S03]  /*23d50*/  STL.64 [R1+0x3b8], R30 ;  /* 0x0003b81e01007387 */ /* 0x000fe60000100a00 */
[C---:B---3--:R-:W-:Y:S01]  /*23d60*/  IMAD.WIDE R22, R0.reuse, 0x4, R22 ;  /* 0x0000000400167825 */ /* 0x048fe200078e0216 */
[----:B------:R2:W-:Y:S04]  /*23d70*/  LDGSTS.E [R5+-0x70400], [R30.64], !P2 ;  /* 0x8fc000001e057fae */ /* 0x0005e8000d121844 */
[----:B------:R-:W-:Y:S01]  /*23d80*/  STL.64 [R1+0x3a8], R26 ;  /* 0x0003a81a01007387 */ /* 0x000fe20000100a00 */
[----:B------:R-:W-:-:S03]  /*23d90*/  IMAD.WIDE R20, R0, 0x4, R20 ;  /* 0x0000000400147825 */ /* 0x000fc600078e0214 */
[----:B------:R3:W-:Y:S04]  /*23da0*/  LDGSTS.E [R4+-0x70200], [R26.64], !P2 ;  /* 0x8fe000001a047fae */ /* 0x0007e8000d121844 */
[----:B------:R-:W-:Y:S04]  /*23db0*/  STL.64 [R1+0x398], R24 ;  /* 0x0003981801007387 */ /* 0x000fe80000100a00 */
[----:B------:R2:W-:Y:S04]  /*23dc0*/  LDGSTS.E [R2+-0x6e800], [R24.64], !P6 ;  /* 0x9180000018027fae */ /* 0x0005e8000f121844 */
[----:B------:R-:W-:Y:S01]  /*23dd0*/  STL.64 [R1+0x388], R22 ;  /* 0x0003881601007387 */ /* 0x000fe20000100a00 */
[----:B------:R-:W-:-:S03]  /*23de0*/  IMAD.WIDE R18, R0, 0x4, R18 ;  /* 0x0000000400127825 */ /* 0x000fc600078e0212 */
[----:B------:R1:W-:Y:S04]  /*23df0*/  LDGSTS.E [R6+-0x6e600], [R22.64], !P6 ;  /* 0x91a0000016067fae */ /* 0x0003e8000f121844 */
[----:B------:R-:W-:Y:S01]  /*23e00*/  STL.64 [R1+0x378], R20 ;  /* 0x0003781401007387 */ /* 0x000fe20000100a00 */
[----:B------:R-:W-:-:S03]  /*23e10*/  IMAD.WIDE R14, R0, 0x4, R14 ;  /* 0x00000004000e7825 */ /* 0x000fc600078e020e */
[----:B------:R1:W-:Y:S04]  /*23e20*/  LDGSTS.E [R5+-0x6e400], [R20.64], !P6 ;  /* 0x91c0000014057fae */ /* 0x0003e8000f121844 */
[----:B------:R-:W-:Y:S04]  /*23e30*/  STL.64 [R1+0x368], R18 ;  /* 0x0003681201007387 */ /* 0x000fe80000100a00 */
[----:B------:R1:W-:Y:S04]  /*23e40*/  LDGSTS.E [R4+-0x6e200], [R18.64], !P6 ;  /* 0x91e0000012047fae */ /* 0x0003e8000f121844 */
[----:B------:R1:W-:Y:S04]  /*23e50*/  STL.64 [R1+0x358], R14 ;  /* 0x0003580e01007387 */ /* 0x0003e80000100a00 */
[----:B------:R1:W-:Y:S02]  /*23e60*/  LDGSTS.E [R2+-0x6c800], [R14.64], !P3 ;  /* 0x938000000e027fae */ /* 0x0003e4000d921844 */
[----:B-1----:R-:W-:-:S04]  /*23e70*/  IMAD.WIDE R14, R0, 0x4, R12 ;  /* 0x00000004000e7825 */ /* 0x002fc800078e020c */
[C---:B------:R-:W-:Y:S01]  /*23e80*/  IMAD.WIDE R12, R0.reuse, 0x4, R10 ;  /* 0x00000004000c7825 */ /* 0x040fe200078e020a */
[----:B------:R1:W-:Y:S03]  /*23e90*/  STL.64 [R1+0x348], R14 ;  /* 0x0003480e01007387 */ /* 0x0003e60000100a00 */
[C---:B------:R-:W-:Y:S01]  /*23ea0*/  IMAD.WIDE R10, R0.reuse, 0x4, R8 ;  /* 0x00000004000a7825 */ /* 0x040fe200078e0208 */
[----:B------:R1:W-:Y:S03]  /*23eb0*/  LDGSTS.E [R6+-0x6c600], [R14.64], !P3 ;  /* 0x93a000000e067fae */ /* 0x0003e6000d921844 */
[C---:B------:R-:W-:Y:S01]  /*23ec0*/  IMAD.WIDE R8, R0.reuse, 0x4, R228 ;  /* 0x0000000400087825 */ /* 0x040fe200078e02e4 */
        /* <DEDUP_REMOVED lines=9> */
[----:B------:R-:W4:Y:S04]  /*23f60*/  LDL.LU.64 R18, [R1+0x2a0] ;  /* 0x0002a00001127983 */ /* 0x000f280000300a00 */
[----:B------:R-:W4:Y:S01]  /*23f70*/  LDL.LU.64 R20, [R1+0x2b0] ;  /* 0x0002b00001147983 */ /* 0x000f220000300a00 */
[----:B--2---:R-:W-:-:S03]  /*23f80*/  IMAD.WIDE R8, R0, 0x4, R236 ;  /* 0x0000000400087825 */ /* 0x004fc600078e02ec */
[----:B------:R1:W-:Y:S04]  /*23f90*/  STL.64 [R1+0x308], R14 ;  /* 0x0003080e01007387 */ /* 0x0003e80000100a00 */
[----:B------:R-:W-:Y:S01]  /*23fa0*/  STL.64 [R1+0x2f8], R12 ;  /* 0x0002f80c01007387 */ /* 0x000fe20000100a00 */
[----:B------:R-:W-:-:S03]  /*23fb0*/  IMAD.WIDE R30, R0, 0x4, R238 ;  /* 0x00000004001e7825 */ /* 0x000fc600078e02ee */
[----:B------:R1:W-:Y:S04]  /*23fc0*/  LDGSTS.E [R6+-0x6a600], [R14.64], !P4 ;  /* 0x95a000000e067fae */ /* 0x0003e8000e121844 */
[----:B------:R2:W-:Y:S04]  /*23fd0*/  STL.64 [R1+0x2e8], R10 ;  /* 0x0002e80a01007387 */ /* 0x0005e80000100a00 */
[----:B------:R2:W-:Y:S04]  /*23fe0*/  LDGSTS.E [R5+-0x6a400], [R12.64], !P4 ;  /* 0x95c000000c057fae */ /* 0x0005e8000e121844 */
[----:B-1----:R-:W4:Y:S01]  /*23ff0*/  LDL.LU.64 R14, [R1+0x2c0] ;  /* 0x0002c000010e7983 */ /* 0x002f220000300a00 */
[----:B---3--:R-:W-:-:S03]  /*24000*/  IMAD.WIDE R26, R0, 0x4, R242 ;  /* 0x00000004001a7825 */ /* 0x008fc600078e02f2 */
[----:B------:R1:W-:Y:S04]  /*24010*/  STL.64 [R1+0x2d8], R8 ;  /* 0x0002d80801007387 */ /* 0x0003e80000100a00 */
[----:B------:R2:W-:Y:S04]  /*24020*/  LDGSTS.E [R4+-0x6a200], [R10.64], !P4 ;  /* 0x95e000000a047fae */ /* 0x0005e8000e121844 */
[----:B------:R1:W-:Y:S04]  /*24030*/  LDGSTS.E [R2+-0x68800], [R8.64], !P5 ;  /* 0x9780000008027fae */ /* 0x0003e8000e921844 */
[----:B------:R-:W3:Y:S04]  /*24040*/  LDL.LU.64 R24, [R1+0x2d0] ;  /* 0x0002d00001187983 */ /* 0x000ee80000300a00 */
[----:B--2---:R-:W3:Y:S01]  /*24050*/  LDL.LU.64 R10, [R1+0x2e0] ;  /* 0x0002e000010a7983 */ /* 0x004ee20000300a00 */
[----:B-1----:R-:W-:-:S03]  /*24060*/  IMAD.WIDE R8, R0, 0x4, R240 ;  /* 0x0000000400087825 */ /* 0x002fc600078e02f0 */
[----:B------:R-:W3:Y:S04]  /*24070*/  LDL.LU.64 R12, [R1+0x2f0] ;  /* 0x0002f000010c7983 */ /* 0x000ee80000300a00 */
[----:B------:R-:W-:Y:S04]  /*24080*/  STL.64 [R1+0x2c8], R30 ;  /* 0x0002c81e01007387 */ /* 0x000fe80000100a00 */
[----:B------:R1:W-:Y:S04]  /*24090*/  STL.64 [R1+0x2b8], R8 ;  /* 0x0002b80801007387 */ /* 0x0003e80000100a00 */
[----:B------:R1:W-:Y:S04]  /*240a0*/  LDGSTS.E [R6+-0x68600], [R30.64], !P5 ;  /* 0x97a000001e067fae */ /* 0x0003e8000e921844 */
[----:B------:R-:W-:Y:S04]  /*240b0*/  STL.64 [R1+0x2a8], R26 ;  /* 0x0002a81a01007387 */ /* 0x000fe80000100a00 */
[----:B------:R1:W-:Y:S01]  /*240c0*/  LDGSTS.E [R5+-0x68400], [R8.64], !P5 ;  /* 0x97c0000008057fae */ /* 0x0003e2000e921844 */
[----:B------:R-:W-:Y:S01]  /*240d0*/  IADD3 R7, R252, -0x134, RZ ;  /* 0xfffffeccfc077810 */ /* 0x000fe20007ffe0ff */
[----:B------:R-:W-:-:S02]  /*240e0*/  IMAD.WIDE R22, R0, 0x4, R244 ;  /* 0x0000000400167825 */ /* 0x000fc400078e02f4 */
[----:B------:R4:W-:Y:S04]  /*240f0*/  LDGSTS.E [R4+-0x68200], [R26.64], !P5 ;  /* 0x97e000001a047fae */ /* 0x0009e8000e921844 */
[----:B-1----:R-:W3:Y:S01]  /*24100*/  LDL.LU.64 R8, [R1+0x300] ;  /* 0x0003000001087983 */ /* 0x002ee20000300a00 */
[----:B------:R-:W-:Y:S02]  /*24110*/  ISETP.GE.U32.AND P0, PT, R7, 0x7ffffe4d, PT ;  /* 0x7ffffe4d0700780c */ /* 0x000fe40003f06070 */
[----:B------:R-:W-:Y:S01]  /*24120*/  IADD3 R7, R252, -0x138, RZ ;  /* 0xfffffec8fc077810 */ /* 0x000fe20007ffe0ff */
[----:B------:R-:W-:Y:S01]  /*24130*/  IMAD.WIDE R32, R0, 0x4, R246 ;  /* 0x0000000400207825 */ /* 0x000fe200078e02f6 */
[----:B------:R1:W-:Y:S02]  /*24140*/  STL.64 [R1+0x298], R22 ;  /* 0x0002981601007387 */ /* 0x0003e40000100a00 */
[----:B------:R-:W-:-:S02]  /*24150*/  ISETP.GE.U32.AND P1, PT, R7, 0x7ffffe49, PT ;  /* 0x7ffffe490700780c */ /* 0x000fc40003f26070 */
[----:B------:R-:W-:Y:S05]  /*24160*/  STL.64 [R1+0x290], R32 ;  /* 0x0002902001007387 */ /* 0x000fea0000100a00 */
[----:B------:R1:W-:Y:S04]  /*24170*/  LDGSTS.E [R2+-0x66800], [R22.64], !P0 ;  /* 0x9980000016027fae */ /* 0x0003e8000c121844 */
[----:B------:R3:W-:Y:S01]  /*24180*/  LDGSTS.E [R6+-0x66600], [R32.64], !P0 ;  /* 0x99a0000020067fae */ /* 0x0007e2000c121844 */
[----:B----4-:R-:W-:-:S04]  /*24190*/  IMAD.WIDE R18, R0, 0x4, R18 ;  /* 0x0000000400127825 */ /* 0x010fc800078e0212 */
[C---:B------:R-:W-:Y:S01]  /*241a0*/  IMAD.WIDE R30, R0.reuse, 0x4, R20 ;  /* 0x00000004001e7825 */ /* 0x040fe200078e0214 */
[----:B------:R4:W-:Y:S04]  /*241b0*/  STL.64 [R1+0x288], R18 ;  /* 0x0002881201007387 */ /* 0x0009e80000100a00 */
[----:B-1----:R-:W2:Y:S04]  /*241c0*/  LDL.LU.64 R22, [R1+0x310] ;  /* 0x0003100001167983 */ /* 0x002ea80000300a00 */
[----:B------:R1:W-:Y:S04]  /*241d0*/  STL.64 [R1+0x280], R30 ;  /* 0x0002801e01007387 */ /* 0x0003e80000100a00 */
[----:B------:R4:W-:Y:S04]  /*241e0*/  LDGSTS.E [R5+-0x66400], [R18.64], !P0 ;  /* 0x99c0000012057fae */ /* 0x0009e8000c121844 */
[----:B------:R1:W-:Y:S01]  /*241f0*/  LDGSTS.E [R4+-0x66200], [R30.64], !P0 ;  /* 0x99e000001e047fae */ /* 0x0003e2000c121844 */
[----:B------:R-:W-:-:S03]  /*24200*/  IMAD.WIDE R26, R0, 0x4, R14 ;  /* 0x00000004001a7825 */ /* 0x000fc600078e020e */
[----:B------:R-:W2:Y:S04]  /*24210*/  LDL.LU.64 R14, [R1+0x320] ;  /* 0x00032000010e7983 */ /* 0x000ea80000300a00 */
[----:B------:R-:W2:Y:S04]  /*24220*/  LDL.LU.64 R20, [R1+0x330] ;  /* 0x0003300001147983 */ /* 0x000ea80000300a00 */
[----:B------:R1:W-:Y:S04]  /*24230*/  STL.64 [R1+0x278], R26 ;  /* 0x0002781a01007387 */ /* 0x0003e80000100a00 */
[----:B----4-:R-:W4:Y:S01]  /*24240*/  LDL.LU.64 R18, [R1+0x340] ;  /* 0x0003400001127983 */ /* 0x010f220000300a00 */
[----:B---3--:R-:W-:-:S03]  /*24250*/  IMAD.WIDE R32, R0, 0x4, R24 ;  /* 0x0000000400207825 */ /* 0x008fc600078e0218 */
[----:B------:R3:W-:Y:S01]  /*24260*/  LDGSTS.E [R2+-0x64800], [R26.64], !P1 ;  /* 0x9b8000001a027fae */ /* 0x0007e2000c921844 */
[----:B------:R-:W-:-:S03]  /*24270*/  IMAD.WIDE R10, R0, 0x4, R10 ;  /* 0x00000004000a7825 */ /* 0x000fc600078e020a */
[----:B------:R-:W-:Y:S01]  /*24280*/  STL.64 [R1+0x270], R32 ;  /* 0x0002702001007387 */ /* 0x000fe20000100a00 */
[----:B-1----:R-:W-:-:S03]  /*24290*/  IMAD.WIDE R30, R0, 0x4, R12 ;  /* 0x00000004001e7825 */ /* 0x002fc600078e020c */
[----:B------:R1:W-:Y:S04]  /*242a0*/  STL.64 [R1+0x268], R10 ;  /* 0x0002680a01007387 */ /* 0x0003e80000100a00 */
[----:B------:R-:W4:Y:S04]  /*242b0*/  LDL.LU.64 R24, [R1+0x350] ;  /* 0x0003500001187983 */ /* 0x000f280000300a00 */
[----:B------:R1:W-:Y:S04]  /*242c0*/  STL.64 [R1+0x260], R30 ;  /* 0x0002601e01007387 */ /* 0x0003e80000100a00 */
[----:B------:R2:W-:Y:S04]  /*242d0*/  LDGSTS.E [R6+-0x64600], [R32.64], !P1 ;  /* 0x9ba0000020067fae */ /* 0x0005e8000c921844 */
[----:B------:R1:W-:Y:S01]  /*242e0*/  LDGSTS.E [R5+-0x64400], [R10.64], !P1 ;  /* 0x9bc000000a057fae */ /* 0x0003e2000c921844 */
[----:B------:R-:W-:-:S03]  /*242f0*/  IADD3 R7, R252, -0x13c, RZ ;  /* 0xfffffec4fc077810 */ /* 0x000fc60007ffe0ff */
[----:B------:R1:W-:Y:S01]  /*24300*/  LDGSTS.E [R4+-0x64200], [R30.64], !P1 ;  /* 0x9be000001e047fae */ /* 0x0003e2000c921844 */
[----:B---3--:R-:W-:-:S03]  /*24310*/  IMAD.WIDE R26, R0, 0x4, R8 ;  /* 0x00000004001a7825 */ /* 0x008fc600078e0208 */
[----:B------:R-:W2:Y:S04]  /*24320*/  LDL.LU.64 R8, [R1+0x360] ;  /* 0x0003600001087983 */ /* 0x000ea80000300a00 */
[----:B------:R-:W2:Y:S04]  /*24330*/  LDL.LU.64 R12, [R1+0x370] ;  /* 0x00037000010c7983 */ /* 0x000ea80000300a00 */
[----:B------:R4:W-:Y:S04]  /*24340*/  STL.64 [R1+0x258], R26 ;  /* 0x0002581a01007387 */ /* 0x0009e80000100a00 */
[----:B-1----:R-:W2:Y:S01]  /*24350*/  LDL.LU.64 R10, [R1+0x380] ;  /* 0x00038000010a7983 */ /* 0x002ea20000300a00 */
[----:B------:R-:W-:-:S02]  /*24360*/  ISETP.GE.U32.AND P2, PT, R7, 0x7ffffe45, PT ;  /* 0x7ffffe450700780c */ /* 0x000fc40003f46070 */
[----:B------:R-:W-:-:S04]  /*24370*/  IADD3 R7, R252, -0x140, RZ ;  /* 0xfffffec0fc077810 */ /* 0x000fc80007ffe0ff */
[----:B------:R-:W-:-:S07]  /*24380*/  ISETP.GE.U32.AND P6, PT, R7, 0x7ffffe41, PT ;  /* 0x7ffffe410700780c */ /* 0x000fce0003fc6070 */
[----:B------:R4:W-:Y:S01]  /*24390*/  LDGSTS.E [R2+-0x62800], [R26.64], !P2 ;  /* 0x9d8000001a027fae */ /* 0x0009e2000d121844 */
[----:B--2---:R-:W-:-:S05]  /*243a0*/  IMAD.WIDE R32, R0, 0x4, R22 ;  /* 0x0000000400207825 */ /* 0x004fca00078e0216 */
[----:B------:R1:W-:Y:S04]  /*243b0*/  STL.64 [R1+0x250], R32 ;  /* 0x0002502001007387 */ /* 0x0003e80000100a00 */
[----:B------:R1:W-:Y:S01]  /*243c0*/  LDGSTS.E [R6+-0x62600], [R32.64], !P2 ;  /* 0x9da0000020067fae */ /* 0x0003e2000d121844 */
[----:B------:R-:W-:-:S04]  /*243d0*/  IMAD.WIDE R14, R0, 0x4, R14 ;  /* 0x00000004000e7825 */ /* 0x000fc800078e020e */
[C---:B------:R-:W-:Y:S01]  /*243e0*/  IMAD.WIDE R30, R0.reuse, 0x4, R20 ;  /* 0x00000004001e7825 */ /* 0x040fe200078e0214 */
[----:B------:R2:W-:Y:S04]  /*243f0*/  STL.64 [R1+0x248], R14 ;  /* 0x0002480e01007387 */ /* 0x0005e80000100a00 */
[----:B------:R-:W3:Y:S01]  /*24400*/  LDL.LU.64 R22, [R1+0x390] ;  /* 0x0003900001167983 */ /* 0x000ee20000300a00 */
[----:B----4-:R-:W-:-:S03]  /*24410*/  IMAD.WIDE R26, R0, 0x4, R18 ;  /* 0x00000004001a7825 */ /* 0x010fc600078e0212 */
[----:B------:R4:W-:Y:S04]  /*24420*/  STL.64 [R1+0x240], R30 ;  /* 0x0002401e01007387 */ /* 0x0009e80000100a00 */
[----:B------:R-:W3:Y:S04]  /*24430*/  LDL.LU.64 R18, [R1+0x3a0] ;  /* 0x0003a00001127983 */ /* 0x000ee80000300a00 */
[----:B------:R2:W-:Y:S04]  /*24440*/  LDGSTS.E [R5+-0x62400], [R14.64], !P2 ;  /* 0x9dc000000e057fae */ /* 0x0005e8000d121844 */
[----:B------:R-:W3:Y:S01]  /*24450*/  LDL.LU.64 R20, [R1+0x3b0] ;  /* 0x0003b00001147983 */ /* 0x000ee20000300a00 */
[----:B-1----:R-:W-:-:S03]  /*24460*/  IMAD.WIDE R32, R0, 0x4, R24 ;  /* 0x0000000400207825 */ /* 0x002fc600078e0218 */
[----:B------:R4:W-:Y:S04]  /*24470*/  LDGSTS.E [R4+-0x62200], [R30.64], !P2 ;  /* 0x9de000001e047fae */ /* 0x0009e8000d121844 */
[----:B------:R1:W-:Y:S04]  /*24480*/  STL.64 [R1+0x238], R26 ;  /* 0x0002381a01007387 */ /* 0x0003e80000100a00 */
[----:B--2---:R-:W2:Y:S04]  /*24490*/  LDL.LU.64 R14, [R1+0x3c0] ;  /* 0x0003c000010e7983 */ /* 0x004ea80000300a00 */
[----:B------:R-:W-:Y:S04]  /*244a0*/  STL.64 [R1+0x230], R32 ;  /* 0x0002302001007387 */ /* 0x000fe80000100a00 */
[----:B------:R1:W-:Y:S04]  /*244b0*/  LDGSTS.E [R2+-0x60800], [R26.64], !P6 ;  /* 0x9f8000001a027fae */ /* 0x0003e8000f121844 */
[----:B------:R3:W-:Y:S01]  /*244c0*/  LDGSTS.E [R6+-0x60600], [R32.64], !P6 ;  /* 0x9fa0000020067fae */ /* 0x0007e2000f121844 */
[----:B------:R-:W-:-:S04]  /*244d0*/  IMAD.WIDE R8, R0, 0x4, R8 ;  /* 0x0000000400087825 */ /* 0x000fc800078e0208 */
[C---:B----4-:R-:W-:Y:S01]  /*244e0*/  IMAD.WIDE R30, R0.reuse, 0x4, R12 ;  /* 0x00000004001e7825 */ /* 0x050fe200078e020c */
[----:B------:R4:W-:Y:S04]  /*244f0*/  STL.64 [R1+0x228], R8 ;  /* 0x0002280801007387 */ /* 0x0009e80000100a00 */
[----:B------:R-:W2:Y:S01]  /*24500*/  LDL.LU.64 R24, [R1+0x3d0] ;  /* 0x0003d00001187983 */ /* 0x000ea20000300a00 */
[----:B-1----:R-:W-:-:S03]  /*24510*/  IMAD.WIDE R26, R0, 0x4, R10 ;  /* 0x00000004001a7825 */ /* 0x002fc600078e020a */
[----:B------:R1:W-:Y:S04]  /*24520*/  STL.64 [R1+0x220], R30 ;  /* 0x0002201e01007387 */ /* 0x0003e80000100a00 */
[----:B------:R-:W2:Y:S04]  /*24530*/  LDL.LU.64 R10, [R1+0x3e0] ;  /* 0x0003e000010a7983 */ /* 0x000ea80000300a00 */
[----:B------:R-:W2:Y:S04]  /*24540*/  LDL.LU.64 R12, [R1+0x3f0] ;  /* 0x0003f000010c7983 */ /* 0x000ea80000300a00 */
[----:B------:R2:W-:Y:S04]  /*24550*/  STL.64 [R1+0x218], R26 ;  /* 0x0002181a01007387 */ /* 0x0005e80000100a00 */
[----:B------:R4:W-:Y:S01]  /*24560*/  LDGSTS.E [R5+-0x60400], [R8.64], !P6 ;  /* 0x9fc0000008057fae */ /* 0x0009e2000f121844 */
[----:B------:R-:W-:-:S03]  /*24570*/  IADD3 R7, R252, -0x144, RZ ;  /* 0xfffffebcfc077810 */ /* 0x000fc60007ffe0ff */
[----:B------:R1:W-:Y:S04]  /*24580*/  LDGSTS.E [R4+-0x60200], [R30.64], !P6 ;  /* 0x9fe000001e047fae */ /* 0x0003e8000f121844 */
[----:B----4-:R-:W2:Y:S01]  /*24590*/  LDL.LU.64 R8, [R1+0x400] ;  /* 0x0004000001087983 */ /* 0x010ea20000300a00 */
[----:B------:R-:W-:Y:S02]  /*245a0*/  ISETP.GE.U32.AND P3, PT, R7, 0x7ffffe3d, PT ;  /* 0x7ffffe3d0700780c */ /* 0x000fe40003f66070 */
[----:B------:R-:W-:-:S04]  /*245b0*/  IADD3 R7, R252, -0x148, RZ ;  /* 0xfffffeb8fc077810 */ /* 0x000fc80007ffe0ff */
[----:B------:R-:W-:-:S07]  /*245c0*/  ISETP.GE.U32.AND P4, PT, R7, 0x7ffffe39, PT ;  /* 0x7ffffe390700780c */ /* 0x000fce0003f86070 */
[----:B------:R2:W-:Y:S01]  /*245d0*/  LDGSTS.E [R2+-0x5e800], [R26.64], !P3 ;  /* 0xa18000001a027fae */ /* 0x0005e2000d921844 */
[----:B---3--:R-:W-:-:S04]  /*245e0*/  IMAD.WIDE R32, R0, 0x4, R22 ;  /* 0x0000000400207825 */ /* 0x008fc800078e0216 */
[C---:B------:R-:W-:Y:S01]  /*245f0*/  IMAD.WIDE R18, R0.reuse, 0x4, R18 ;  /* 0x0000000400127825 */ /* 0x040fe200078e0212 */
[----:B------:R-:W-:Y:S04]  /*24600*/  STL.64 [R1+0x210], R32 ;  /* 0x0002102001007387 */ /* 0x000fe80000100a00 */
[----:B------:R3:W-:Y:S01]  /*24610*/  STL.64 [R1+0x208], R18 ;  /* 0x0002081201007387 */ /* 0x0007e20000100a00 */
[----:B-1----:R-:W-:-:S03]  /*24620*/  IMAD.WIDE R30, R0, 0x4, R20 ;  /* 0x00000004001e7825 */ /* 0x002fc600078e0214 */
[----:B------:R-:W4:Y:S04]  /*24630*/  LDL.LU.64 R22, [R1+0x410] ;  /* 0x0004100001167983 */ /* 0x000f280000300a00 */
[----:B------:R1:W-:Y:S04]  /*24640*/  LDGSTS.E [R6+-0x5e600], [R32.64], !P3 ;  /* 0xa1a0000020067fae */ /* 0x0003e8000d921844 */
[----:B------:R1:W-:Y:S01]  /*24650*/  STL.64 [R1+0x200], R30 ;  /* 0x0002001e01007387 */ /* 0x0003e20000100a00 */
[----:B--2---:R-:W-:-:S03]  /*24660*/  IMAD.WIDE R26, R0, 0x4, R14 ;  /* 0x00000004001a7825 */ /* 0x004fc600078e020e */
[----:B------:R3:W-:Y:S04]  /*24670*/  LDGSTS.E [R5+-0x5e400], [R18.64], !P3 ;  /* 0xa1c0000012057fae */ /* 0x0007e8000d921844 */
[----:B------:R-:W2:Y:S04]  /*24680*/  LDL.LU.64 R14, [R1+0x420] ;  /* 0x00042000010e7983 */ /* 0x000ea80000300a00 */
[----:B------:R-:W2:Y:S04]  /*24690*/  LDL.LU.64 R20, [R1+0x430] ;  /* 0x0004300001147983 */ /* 0x000ea80000300a00 */
[----:B------:R1:W-:Y:S04]  /*246a0*/  LDGSTS.E [R4+-0x5e200], [R30.64], !P3 ;  /* 0xa1e000001e047fae */ /* 0x0003e8000d921844 */
[----:B------:R1:W-:Y:S04]  /*246b0*/  STL.64 [R1+0x1f8], R26 ;  /* 0x0001f81a01007387 */ /* 0x0003e80000100a00 */
[----:B---3--:R-:W3:Y:S04]  /*246c0*/  LDL.LU.64 R18, [R1+0x440] ;  /* 0x0004400001127983 */ /* 0x008ee80000300a00 */
[----:B------:R1:W-:Y:S02]  /*246d0*/  LDGSTS.E [R2+-0x5c800], [R26.64], !P4 ;  /* 0xa38000001a027fae */ /* 0x0003e4000e121844 */
[----:B-1----:R-:W-:-:S04]  /*246e0*/  IMAD.WIDE R32, R0, 0x4, R24 ;  /* 0x0000000400207825 */ /* 0x002fc800078e0218 */
[C---:B------:R-:W-:Y:S01]  /*246f0*/  IMAD.WIDE R10, R0.reuse, 0x4, R10 ;  /* 0x00000004000a7825 */ /* 0x040fe200078e020a */
[----:B------:R-:W-:Y:S03]  /*24700*/  STL.64 [R1+0x1f0], R32 ;  /* 0x0001f02001007387 */ /* 0x000fe60000100a00 */
[C---:B------:R-:W-:Y:S01]  /*24710*/  IMAD.WIDE R30, R0.reuse, 0x4, R12 ;  /* 0x00000004001e7825 */ /* 0x040fe200078e020c */
[----:B------:R1:W-:Y:S04]  /*24720*/  STL.64 [R1+0x1e8], R10 ;  /* 0x0001e80a01007387 */ /* 0x0003e80000100a00 */
[----:B------:R-:W3:Y:S04]  /*24730*/  LDL.LU.64 R24, [R1+0x450] ;  /* 0x0004500001187983 */ /* 0x000ee80000300a00 */
[----:B------:R1:W-:Y:S04]  /*24740*/  STL.64 [R1+0x1e0], R30 ;  /* 0x0001e01e01007387 */ /* 0x0003e80000100a00 */
[----:B------:R4:W-:Y:S04]  /*24750*/  LDGSTS.E [R6+-0x5c600], [R32.64], !P4 ;  /* 0xa3a0000020067fae */ /* 0x0009e8000e121844 */
[----:B------:R1:W-:Y:S01]  /*24760*/  LDGSTS.E [R5+-0x5c400], [R10.64], !P4 ;  /* 0xa3c000000a057fae */ /* 0x0003e2000e121844 */
[----:B------:R-:W-:Y:S01]  /*24770*/  IMAD.WIDE R26, R0, 0x4, R8 ;  /* 0x00000004001a7825 */ /* 0x000fe200078e0208 */
[----:B------:R-:W-:-:S02]  /*24780*/  IADD3 R7, R252, -0x14c, RZ ;  /* 0xfffffeb4fc077810 */ /* 0x000fc40007ffe0ff */
[----:B------:R-:W3:Y:S04]  /*24790*/  LDL.LU.64 R8, [R1+0x460] ;  /* 0x0004600001087983 */ /* 0x000ee80000300a00 */
[----:B------:R-:W3:Y:S04]  /*247a0*/  LDL.LU.64 R12, [R1+0x470] ;  /* 0x00047000010c7983 */ /* 0x000ee80000300a00 */
[----:B------:R3:W-:Y:S04]  /*247b0*/  STL.64 [R1+0x1d8], R26 ;  /* 0x0001d81a01007387 */ /* 0x0007e80000100a00 */
[----:B-1----:R-:W3:Y:S01]  /*247c0*/  LDL.LU.64 R10, [R1+0x480] ;  /* 0x00048000010a7983 */ /* 0x002ee20000300a00 */
[----:B------:R-:W-:-:S02]  /*247d0*/  ISETP.GE.U32.AND P5, PT, R7, 0x7ffffe35, PT ;  /* 0x7ffffe350700780c */ /* 0x000fc40003fa6070 */
[----:B------:R-:W-:Y:S01]  /*247e0*/  IADD3 R7, R252, -0x150, RZ ;  /* 0xfffffeb0fc077810 */ /* 0x000fe20007ffe0ff */
[----:B------:R1:W-:Y:S03]  /*247f0*/  LDGSTS.E [R4+-0x5c200], [R30.64], !P4 ;  /* 0xa3e000001e047fae */ /* 0x0003e6000e121844 */
[----:B------:R-:W-:-:S07]  /*24800*/  ISETP.GE.U32.AND P0, PT, R7, 0x7ffffe31, PT ;  /* 0x7ffffe310700780c */ /* 0x000fce0003f06070 */
[----:B------:R3:W-:Y:S01]  /*24810*/  LDGSTS.E [R2+-0x5a800], [R26.64], !P5 ;  /* 0xa58000001a027fae */ /* 0x0007e2000e921844 */
[----:B----4-:R-:W-:-:S05]  /*24820*/  IMAD.WIDE R32, R0, 0x4, R22 ;  /* 0x0000000400207825 */ /* 0x010fca00078e0216 */
[----:B------:R-:W-:Y:S04]  /*24830*/  STL.64 [R1+0x1d0], R32 ;  /* 0x0001d02001007387 */ /* 0x000fe80000100a00 */
[----:B------:R4:W-:Y:S01]  /*24840*/  LDGSTS.E [R6+-0x5a600], [R32.64], !P5 ;  /* 0xa5a0000020067fae */ /* 0x0009e2000e921844 */
[----:B--2---:R-:W-:-:S04]  /*24850*/  IMAD.WIDE R14, R0, 0x4, R14 ;  /* 0x00000004000e7825 */ /* 0x004fc800078e020e */
[C---:B-1----:R-:W-:Y:S01]  /*24860*/  IMAD.WIDE R30, R0.reuse, 0x4, R20 ;  /* 0x00000004001e7825 */ /* 0x042fe200078e0214 */
[----:B------:R1:W-:Y:S04]  /*24870*/  STL.64 [R1+0x1c8], R14 ;  /* 0x0001c80e01007387 */ /* 0x0003e80000100a00 */
[----:B------:R-:W2:Y:S04]  /*24880*/  LDL.LU.64 R22, [R1+0x490] ;  /* 0x0004900001167983 */ /* 0x000ea80000300a00 */
[----:B------:R1:W-:Y:S01]  /*24890*/  STL.64 [R1+0x1c0], R30 ;  /* 0x0001c01e01007387 */ /* 0x0003e20000100a00 */
[----:B---3--:R-:W-:-:S03]  /*248a0*/  IMAD.WIDE R26, R0, 0x4, R18 ;  /* 0x00000004001a7825 */ /* 0x008fc600078e0212 */
[----:B------:R-:W3:Y:S04]  /*248b0*/  LDL.LU.64 R20, [R1+0x4a0] ;  /* 0x0004a00001147983 */ /* 0x000ee80000300a00 */
[----:B------:R1:W-:Y:S04]  /*248c0*/  LDGSTS.E [R5+-0x5a400], [R14.64], !P5 ;  /* 0xa5c000000e057fae */ /* 0x0003e8000e921844 */
[----:B------:R-:W3:Y:S04]  /*248d0*/  LDL.LU.64 R18, [R1+0x4b0] ;  /* 0x0004b00001127983 */ /* 0x000ee80000300a00 */
[----:B------:R4:W-:Y:S04]  /*248e0*/  LDGSTS.E [R4+-0x5a200], [R30.64], !P5 ;  /* 0xa5e000001e047fae */ /* 0x0009e8000e921844 */
[----:B------:R4:W-:Y:S04]  /*248f0*/  STL.64 [R1+0x1b8], R26 ;  /* 0x0001b81a01007387 */ /* 0x0009e80000100a00 */
[----:B-1----:R-:W3:Y:S01]  /*24900*/  LDL.LU.64 R14, [R1+0x4c0] ;  /* 0x0004c000010e7983 */ /* 0x002ee20000300a00 */
[----:B----4-:R-:W-:-:S03]  /*24910*/  IMAD.WIDE R32, R0, 0x4, R24 ;  /* 0x0000000400207825 */ /* 0x010fc600078e0218 */
[----:B------:R1:W-:Y:S04]  /*24920*/  LDGSTS.E [R2+-0x58800], [R26.64], !P0 ;  /* 0xa78000001a027fae */ /* 0x0003e8000c121844 */
[----:B------:R-:W-:Y:S04]  /*24930*/  STL.64 [R1+0x1b0], R32 ;  /* 0x0001b02001007387 */ /* 0x000fe80000100a00 */
[----:B------:R2:W-:Y:S01]  /*24940*/  LDGSTS.E [R6+-0x58600], [R32.64], !P0 ;  /* 0xa7a0000020067fae */ /* 0x0005e2000c121844 */
[----:B------:R-:W-:-:S04]  /*24950*/  IMAD.WIDE R8, R0, 0x4, R8 ;  /* 0x0000000400087825 */ /* 0x000fc800078e0208 */
[C---:B------:R-:W-:Y:S01]  /*24960*/  IMAD.WIDE R30, R0.reuse, 0x4, R12 ;  /* 0x00000004001e7825 */ /* 0x040fe200078e020c */
[----:B------:R4:W-:Y:S04]  /*24970*/  STL.64 [R1+0x1a8], R8 ;  /* 0x0001a80801007387 */ /* 0x0009e80000100a00 */
[----:B------:R-:W3:Y:S01]  /*24980*/  LDL.LU.64 R24, [R1+0x4d0] ;  /* 0x0004d00001187983 */ /* 0x000ee20000300a00 */
[----:B-1----:R-:W-:-:S03]  /*24990*/  IMAD.WIDE R26, R0, 0x4, R10 ;  /* 0x00000004001a7825 */ /* 0x002fc600078e020a */
[----:B------:R3:W-:Y:S04]  /*249a0*/  STL.64 [R1+0x1a0], R30 ;  /* 0x0001a01e01007387 */ /* 0x0007e80000100a00 */
[----:B------:R-:W3:Y:S04]  /*249b0*/  LDL.LU.64 R12, [R1+0x4e0] ;  /* 0x0004e000010c7983 */ /* 0x000ee80000300a00 */
[----:B------:R-:W3:Y:S04]  /*249c0*/  LDL.LU.64 R10, [R1+0x4f0] ;  /* 0x0004f000010a7983 */ /* 0x000ee80000300a00 */
[----:B------:R1:W-:Y:S04]  /*249d0*/  STL.64 [R1+0x198], R26 ;  /* 0x0001981a01007387 */ /* 0x0003e80000100a00 */
[----:B------:R4:W-:Y:S01]  /*249e0*/  LDGSTS.E [R5+-0x58400], [R8.64], !P0 ;  /* 0xa7c0000008057fae */ /* 0x0009e2000c121844 */
[----:B------:R-:W-:-:S03]  /*249f0*/  IADD3 R7, R252, -0x154, RZ ;  /* 0xfffffeacfc077810 */ /* 0x000fc60007ffe0ff */
[----:B------:R3:W-:Y:S04]  /*24a00*/  LDGSTS.E [R4+-0x58200], [R30.64], !P0 ;  /* 0xa7e000001e047fae */ /* 0x0007e8000c121844 */
[----:B----4-:R-:W4:Y:S01]  /*24a10*/  LDL.LU.64 R8, [R1+0x500] ;  /* 0x0005000001087983 */ /* 0x010f220000300a00 */
[----:B------:R-:W-:Y:S02]  /*24a20*/  ISETP.GE.U32.AND P1, PT, R7, 0x7ffffe2d, PT ;  /* 0x7ffffe2d0700780c */ /* 0x000fe40003f26070 */
[----:B------:R-:W-:-:S04]  /*24a30*/  IADD3 R7, R252, -0x158, RZ ;  /* 0xfffffea8fc077810 */ /* 0x000fc80007ffe0ff */
[----:B------:R-:W-:-:S07]  /*24a40*/  ISETP.GE.U32.AND P2, PT, R7, 0x7ffffe29, PT ;  /* 0x7ffffe290700780c */ /* 0x000fce0003f46070 */
[----:B------:R1:W-:Y:S01]  /*24a50*/  LDGSTS.E [R2+-0x56800], [R26.64], !P1 ;  /* 0xa98000001a027fae */ /* 0x0003e2000c921844 */
[----:B--2---:R-:W-:-:S04]  /*24a60*/  IMAD.WIDE R32, R0, 0x4, R22 ;  /* 0x0000000400207825 */ /* 0x004fc800078e0216 */
[C---:B---3--:R-:W-:Y:S01]  /*24a70*/  IMAD.WIDE R30, R0.reuse, 0x4, R20 ;  /* 0x00000004001e7825 */ /* 0x048fe200078e0214 */
[----:B------:R2:W-:Y:S04]  /*24a80*/  STL.64 [R1+0x190], R32 ;  /* 0x0001902001007387 */ /* 0x0005e80000100a00 */
[----:B------:R-:W-:Y:S01]  /*24a90*/  STL.64 [R1+0x188], R30 ;  /* 0x0001881e01007387 */ /* 0x000fe20000100a00 */
[----:B-1----:R-:W-:-:S03]  /*24aa0*/  IMAD.WIDE R26, R0, 0x4, R18 ;  /* 0x00000004001a7825 */ /* 0x002fc600078e0212 */
[----:B------:R2:W-:Y:S04]  /*24ab0*/  LDGSTS.E [R6+-0x56600], [R32.64], !P1 ;  /* 0xa9a0000020067fae */ /* 0x0005e8000c921844 */
[----:B------:R-:W3:Y:S04]  /*24ac0*/  LDL.LU.64 R18, [R1+0x510] ;  /* 0x0005100001127983 */ /* 0x000ee80000300a00 */
[----:B------:R-:W-:Y:S01]  /*24ad0*/  STL.64 [R1+0x180], R26 ;  /* 0x0001801a01007387 */ /* 0x000fe20000100a00 */
[----:B------:R-:W-:-:S03]  /*24ae0*/  IMAD.WIDE R14, R0, 0x4, R14 ;  /* 0x00000004000e7825 */ /* 0x000fc600078e020e */
[----:B------:R1:W-:Y:S04]  /*24af0*/  LDGSTS.E [R5+-0x56400], [R30.64], !P1 ;  /* 0xa9c000001e057fae */ /* 0x0003e8000c921844 */
[----:B------:R-:W3:Y:S04]  /*24b00*/  LDL.LU.64 R22, [R1+0x520] ;  /* 0x0005200001167983 */ /* 0x000ee80000300a00 */
[----:B------:R-:W3:Y:S04]  /*24b10*/  LDL.LU.64 R20, [R1+0x530] ;  /* 0x0005300001147983 */ /* 0x000ee80000300a00 */
[----:B------:R1:W-:Y:S04]  /*24b20*/  LDGSTS.E [R4+-0x56200], [R26.64], !P1 ;  /* 0xa9e000001a047fae */ /* 0x0003e8000c921844 */
[----:B------:R1:W-:Y:S04]  /*24b30*/  STL.64 [R1+0x178], R14 ;  /* 0x0001780e01007387 */ /* 0x0003e80000100a00 */
[----:B------:R1:W-:Y:S01]  /*24b40*/  LDGSTS.E [R2+-0x54800], [R14.64], !P2 ;  /* 0xab8000000e027fae */ /* 0x0003e2000d121844 */
[----:B--2---:R-:W-:-:S03]  /*24b50*/  IMAD.WIDE R32, R0, 0x4, R24 ;  /* 0x0000000400207825 */ /* 0x004fc600078e0218 */
[----:B-1----:R-:W2:Y:S01]  /*24b60*/  LDL.LU.64 R14, [R1+0x540] ;  /* 0x00054000010e7983 */ /* 0x002ea20000300a00 */
[----:B------:R-:W-:-:S03]  /*24b70*/  IMAD.WIDE R30, R0, 0x4, R12 ;  /* 0x00000004001e7825 */ /* 0x000fc600078e020c */
[----:B------:R-:W-:Y:S01]  /*24b80*/  STL.64 [R1+0x170], R32 ;  /* 0x0001702001007387 */ /* 0x000fe20000100a00 */
[----:B------:R-:W-:-:S03]  /*24b90*/  IMAD.WIDE R26, R0, 0x4, R10 ;  /* 0x00000004001a7825 */ /* 0x000fc600078e020a */
[----:B------:R-:W-:Y:S01]  /*24ba0*/  STL.64 [R1+0x168], R30 ;  /* 0x0001681e01007387 */ /* 0x000fe20000100a00 */
[----:B------:R-:W-:-:S03]  /*24bb0*/  IADD3 R7, R252, -0x15c, RZ ;  /* 0xfffffea4fc077810 */ /* 0x000fc60007ffe0ff */
[----:B------:R1:W-:Y:S01]  /*24bc0*/  LDGSTS.E [R6+-0x54600], [R32.64], !P2 ;  /* 0xaba0000020067fae */ /* 0x0003e2000d121844 */
[----:B----4-:R-:W-:Y:S01]  /*24bd0*/  IMAD.WIDE R24, R0, 0x4, R8 ;  /* 0x0000000400187825 */ /* 0x010fe200078e0208 */
[----:B------:R-:W-:Y:S02]  /*24be0*/  ISETP.GE.U32.AND P6, PT, R7, 0x7ffffe25, PT ;  /* 0x7ffffe250700780c */ /* 0x000fe40003fc6070 */
[----:B------:R-:W4:Y:S04]  /*24bf0*/  LDL.LU.64 R8, [R1+0x550] ;  /* 0x0005500001087983 */ /* 0x000f280000300a00 */
[----:B------:R1:W-:Y:S04]  /*24c00*/  STL.64 [R1+0x160], R26 ;  /* 0x0001601a01007387 */ /* 0x0003e80000100a00 */
[----:B------:R-:W4:Y:S04]  /*24c10*/  LDL.LU.64 R12, [R1+0x560] ;  /* 0x00056000010c7983 */ /* 0x000f280000300a00 */
[----:B------:R-:W4:Y:S01]  /*24c20*/  LDL.LU.64 R10, [R1+0x570] ;  /* 0x00057000010a7983 */ /* 0x000f220000300a00 */
[----:B------:R-:W-:-:S03]  /*24c30*/  IADD3 R7, R252, -0x160, RZ ;  /* 0xfffffea0fc077810 */ /* 0x000fc60007ffe0ff */
[----:B------:R1:W-:Y:S01]  /*24c40*/  LDGSTS.E [R5+-0x54400], [R30.64], !P2 ;  /* 0xabc000001e057fae */ /* 0x0003e2000d121844 */
[----:B------:R-:W-:-:S03]  /*24c50*/  ISETP.GE.U32.AND P3, PT, R7, 0x7ffffe21, PT ;  /* 0x7ffffe210700780c */ /* 0x000fc60003f66070 */
[----:B------:R1:W-:Y:S04]  /*24c60*/  STL.64 [R1+0x158], R24 ;  /* 0x0001581801007387 */ /* 0x0003e80000100a00 */
[----:B------:R1:W-:Y:S04]  /*24c70*/  LDGSTS.E [R4+-0x54200], [R26.64], !P2 ;  /* 0xabe000001a047fae */ /* 0x0003e8000d121844 */
[----:B------:R1:W-:Y:S04]  /*24c80*/  LDGSTS.E [R2+-0x52800], [R24.64], !P6 ;  /* 0xad80000018027fae */ /* 0x0003e8000f121844 */
[----:B-1----:R-:W4:Y:S04]  /*24c90*/  LDL.LU.64 R26, [R1+0x580] ;  /* 0x00058000011a7983 */ /* 0x002f280000300a00 */
[----:B------:R-:W4:Y:S01]  /*24ca0*/  LDL.LU.64 R24, [R1+0x590] ;  /* 0x0005900001187983 */ /* 0x000f220000300a00 */
[----:B---3--:R-:W-:-:S05]  /*24cb0*/  IMAD.WIDE R18, R0, 0x4, R18 ;  /* 0x0000000400127825 */ /* 0x008fca00078e0212 */
[----:B------:R1:W-:Y:S04]  /*24cc0*/  STL.64 [R1+0x150], R18 ;  /* 0x0001501201007387 */ /* 0x0003e80000100a00 */
[----:B------:R1:W-:Y:S01]  /*24cd0*/  LDGSTS.E [R6+-0x52600], [R18.64], !P6 ;  /* 0xada0000012067fae */ /* 0x0003e2000f121844 */
[----:B------:R-:W-:-:S03]  /*24ce0*/  IMAD.WIDE R32, R0, 0x4, R22 ;  /* 0x0000000400207825 */ /* 0x000fc600078e0216 */
[----:B------:R-:W3:Y:S01]  /*24cf0*/  LDL.LU.64 R22, [R1+0x5a0] ;  /* 0x0005a00001167983 */ /* 0x000ee20000300a00 */
[----:B------:R-:W-:-:S03]  /*24d00*/  IMAD.WIDE R30, R0, 0x4, R20 ;  /* 0x00000004001e7825 */ /* 0x000fc600078e0214 */
[----:B------:R-:W-:Y:S04]  /*24d10*/  STL.64 [R1+0x148], R32 ;  /* 0x0001482001007387 */ /* 0x000fe80000100a00 */
[----:B------:R-:W3:Y:S04]  /*24d20*/  LDL.LU.64 R20, [R1+0x5b0] ;  /* 0x0005b00001147983 */ /* 0x000ee80000300a00 */
[----:B------:R-:W-:Y:S04]  /*24d30*/  STL.64 [R1+0x140], R30 ;  /* 0x0001401e01007387 */ /* 0x000fe80000100a00 */
[----:B------:R4:W-:Y:S04]  /*24d40*/  LDGSTS.E [R5+-0x52400], [R32.64], !P6 ;  /* 0xadc0000020057fae */ /* 0x0009e8000f121844 */
[----:B-1----:R-:W3:Y:S04]  /*24d50*/  LDL.LU.64 R18, [R1+0x5c0] ;  /* 0x0005c00001127983 */ /* 0x002ee80000300a00 */
[----:B------:R1:W-:Y:S01]  /*24d60*/  LDGSTS.E [R4+-0x52200], [R30.64], !P6 ;  /* 0xade000001e047fae */ /* 0x0003e2000f121844 */
[----:B--2---:R-:W-:-:S05]  /*24d70*/  IMAD.WIDE R14, R0, 0x4, R14 ;  /* 0x00000004000e7825 */ /* 0x004fca00078e020e */
[----:B------:R2:W-:Y:S04]  /*24d80*/  STL.64 [R1+0x138], R14 ;  /* 0x0001380e01007387 */ /* 0x0005e80000100a00 */
[----:B------:R2:W-:Y:S04]  /*24d90*/  LDGSTS.E [R2+-0x50800], [R14.64], !P3 ;  /* 0xaf8000000e027fae */ /* 0x0005e8000d921844 */
[----:B--2---:R-:W2:Y:S01]  /*24da0*/  LDL.LU.64 R14, [R1+0x5d0] ;  /* 0x0005d000010e7983 */ /* 0x004ea20000300a00 */
[----:B----4-:R-:W-:-:S05]  /*24db0*/  IMAD.WIDE R8, R0, 0x4, R8 ;  /* 0x0000000400087825 */ /* 0x010fca00078e0208 */
[----:B------:R4:W-:Y:S01]  /*24dc0*/  STL.64 [R1+0x130], R8 ;  /* 0x0001300801007387 */ /* 0x0009e20000100a00 */
[----:B------:R-:W-:-:S03]  /*24dd0*/  IMAD.WIDE R32, R0, 0x4, R12 ;  /* 0x0000000400207825 */ /* 0x000fc600078e020c */
[----:B------:R4:W-:Y:S01]  /*24de0*/  LDGSTS.E [R6+-0x50600], [R8.64], !P3 ;  /* 0xafa0000008067fae */ /* 0x0009e2000d921844 */
[----:B-1----:R-:W-:Y:S01]  /*24df0*/  IMAD.WIDE R30, R0, 0x4, R10 ;  /* 0x00000004001e7825 */ /* 0x002fe200078e020a */
[----:B------:R-:W-:Y:S02]  /*24e00*/  IADD3 R7, R252, -0x164, RZ ;  /* 0xfffffe9cfc077810 */ /* 0x000fe40007ffe0ff */
[----:B------:R-:W2:Y:S04]  /*24e10*/  LDL.LU.64 R10, [R1+0x5e0] ;  /* 0x0005e000010a7983 */ /* 0x000ea80000300a00 */
[----:B------:R1:W-:Y:S04]  /*24e20*/  STL.64 [R1+0x128], R32 ;  /* 0x0001282001007387 */ /* 0x0003e80000100a00 */
[----:B------:R-:W2:Y:S04]  /*24e30*/  LDL.LU.64 R12, [R1+0x5f0] ;  /* 0x0005f000010c7983 */ /* 0x000ea80000300a00 */
[----:B------:R1:W-:Y:S04]  /*24e40*/  STL.64 [R1+0x120], R30 ;  /* 0x0001201e01007387 */ /* 0x0003e80000100a00 */
[----:B----4-:R-:W2:Y:S01]  /*24e50*/  LDL.LU.64 R8, [R1+0x600] ;  /* 0x0006000001087983 */ /* 0x010ea20000300a00 */
[----:B------:R-:W-:-:S02]  /*24e60*/  ISETP.GE.U32.AND P4, PT, R7, 0x7ffffe1d, PT ;  /* 0x7ffffe1d0700780c */ /* 0x000fc40003f86070 */
[----:B------:R-:W-:Y:S01]  /*24e70*/  IADD3 R7, R252, -0x168, RZ ;  /* 0xfffffe98fc077810 */ /* 0x000fe20007ffe0ff */
[----:B------:R1:W-:Y:S01]  /*24e80*/  LDGSTS.E [R5+-0x50400], [R32.64], !P3 ;  /* 0xafc0000020057fae */ /* 0x0003e2000d921844 */
[C---:B------:R-:W-:Y:S02]  /*24e90*/  IMAD.WIDE R26, R0.reuse, 0x4, R26 ;  /* 0x00000004001a7825 */ /* 0x040fe400078e021a */
[----:B------:R-:W-:Y:S01]  /*24ea0*/  ISETP.GE.U32.AND P5, PT, R7, 0x7ffffe19, PT ;  /* 0x7ffffe190700780c */ /* 0x000fe20003fa6070 */
[----:B------:R3:W-:Y:S04]  /*24eb0*/  LDGSTS.E [R4+-0x50200], [R30.64], !P3 ;  /* 0xafe000001e047fae */ /* 0x0007e8000d921844 */
[----:B------:R3:W-:Y:S01]  /*24ec0*/  STL.64 [R1+0x118], R26 ;  /* 0x0001181a01007387 */ /* 0x0007e20000100a00 */
[----:B-1----:R-:W-:-:S03]  /*24ed0*/  IMAD.WIDE R32, R0, 0x4, R24 ;  /* 0x0000000400207825 */ /* 0x002fc600078e0218 */
[----:B------:R1:W-:Y:S04]  /*24ee0*/  LDGSTS.E [R2+-0x4e800], [R26.64], !P4 ;  /* 0xb18000001a027fae */ /* 0x0003e8000e121844 */
[----:B------:R-:W-:Y:S04]  /*24ef0*/  STL.64 [R1+0x110], R32 ;  /* 0x0001102001007387 */ /* 0x000fe80000100a00 */
[----:B------:R2:W-:Y:S01]  /*24f00*/  LDGSTS.E [R6+-0x4e600], [R32.64], !P4 ;  /* 0xb1a0000020067fae */ /* 0x0005e2000e121844 */
[----:B---3--:R-:W-:-:S05]  /*24f10*/  IMAD.WIDE R22, R0, 0x4, R22 ;  /* 0x0000000400167825 */ /* 0x008fca00078e0216 */
[----:B------:R3:W-:Y:S01]  /*24f20*/  STL.64 [R1+0x108], R22 ;  /* 0x0001081601007387 */ /* 0x0007e20000100a00 */
[----:B------:R-:W-:-:S03]  /*24f30*/  IMAD.WIDE R30, R0, 0x4, R20 ;  /* 0x00000004001e7825 */ /* 0x000fc600078e0214 */
[----:B------:R3:W-:Y:S04]  /*24f40*/  LDGSTS.E [R5+-0x4e400], [R22.64], !P4 ;  /* 0xb1c0000016057fae */ /* 0x0007e8000e121844 */
[----:B------:R-:W4:Y:S04]  /*24f50*/  LDL.LU.64 R20, [R1+0x610] ;  /* 0x0006100001147983 */ /* 0x000f280000300a00 */
[----:B------:R2:W-:Y:S01]  /*24f60*/  STL.64 [R1+0x100], R30 ;  /* 0x0001001e01007387 */ /* 0x0005e20000100a00 */
[----:B-1----:R-:W-:-:S03]  /*24f70*/  IMAD.WIDE R26, R0, 0x4, R18 ;  /* 0x00000004001a7825 */ /* 0x002fc600078e0212 */
[----:B------:R-:W4:Y:S04]  /*24f80*/  LDL.LU.64 R24, [R1+0x620] ;  /* 0x0006200001187983 */ /* 0x000f280000300a00 */
[----:B------:R-:W4:Y:S04]  /*24f90*/  LDL.LU.64 R18, [R1+0x630] ;  /* 0x0006300001127983 */ /* 0x000f280000300a00 */
[----:B------:R1:W-:Y:S04]  /*24fa0*/  LDGSTS.E [R4+-0x4e200], [R30.64], !P4 ;  /* 0xb1e000001e047fae */ /* 0x0003e8000e121844 */
[----:B------:R1:W-:Y:S04]  /*24fb0*/  STL.64 [R1+0xf8], R26 ;  /* 0x0000f81a01007387 */ /* 0x0003e80000100a00 */
[----:B---3--:R-:W3:Y:S04]  /*24fc0*/  LDL.LU.64 R22, [R1+0x640] ;  /* 0x0006400001167983 */ /* 0x008ee80000300a00 */
[----:B------:R1:W-:Y:S01]  /*24fd0*/  LDGSTS.E [R2+-0x4c800], [R26.64], !P5 ;  /* 0xb38000001a027fae */ /* 0x0003e2000e921844 */
[----:B--2---:R-:W-:-:S05]  /*24fe0*/  IMAD.WIDE R32, R0, 0x4, R14 ;  /* 0x0000000400207825 */ /* 0x004fca00078e020e */
[----:B------:R-:W-:Y:S04]  /*24ff0*/  STL.64 [R1+0xf0], R32 ;  /* 0x0000f02001007387 */ /* 0x000fe80000100a00 */
[----:B------:R2:W-:Y:S01]  /*25000*/  LDGSTS.E [R6+-0x4c600], [R32.64], !P5 ;  /* 0xb3a0000020067fae */ /* 0x0005e2000e921844 */
[----:B------:R-:W-:-:S05]  /*25010*/  IMAD.WIDE R10, R0, 0x4, R10 ;  /* 0x00000004000a7825 */ /* 0x000fca00078e020a */
[----:B------:R2:W-:Y:S01]  /*25020*/  STL.64 [R1+0xe8], R10 ;  /* 0x0000e80a01007387 */ /* 0x0005e20000100a00 */
[----:B-1----:R-:W-:-:S03]  /*25030*/  IMAD.WIDE R30, R0, 0x4, R12 ;  /* 0x00000004001e7825 */ /* 0x002fc600078e020c */
[----:B------:R-:W3:Y:S04]  /*25040*/  LDL.LU.64 R14, [R1+0x650] ;  /* 0x00065000010e7983 */ /* 0x000ee80000300a00 */
[----:B------:R1:W-:Y:S01]  /*25050*/  STL.64 [R1+0xe0], R30 ;  /* 0x0000e01e01007387 */ /* 0x0003e20000100a00 */
[----:B------:R-:W-:-:S03]  /*25060*/  IMAD.WIDE R26, R0, 0x4, R8 ;  /* 0x00000004001a7825 */ /* 0x000fc600078e0208 */
[----:B------:R-:W3:Y:S04]  /*25070*/  LDL.LU.64 R12, [R1+0x660] ;  /* 0x00066000010c7983 */ /* 0x000ee80000300a00 */
[----:B------:R-:W3:Y:S04]  /*25080*/  LDL.LU.64 R8, [R1+0x670] ;  /* 0x0006700001087983 */ /* 0x000ee80000300a00 */
[----:B------:R1:W-:Y:S04]  /*25090*/  STL.64 [R1+0xd8], R26 ;  /* 0x0000d81a01007387 */ /* 0x0003e80000100a00 */
[----:B------:R2:W-:Y:S01]  /*250a0*/  LDGSTS.E [R5+-0x4c400], [R10.64], !P5 ;  /* 0xb3c000000a057fae */ /* 0x0005e2000e921844 */
[----:B------:R-:W-:-:S03]  /*250b0*/  IADD3 R7, R252, -0x16c, RZ ;  /* 0xfffffe94fc077810 */ /* 0x000fc60007ffe0ff */
[----:B------:R1:W-:Y:S04]  /*250c0*/  LDGSTS.E [R4+-0x4c200], [R30.64], !P5 ;  /* 0xb3e000001e047fae */ /* 0x0003e8000e921844 */
[----:B--2---:R-:W3:Y:S01]  /*250d0*/  LDL.LU.64 R10, [R1+0x9f0] ;  /* 0x0009f000010a7983 */ /* 0x004ee20000300a00 */
[----:B------:R-:W-:Y:S02]  /*250e0*/  ISETP.GE.U32.AND P0, PT, R7, 0x7ffffe15, PT ;  /* 0x7ffffe150700780c */ /* 0x000fe40003f06070 */
[----:B------:R-:W-:-:S04]  /*250f0*/  IADD3 R7, R252, -0x170, RZ ;  /* 0xfffffe90fc077810 */ /* 0x000fc80007ffe0ff */
[----:B------:R-:W-:-:S07]  /*25100*/  ISETP.GE.U32.AND P1, PT, R7, 0x7ffffe11, PT ;  /* 0x7ffffe110700780c */ /* 0x000fce0003f26070 */
[----:B------:R1:W-:Y:S01]  /*25110*/  LDGSTS.E [R2+-0x4a800], [R26.64], !P0 ;  /* 0xb58000001a027fae */ /* 0x0003e2000c121844 */
[----:B----4-:R-:W-:-:S04]  /*25120*/  IMAD.WIDE R20, R0, 0x4, R20 ;  /* 0x0000000400147825 */ /* 0x010fc800078e0214 */
[C---:B-1----:R-:W-:Y:S01]  /*25130*/  IMAD.WIDE R30, R0.reuse, 0x4, R24 ;  /* 0x00000004001e7825 */ /* 0x042fe200078e0218 */
[----:B------:R1:W-:Y:S03]  /*25140*/  STL.64 [R1+0xd0], R20 ;  /* 0x0000d01401007387 */ /* 0x0003e60000100a00 */
[C---:B------:R-:W-:Y:S01]  /*25150*/  IMAD.WIDE R18, R0.reuse, 0x4, R18 ;  /* 0x0000000400127825 */ /* 0x040fe200078e0212 */
[----:B------:R-:W-:Y:S04]  /*25160*/  STL.64 [R1+0xc8], R30 ;  /* 0x0000c81e01007387 */ /* 0x000fe80000100a00 */
[----:B------:R4:W-:Y:S04]  /*25170*/  STL.64 [R1+0xc0], R18 ;  /* 0x0000c01201007387 */ /* 0x0009e80000100a00 */
[----:B------:R-:W2:Y:S01]  /*25180*/  LDL.LU.64 R26, [R1+0x9f8] ;  /* 0x0009f800011a7983 */ /* 0x000ea20000300a00 */
[----:B---3--:R-:W-:-:S03]  /*25190*/  IMAD.WIDE R22, R0, 0x4, R22 ;  /* 0x0000000400167825 */ /* 0x008fc600078e0216 */
[----:B------:R1:W-:Y:S04]  /*251a0*/  LDGSTS.E [R6+-0x4a600], [R20.64], !P0 ;  /* 0xb5a0000014067fae */ /* 0x0003e8000c121844 */
[----:B------:R-:W3:Y:S04]  /*251b0*/  LDL.LU.64 R24, [R1+0xa10] ;  /* 0x000a100001187983 */ /* 0x000ee80000300a00 */
[----:B------:R4:W-:Y:S04]  /*251c0*/  STL.64 [R1+0xb8], R22 ;  /* 0x0000b81601007387 */ /* 0x0009e80000100a00 */
[----:B------:R4:W-:Y:S04]  /*251d0*/  LDGSTS.E [R5+-0x4a400], [R30.64], !P0 ;  /* 0xb5c000001e057fae */ /* 0x0009e8000c121844 */
[----:B-1----:R-:W3:Y:S04]  /*251e0*/  LDL.LU.64 R20, [R1+0xa18] ;  /* 0x000a180001147983 */ /* 0x002ee80000300a00 */
[----:B------:R4:W-:Y:S04]  /*251f0*/  LDGSTS.E [R4+-0x4a200], [R18.64], !P0 ;  /* 0xb5e0000012047fae */ /* 0x0009e8000c121844 */
[----:B------:R1:W-:Y:S04]  /*25200*/  LDGSTS.E [R2+-0x48800], [R22.64], !P1 ;  /* 0xb780000016027fae */ /* 0x0003e8000c921844 */
[----:B----4-:R-:W4:Y:S01]  /*25210*/  LDL.LU.64 R18, [R1+0x1710] ;  /* 0x0017100001127983 */ /* 0x010f220000300a00 */
[----:B------:R-:W-:-:S04]  /*25220*/  IMAD.WIDE R34, R0, 0x4, R14 ;  /* 0x0000000400227825 */ /* 0x000fc800078e020e */
[C---:B------:R-:W-:Y:S01]  /*25230*/  IMAD.WIDE R32, R0.reuse, 0x4, R12 ;  /* 0x0000000400207825 */ /* 0x040fe200078e020c */
[----:B------:R-:W-:Y:S03]  /*25240*/  STL.64 [R1+0xb0], R34 ;  /* 0x0000b02201007387 */ /* 0x000fe60000100a00 */
[C---:B------:R-:W-:Y:S01]  /*25250*/  IMAD.WIDE R8, R0.reuse, 0x4, R8 ;  /* 0x0000000400087825 */ /* 0x040fe200078e0208 */
[----:B------:R-:W-:Y:S04]  /*25260*/  STL.64 [R1+0xa8], R32 ;  /* 0x0000a82001007387 */ /* 0x000fe80000100a00 */
[----:B------:R-:W4:Y:S04]  /*25270*/  LDL.LU.64 R14, [R1+0xa20] ;  /* 0x000a2000010e7983 */ /* 0x000f280000300a00 */
[----:B------:R1:W-:Y:S04]  /*25280*/  STL.64 [R1+0xa0], R8 ;  /* 0x0000a00801007387 */ /* 0x0003e80000100a00 */
[----:B-1----:R-:W4:Y:S04]  /*25290*/  LDL.LU.64 R22, [R1+0xa28] ;  /* 0x000a280001167983 */ /* 0x002f280000300a00 */
[----:B------:R-:W4:Y:S01]  /*252a0*/  LDL.LU.64 R12, [R1+0xa38] ;  /* 0x000a3800010c7983 */ /* 0x000f220000300a00 */
[----:B------:R-:W-:-:S03]  /*252b0*/  IMAD.WIDE R30, R0, 0x4, R10 ;  /* 0x00000004001e7825 */ /* 0x000fc600078e020a */
[----:B------:R1:W-:Y:S04]  /*252c0*/  LDGSTS.E [R6+-0x48600], [R34.64], !P1 ;  /* 0xb7a0000022067fae */ /* 0x0003e8000c921844 */
[----:B------:R3:W-:Y:S04]  /*252d0*/  STL.64 [R1+0x98], R30 ;  /* 0x0000981e01007387 */ /* 0x0007e80000100a00 */
[----:B------:R-:W4:Y:S04]  /*252e0*/  LDL.LU.64 R10, [R1+0xa30] ;  /* 0x000a3000010a7983 */ /* 0x000f280000300a00 */
[----:B------:R2:W-:Y:S04]  /*252f0*/  LDGSTS.E [R5+-0x48400], [R32.64], !P1 ;  /* 0xb7c0000020057fae */ /* 0x0005e8000c921844 */
[----:B------:R1:W-:Y:S04]  /*25300*/  LDGSTS.E [R4+-0x48200], [R8.64], !P1 ;  /* 0xb7e0000008047fae */ /* 0x0003e8000c921844 */
[----:B-1----:R-:W4:Y:S01]  /*25310*/  LDL.LU.64 R8, [R1+0xa40] ;  /* 0x000a400001087983 */ /* 0x002f220000300a00 */
[----:B------:R-:W-:-:S04]  /*25320*/  IADD3 R7, R252, -0x174, RZ ;  /* 0xfffffe8cfc077810 */ /* 0x000fc80007ffe0ff */
[----:B------:R-:W-:Y:S02]  /*25330*/  ISETP.GE.U32.AND P2, PT, R7, 0x7ffffe0d, PT ;  /* 0x7ffffe0d0700780c */ /* 0x000fe40003f46070 */
[----:B------:R-:W-:-:S04]  /*25340*/  IADD3 R7, R252, -0x178, RZ ;  /* 0xfffffe88fc077810 */ /* 0x000fc80007ffe0ff */
[----:B------:R-:W-:Y:S02]  /*25350*/  ISETP.GE.U32.AND P6, PT, R7, 0x7ffffe09, PT ;  /* 0x7ffffe090700780c */ /* 0x000fe40003fc6070 */
[----:B------:R-:W-:-:S04]  /*25360*/  IADD3 R7, R252, -0x17c, RZ ;  /* 0xfffffe84fc077810 */ /* 0x000fc80007ffe0ff */
[----:B------:R-:W-:Y:S01]  /*25370*/  ISETP.GE.U32.AND P3, PT, R7, 0x7ffffe05, PT ;  /* 0x7ffffe050700780c */ /* 0x000fe20003f66070 */
[----:B------:R3:W-:Y:S01]  /*25380*/  LDGSTS.E [R2+-0x46800], [R30.64], !P2 ;  /* 0xb98000001e027fae */ /* 0x0007e2000d121844 */
[----:B------:R-:W-:-:S04]  /*25390*/  IADD3 R7, R252, -0x181, RZ ;  /* 0xfffffe7ffc077810 */ /* 0x000fc80007ffe0ff */
[----:B------:R-:W-:Y:S02]  /*253a0*/  ISETP.GE.U32.AND P5, PT, R7, 0x7ffffe00, PT ;  /* 0x7ffffe000700780c */ /* 0x000fe40003fa6070 */
[----:B------:R-:W-:-:S04]  /*253b0*/  IADD3 R7, R252, -0x185, RZ ;  /* 0xfffffe7bfc077810 */ /* 0x000fc80007ffe0ff */
[----:B------:R-:W-:Y:S02]  /*253c0*/  ISETP.GE.U32.AND P0, PT, R7, 0x7ffffdfc, PT ;  /* 0x7ffffdfc0700780c */ /* 0x000fe40003f06070 */
[----:B------:R-:W-:-:S04]  /*253d0*/  IADD3 R7, R252, -0x189, RZ ;  /* 0xfffffe77fc077810 */ /* 0x000fc80007ffe0ff */
[----:B------:R-:W-:Y:S02]  /*253e0*/  ISETP.GE.U32.AND P1, PT, R7, 0x7ffffdf8, PT ;  /* 0x7ffffdf80700780c */ /* 0x000fe40003f26070 */
[----:B------:R-:W-:Y:S01]  /*253f0*/  IADD3 R7, R252, -0x18d, RZ ;  /* 0xfffffe73fc077810 */ /* 0x000fe20007ffe0ff */
[----:B--2---:R-:W-:-:S04]  /*25400*/  IMAD.WIDE R32, R0, 0x4, R26 ;  /* 0x0000000400207825 */ /* 0x004fc800078e021a */
[C---:B---3--:R-:W-:Y:S01]  /*25410*/  IMAD.WIDE R30, R0.reuse, 0x4, R24 ;  /* 0x00000004001e7825 */ /* 0x048fe200078e0218 */
[----:B------:R-:W-:Y:S04]  /*25420*/  STL.64 [R1+0x90], R32 ;  /* 0x0000902001007387 */ /* 0x000fe80000100a00 */
[----:B------:R1:W-:Y:S04]  /*25430*/  STL.64 [R1+0x88], R30 ;  /* 0x0000881e01007387 */ /* 0x0003e80000100a00 */
[----:B------:R2:W-:Y:S01]  /*25440*/  LDGSTS.E [R6+-0x46600], [R32.64], !P2 ;  /* 0xb9a0000020067fae */ /* 0x0005e2000d121844 */
[----:B------:R-:W-:-:S03]  /*25450*/  IMAD.WIDE R26, R0, 0x4, R20 ;  /* 0x00000004001a7825 */ /* 0x000fc600078e0214 */
[----:B------:R1:W-:Y:S04]  /*25460*/  LDGSTS.E [R5+-0x46400], [R30.64], !P2 ;  /* 0xb9c000001e057fae */ /* 0x0003e8000d121844 */
[----:B------:R3:W-:Y:S01]  /*25470*/  LDGSTS.E [R4+-0x46200], [R26.64], !P2 ;  /* 0xb9e000001a047fae */ /* 0x0007e2000d121844 */
[----:B------:R-:W-:Y:S02]  /*25480*/  ISETP.GE.U32.AND P2, PT, R7, 0x7ffffdf4, PT ;  /* 0x7ffffdf40700780c */ /* 0x000fe40003f46070 */
[----:B------:R-:W-:Y:S01]  /*25490*/  IADD3 R7, R221, 0x100000, RZ ;  /* 0x00100000dd077810 */ /* 0x000fe20007ffe0ff */
[C---:B----4-:R-:W-:Y:S02]  /*254a0*/  IMAD.WIDE R24, R0.reuse, 0x4, R18 ;  /* 0x0000000400187825 */ /* 0x050fe400078e0212 */
[----:B------:R-:W4:Y:S04]  /*254b0*/  LDL.LU.64 R18, [R1+0xa48] ;  /* 0x000a480001127983 */ /* 0x000f280000300a00 */
[----:B------:R3:W-:Y:S04]  /*254c0*/  STL.64 [R1+0x80], R26 ;  /* 0x0000801a01007387 */ /* 0x0007e80000100a00 */
[----:B------:R-:W4:Y:S04]  /*254d0*/  LDL.LU.64 R20, [R1+0xa50] ;  /* 0x000a500001147983 */ /* 0x000f280000300a00 */
[----:B------:R1:W-:Y:S04]  /*254e0*/  STL.64 [R1+0x78], R24 ;  /* 0x0000781801007387 */ /* 0x0003e80000100a00 */
[----:B------:R1:W-:Y:S01]  /*254f0*/  LDGSTS.E [R2+-0x44800], [R24.64], !P6 ;  /* 0xbb80000018027fae */ /* 0x0003e2000f121844 */
[----:B------:R-:W-:-:S05]  /*25500*/  IMAD.WIDE R14, R0, 0x4, R14 ;  /* 0x00000004000e7825 */ /* 0x000fca00078e020e */
[----:B------:R2:W-:Y:S01]  /*25510*/  STL.64 [R1+0x70], R14 ;  /* 0x0000700e01007387 */ /* 0x0005e20000100a00 */
[----:B-1----:R-:W-:-:S03]  /*25520*/  IMAD.WIDE R30, R0, 0x4, R22 ;  /* 0x00000004001e7825 */ /* 0x002fc600078e0216 */
[----:B------:R2:W-:Y:S01]  /*25530*/  LDGSTS.E [R7+-0x44600], [R14.64], !P6 ;  /* 0xbba000000e077fae */ /* 0x0005e2000f121844 */
[----:B---3--:R-:W-:Y:S01]  /*25540*/  IMAD.WIDE R26, R0, 0x4, R12 ;  /* 0x00000004001a7825 */ /* 0x008fe200078e020c */
[----:B------:R-:W-:Y:S02]  /*25550*/  IADD3 R16, R252, -0x100, RZ ;  /* 0xffffff00fc107810 */ /* 0x000fe40007ffe0ff */
[----:B------:R-:W3:Y:S04]  /*25560*/  LDL.LU.64 R12, [R1+0x9b0] ;  /* 0x0009b000010c7983 */ /* 0x000ee80000300a00 */
[----:B------:R-:W-:Y:S01]  /*25570*/  STL.64 [R1+0x68], R30 ;  /* 0x0000681e01007387 */ /* 0x000fe20000100a00 */
[----:B------:R-:W-:-:S03]  /*25580*/  IMAD.WIDE R24, R0, 0x4, R10 ;  /* 0x0000000400187825 */ /* 0x000fc600078e020a */
[----:B------:R1:W-:Y:S04]  /*25590*/  STL.64 [R1+0x60], R26 ;  /* 0x0000601a01007387 */ /* 0x0003e80000100a00 */
[----:B------:R-:W3:Y:S04]  /*255a0*/  LDL.LU.64 R10, [R1+0xa00] ;  /* 0x000a0000010a7983 */ /* 0x000ee80000300a00 */
[----:B------:R-:W-:Y:S01]  /*255b0*/  STL.64 [R1+0x58], R24 ;  /* 0x0000581801007387 */ /* 0x000fe20000100a00 */
[----:B------:R-:W-:-:S03]  /*255c0*/  IMAD.WIDE R22, R0, 0x4, R8 ;  /* 0x0000000400167825 */ /* 0x000fc600078e0208 */
[----:B------:R1:W-:Y:S04]  /*255d0*/  LDGSTS.E [R6+-0x44400], [R30.64], !P6 ;  /* 0xbbc000001e067fae */ /* 0x0003e8000f121844 */
[----:B------:R-:W3:Y:S04]  /*255e0*/  LDL.LU.64 R8, [R1+0xa58] ;  /* 0x000a580001087983 */ /* 0x000ee80000300a00 */
[----:B------:R-:W-:Y:S04]  /*255f0*/  STL.64 [R1+0x50], R22 ;  /* 0x0000501601007387 */ /* 0x000fe80000100a00 */
[----:B--2---:R-:W2:Y:S01]  /*25600*/  LDL.LU.64 R14, [R1+0xa60] ;  /* 0x000a6000010e7983 */ /* 0x004ea20000300a00 */
[----:B------:R-:W-:-:S03]  /*25610*/  ISETP.GE.AND P4, PT, R17, R16, PT ;  /* 0x000000101100720c */ /* 0x000fc60003f86270 */
[----:B------:R4:W-:Y:S01]  /*25620*/  LDGSTS.E [R5+-0x44200], [R26.64], !P6 ;  /* 0xbbe000001a057fae */ /* 0x0009e2000f121844 */
[----:B------:R-:W-:-:S03]  /*25630*/  IADD3 R7, R252, -0x180, RZ ;  /* 0xfffffe80fc077810 */ /* 0x000fc60007ffe0ff */
[----:B------:R4:W-:Y:S04]  /*25640*/  LDGSTS.E [R4+-0x42800], [R24.64], !P3 ;  /* 0xbd80000018047fae */ /* 0x0009e8000d921844 */
[----:B------:R1:W-:Y:S02]  /*25650*/  LDGSTS.E [R2+-0x42600], [R22.64], !P3 ;  /* 0xbda0000016027fae */ /* 0x0003e4000d921844 */
[----:B-1----:R-:W-:Y:S02]  /*25660*/  IADD3 R6, R252, -0x191, RZ ;  /* 0xfffffe6ffc067810 */ /* 0x002fe40007ffe0ff */
[----:B------:R-:W-:Y:S02]  /*25670*/  SEL R2, RZ, 0x4, P4 ;  /* 0x00000004ff027807 */ /* 0x000fe40002000000 */
[----:B------:R-:W-:Y:S01]  /*25680*/  ISETP.GE.U32.AND P4, PT, R7, 0x7ffffe01, PT ;  /* 0x7ffffe010700780c */ /* 0x000fe20003f86070 */
[----:B----4-:R-:W-:-:S04]  /*25690*/  IMAD.WIDE R18, R0, 0x4, R18 ;  /* 0x0000000400127825 */ /* 0x010fc800078e0212 */
[----:B------:R-:W-:Y:S01]  /*256a0*/  IMAD.WIDE R26, R0, 0x4, R20 ;  /* 0x00000004001a7825 */ /* 0x000fe200078e0214 */
[----:B------:R1:W-:Y:S04]  /*256b0*/  STL.64 [R1+0x48], R18 ;  /* 0x0000481201007387 */ /* 0x0003e80000100a00 */
[----:B------:R2:W-:Y:S04]  /*256c0*/  STL.64 [R1+0x40], R26 ;  /* 0x0000401a01007387 */ /* 0x0005e80000100a00 */
[----:B------:R1:W-:Y:S04]  /*256d0*/  LDGSTS.E [R5+-0x42400], [R18.64], !P3 ;  /* 0xbdc0000012057fae */ /* 0x0003e8000d921844 */
[----:B------:R2:W-:Y:S01]  /*256e0*/  LDGSTS.E [R4+-0x42200], [R26.64], !P3 ;  /* 0xbde000001a047fae */ /* 0x0005e2000d921844 */
[----:B------:R-:W-:-:S03]  /*256f0*/  ISETP.GE.U32.AND P3, PT, R6, 0x7ffffdf0, PT ;  /* 0x7ffffdf00600780c */ /* 0x000fc60003f66070 */
[----:B-1----:R-:W4:Y:S01]  /*25700*/  LDL.LU.64 R18, [R1+0x1708] ;  /* 0x0017080001127983 */ /* 0x002f220000300a00 */
[----:B------:R-:W-:-:S03]  /*25710*/  IADD3 R6, R221, 0x100000, RZ ;  /* 0x00100000dd067810 */ /* 0x000fc60007ffe0ff */
[----:B------:R-:W4:Y:S04]  /*25720*/  LDL.LU.64 R24, [R1+0xc08] ;  /* 0x000c080001187983 */ /* 0x000f280000300a00 */
[----:B------:R-:W4:Y:S01]  /*25730*/  LDL.LU.64 R22, [R1+0xb30] ;  /* 0x000b300001167983 */ /* 0x000f220000300a00 */
[----:B---3--:R-:W-:-:S03]  /*25740*/  IMAD.WIDE R12, R0, 0x4, R12 ;  /* 0x00000004000c7825 */ /* 0x008fc600078e020c */
[----:B------:R-:W3:Y:S04]  /*25750*/  LDL.LU.64 R20, [R1+0xaf8] ;  /* 0x000af80001147983 */ /* 0x000ee80000300a00 */
[----:B------:R1:W-:Y:S04]  /*25760*/  STL.64 [R1+0x38], R12 ;  /* 0x0000380c01007387 */ /* 0x0003e80000100a00 */
[----:B------:R1:W-:Y:S01]  /*25770*/  LDGSTS.E [R6+-0x40800], [R12.64], !P4 ;  /* 0xbf8000000c067fae */ /* 0x0003e2000e121844 */
[----:B------:R-:W-:-:S05]  /*25780*/  IMAD.WIDE R10, R0, 0x4, R10 ;  /* 0x00000004000a7825 */ /* 0x000fca00078e020a */
[----:B------:R1:W-:Y:S04]  /*25790*/  STL.64 [R1+0x30], R10 ;  /* 0x0000300a01007387 */ /* 0x0003e80000100a00 */
[----:B------:R1:W-:Y:S01]  /*257a0*/  LDGSTS.E [R5+-0x40600], [R10.64], !P4 ;  /* 0xbfa000000a057fae */ /* 0x0003e2000e121844 */
[----:B------:R-:W-:-:S04]  /*257b0*/  IMAD.WIDE R8, R0, 0x4, R8 ;  /* 0x0000000400087825 */ /* 0x000fc800078e0208 */
[----:B--2---:R-:W-:Y:S01]  /*257c0*/  IMAD.WIDE R30, R0, 0x4, R14 ;  /* 0x00000004001e7825 */ /* 0x004fe200078e020e */
[----:B------:R2:W-:Y:S04]  /*257d0*/  STL.64 [R1+0x28], R8 ;  /* 0x0000280801007387 */ /* 0x0005e80000100a00 */
[----:B------:R1:W-:Y:S04]  /*257e0*/  STL.64 [R1+0x20], R30 ;  /* 0x0000201e01007387 */ /* 0x0003e80000100a00 */
[----:B------:R-:W3:Y:S04]  /*257f0*/  LDL.LU.64 R26, [R1+0xac0] ;  /* 0x000ac000011a7983 */ /* 0x000ee80000300a00 */
[----:B------:R-:W3:Y:S04]  /*25800*/  LDL.LU.64 R14, [R1+0xa88] ;  /* 0x000a8800010e7983 */ /* 0x000ee80000300a00 */
[----:B-1----:R-:W3:Y:S04]  /*25810*/  LDL.LU.64 R12, [R1+0xa70] ;  /* 0x000a7000010c7983 */ /* 0x002ee80000300a00 */
[----:B------:R2:W-:Y:S04]  /*25820*/  LDGSTS.E [R4+-0x40400], [R8.64], !P4 ;  /* 0xbfc0000008047fae */ /* 0x0005e8000e121844 */
[----:B------:R-:W3:Y:S04]  /*25830*/  LDL.LU.64 R10, [R1+0xa68] ;  /* 0x000a6800010a7983 */ /* 0x000ee80000300a00 */
[----:B--2---:R-:W3:Y:S01]  /*25840*/  LDL.LU.64 R8, [R1+0x970] ;  /* 0x0009700001087983 */ /* 0x004ee20000300a00 */
[----:B------:R-:W-:-:S05]  /*25850*/  IMAD.MOV.U32 R16, RZ, RZ, 0x7f ;  /* 0x0000007fff107424 */ /* 0x000fca00078e00ff */
[----:B------:R-:W-:-:S04]  /*25860*/  IADD3 R16, R16, c[0x0][0x180], RZ ;  /* 0x0000600010107a10 */ /* 0x000fc80007ffe0ff */
[----:B------:R-:W-:Y:S01]  /*25870*/  ISETP.GT.AND P6, PT, R16, 0x17f, PT ;  /* 0x0000017f1000780c */ /* 0x000fe20003fc4270 */
[----:B------:R-:W-:-:S03]  /*25880*/  IMAD.MOV.U32 R3, RZ, RZ, c[0x0][0x18c] ;  /* 0x00006300ff037624 */ /* 0x000fc600078e00ff */
[----:B------:R-:W-:Y:S01]  /*25890*/  SEL R2, R2, RZ, P6 ;  /* 0x000000ff02027207 */ /* 0x000fe20003000000 */
[----:B------:R-:W-:-:S03]  /*258a0*/  IMAD.SHL.U32 R3, R3, 0x80, RZ ;  /* 0x0000008003037824 */ /* 0x000fc600078e00ff */
[----:B------:R-:W-:Y:S02]  /*258b0*/  ISETP.NE.U32.AND P6, PT, R2, RZ, PT ;  /* 0x000000ff0200720c */ /* 0x000fe40003fc5070 */
[----:B------:R-:W-:Y:S02]  /*258c0*/  IADD3 R2, R221, 0x100000, RZ ;  /* 0x00100000dd027810 */ /* 0x000fe40007ffe0ff */
[----:B------:R-:W-:Y:S02]  /*258d0*/  IADD3 R6, R252, -0x195, RZ ;  /* 0xfffffe6bfc067810 */ /* 0x000fe40007ffe0ff */
[----:B------:R-:W-:Y:S01]  /*258e0*/  SHF.L.U32 R0, R17, 0x2, RZ ;  /* 0x0000000211007819 */ /* 0x000fe200000006ff */
[----:B------:R1:W-:Y:S01]  /*258f0*/  LDGSTS.E [R2+-0x40200], [R30.64], !P4 ;  /* 0xbfe000001e027fae */ /* 0x0003e2000e121844 */
[----:B------:R-:W-:Y:S02]  /*25900*/  ISETP.GE.U32.AND P4, PT, R6, 0x7ffffdec, PT ;  /* 0x7ffffdec0600780c */ /* 0x000fe40003f86070 */
[----:B------:R-:W-:Y:S01]  /*25910*/  IADD3 R6, R0, 0x100000, RZ ;  /* 0x0010000000067810 */ /* 0x000fe20007ffe0ff */
[----:B------:R-:W0:Y:S01]  /*25920*/  LDGDEPBAR ;  /* 0x00000000000079af */ /* 0x000e220000000000 */
[----:B----4-:R-:W-:-:S04]  /*25930*/  IMAD.WIDE R18, R3, 0x4, R18 ;  /* 0x0000000403127825 */ /* 0x010fc800078e0212 */
[C---:B------:R-:W-:Y:S01]  /*25940*/  IMAD.WIDE R152, R3.reuse, 0x4, R24 ;  /* 0x0000000403987825 */ /* 0x040fe200078e0218 */
[----:B------:R4:W-:Y:S03]  /*25950*/  STL.64 [R1+0x18], R18 ;  /* 0x0000181201007387 */ /* 0x0009e60000100a00 */
[C---:B------:R-:W-:Y:S01]  /*25960*/  IMAD.WIDE R150, R3.reuse, 0x4, R22 ;  /* 0x0000000403967825 */ /* 0x040fe200078e0216 */
[----:B-1----:R-:W2:Y:S03]  /*25970*/  LDL.LU.64 R30, [R1+0x930] ;  /* 0x00093000011e7983 */ /* 0x002ea60000300a00 */
[C---:B---3--:R-:W-:Y:S01]  /*25980*/  IMAD.WIDE R148, R3.reuse, 0x4, R20 ;  /* 0x0000000403947825 */ /* 0x048fe200078e0214 */
[----:B------:R-:W3:Y:S04]  /*25990*/  LDL.LU.64 R24, [R1+0x8f0] ;  /* 0x0008f00001187983 */ /* 0x000ee80000300a00 */
[----:B------:R-:W3:Y:S04]  /*259a0*/  LDL.LU.64 R22, [R1+0x8b0] ;  /* 0x0008b00001167983 */ /* 0x000ee80000300a00 */
[----:B------:R4:W-:Y:S04]  /*259b0*/  LDGSTS.E [R6+0x20000], [R18.64], P6 ;  /* 0x2000000012067fae */ /* 0x0009e8000b121844 */
[----:B------:R-:W3:Y:S04]  /*259c0*/  LDL.LU.64 R20, [R1+0x870] ;  /* 0x0008700001147983 */ /* 0x000ee80000300a00 */
[----:B----4-:R-:W4:Y:S04]  /*259d0*/  LDL.LU.64 R18, [R1+0x838] ;  /* 0x0008380001127983 */ /* 0x010f280000300a00 */
[----:B------:R-:W-:Y:S01]  /*259e0*/  STL.64 [R1+0x23f8], R152 ;  /* 0x0023f89801007387 */ /* 0x000fe20000100a00 */
[----:B------:R-:W-:-:S03]  /*259f0*/  IMAD.WIDE R146, R3, 0x4, R26 ;  /* 0x0000000403927825 */ /* 0x000fc600078e021a */
[----:B------:R-:W4:Y:S01]  /*25a00*/  LDL.LU.64 R26, [R1+0x800] ;  /* 0x00080000011a7983 */ /* 0x000f220000300a00 */
[----:B------:R-:W-:-:S03]  /*25a10*/  IMAD.WIDE R144, R3, 0x4, R14 ;  /* 0x0000000403907825 */ /* 0x000fc600078e020e */
[----:B------:R-:W4:Y:S01]  /*25a20*/  LDL.LU.64 R14, [R1+0x7c8] ;  /* 0x0007c800010e7983 */ /* 0x000f220000300a00 */
[----:B------:R-:W-:-:S04]  /*25a30*/  IMAD.WIDE R142, R3, 0x4, R12 ;  /* 0x00000004038e7825 */ /* 0x000fc800078e020c */
[----:B------:R-:W-:-:S04]  /*25a40*/  IMAD.WIDE R140, R3, 0x4, R10 ;  /* 0x00000004038c7825 */ /* 0x000fc800078e020a */
[----:B------:R-:W-:Y:S02]  /*25a50*/  IMAD.WIDE R138, R3, 0x4, R8 ;  /* 0x00000004038a7825 */ /* 0x000fe400078e0208 */
[----:B------:R-:W4:Y:S04]  /*25a60*/  LDL.LU.64 R8, [R1+0xb90] ;  /* 0x000b900001087983 */ /* 0x000f280000300a00 */
[----:B------:R-:W4:Y:S04]  /*25a70*/  LDL.LU.64 R12, [R1+0xb60] ;  /* 0x000b6000010c7983 */ /* 0x000f280000300a00 */
[----:B------:R-:W4:Y:S01]  /*25a80*/  LDL.LU.64 R10, [R1+0xb28] ;  /* 0x000b2800010a7983 */ /* 0x000f220000300a00 */
[C---:B------:R-:W-:Y:S01]  /*25a90*/  IADD3 R5, R0.reuse, 0x100000, RZ ;  /* 0x0010000000057810 */ /* 0x040fe20007ffe0ff */
[----:B------:R-:W-:Y:S01]  /*25aa0*/  IMAD.SHL.U32 R17, R17, 0x4, RZ ;  /* 0x0000000411117824 */ /* 0x000fe200078e00ff */
[----:B------:R-:W-:-:S02]  /*25ab0*/  IADD3 R4, R0, 0x100000, RZ ;  /* 0x0010000000047810 */ /* 0x000fc40007ffe0ff */
[C---:B------:R-:W-:Y:S01]  /*25ac0*/  IADD3 R2, R0.reuse, 0x100000, RZ ;  /* 0x0010000000027810 */ /* 0x040fe20007ffe0ff */
[----:B------:R1:W-:Y:S01]  /*25ad0*/  LDGSTS.E [R5+0x21000], [R152.64], P6 ;  /* 0x2100000098057fae */ /* 0x0003e2000b121844 */
[----:B------:R-:W-:-:S03]  /*25ae0*/  IADD3 R7, R0, 0x100000, RZ ;  /* 0x0010000000077810 */ /* 0x000fc60007ffe0ff */
[----:B------:R1:W-:Y:S04]  /*25af0*/  LDGSTS.E [R4+0x22000], [R150.64], P6 ;  /* 0x2200000096047fae */ /* 0x0003e8000b121844 */
[----:B------:R1:W-:Y:S04]  /*25b00*/  LDGSTS.E [R2+0x23000], [R148.64], P6 ;  /* 0x2300000094027fae */ /* 0x0003e8000b121844 */
[----:B------:R1:W-:Y:S04]  /*25b10*/  LDGSTS.E [R7+0x24000], [R146.64], P6 ;  /* 0x2400000092077fae */ /* 0x0003e8000b121844 */
[----:B------:R1:W-:Y:S04]  /*25b20*/  LDGSTS.E [R6+0x25000], [R144.64], P6 ;  /* 0x2500000090067fae */ /* 0x0003e8000b121844 */
[----:B------:R1:W-:Y:S04]  /*25b30*/  LDGSTS.E [R5+0x26000], [R142.64], P6 ;  /* 0x260000008e057fae */ /* 0x0003e8000b121844 */
[----:B------:R1:W-:Y:S04]  /*25b40*/  LDGSTS.E [R4+0x27000], [R140.64], P6 ;  /* 0x270000008c047fae */ /* 0x0003e8000b121844 */
[----:B------:R1:W-:Y:S01]  /*25b50*/  LDGSTS.E [R2+0x28000], [R138.64], P6 ;  /* 0x280000008a027fae */ /* 0x0003e2000b121844 */
[----:B--2---:R-:W-:-:S04]  /*25b60*/  IMAD.WIDE R136, R3, 0x4, R30 ;  /* 0x0000000403887825 */ /* 0x004fc800078e021e */
[----:B---3--:R-:W-:Y:S01]  /*25b70*/  IMAD.WIDE R134, R3, 0x4, R24 ;  /* 0x0000000403867825 */ /* 0x008fe200078e0218 */
[----:B------:R-:W-:Y:S01]  /*25b80*/  LOP3.LUT R31, R17, 0x10, RZ, 0x3c, !PT ;  /* 0x00000010111f7812 */ /* 0x000fe200078e3cff */
[----:B------:R-:W2:Y:S02]  /*25b90*/  LDL.LU.64 R24, [R1+0xaf0] ;  /* 0x000af00001187983 */ /* 0x000ea40000300a00 */
[C---:B------:R-:W-:Y:S02]  /*25ba0*/  IMAD.WIDE R132, R3.reuse, 0x4, R22 ;  /* 0x0000000403847825 */ /* 0x040fe400078e0216 */
[----:B------:R-:W3:Y:S04]  /*25bb0*/  LDL.LU.64 R22, [R1+0xab8] ;  /* 0x000ab80001167983 */ /* 0x000ee80000300a00 */
[----:B------:R1:W-:Y:S01]  /*25bc0*/  LDGSTS.E [R7+0x29000], [R136.64], P6 ;  /* 0x2900000088077fae */ /* 0x0003e2000b121844 */
[----:B------:R-:W-:-:S03]  /*25bd0*/  IMAD.WIDE R130, R3, 0x4, R20 ;  /* 0x0000000403827825 */ /* 0x000fc600078e0214 */
[----:B------:R-:W3:Y:S04]  /*25be0*/  LDL.LU.64 R20, [R1+0xa80] ;  /* 0x000a800001147983 */ /* 0x000ee80000300a00 */
[----:B------:R1:W-:Y:S01]  /*25bf0*/  LDGSTS.E [R6+0x2a000], [R134.64], P6 ;  /* 0x2a00000086067fae */ /* 0x0003e2000b121844 */
[----:B----4-:R-:W-:-:S03]  /*25c00*/  IMAD.WIDE R128, R3, 0x4, R18 ;  /* 0x0000000403807825 */ /* 0x010fc600078e0212 */
[----:B------:R-:W4:Y:S04]  /*25c10*/  LDL.LU.64 R18, [R1+0x9e8] ;  /* 0x0009e80001127983 */ /* 0x000f280000300a00 */
[----:B------:R-:W4:Y:S04]  /*25c20*/  LDL.LU.64 R16, [R1+0x9a8] ;  /* 0x0009a80001107983 */ /* 0x000f280000300a00 */
[----:B------:R1:W-:Y:S04]  /*25c30*/  LDGSTS.E [R5+0x2b000], [R132.64], P6 ;  /* 0x2b00000084057fae */ /* 0x0003e8000b121844 */
[----:B------:R2:W-:Y:S04]  /*25c40*/  LDGSTS.E [R4+0x2c000], [R130.64], P6 ;  /* 0x2c00000082047fae */ /* 0x0005e8000b121844 */
[----:B------:R2:W-:Y:S01]  /*25c50*/  LDGSTS.E [R2+0x2d000], [R128.64], P6 ;  /* 0x2d00000080027fae */ /* 0x0005e2000b121844 */
[----:B-1----:R-:W-:Y:S01]  /*25c60*/  IADD3 R5, R31, 0x100000, RZ ;  /* 0x001000001f057810 */ /* 0x002fe20007ffe0ff */
[----:B------:R-:W-:-:S04]  /*25c70*/  IMAD.WIDE R126, R3, 0x4, R26 ;  /* 0x00000004037e7825 */ /* 0x000fc800078e021a */
[C---:B------:R-:W-:Y:S01]  /*25c80*/  IMAD.WIDE R124, R3.reuse, 0x4, R14 ;  /* 0x00000004037c7825 */ /* 0x040fe200078e020e */
[----:B------:R1:W-:Y:S04]  /*25c90*/  LDGSTS.E [R7+0x2e000], [R126.64], P6 ;  /* 0x2e0000007e077fae */ /* 0x0003e8000b121844 */
[----:B------:R1:W-:Y:S01]  /*25ca0*/  LDGSTS.E [R6+0x2f000], [R124.64], P6 ;  /* 0x2f0000007c067fae */ /* 0x0003e2000b121844 */
[----:B------:R-:W-:-:S05]  /*25cb0*/  IMAD.WIDE R8, R3, 0x4, R8 ;  /* 0x0000000403087825 */ /* 0x000fca00078e0208 */
[----:B------:R1:W-:Y:S01]  /*25cc0*/  STL.64 [R1+0x10], R8 ;  /* 0x0000100801007387 */ /* 0x0003e20000100a00 */
[----:B------:R-:W-:-:S03]  /*25cd0*/  IMAD.WIDE R122, R3, 0x4, R12 ;  /* 0x00000004037a7825 */ /* 0x000fc600078e020c */
[----:B------:R-:W4:Y:S01]  /*25ce0*/  LDL.LU.64 R26, [R1+0x968] ;  /* 0x00096800011a7983 */ /* 0x000f220000300a00 */
[----:B------:R-:W-:-:S03]  /*25cf0*/  IMAD.WIDE R120, R3, 0x4, R10 ;  /* 0x0000000403787825 */ /* 0x000fc600078e020a */
[----:B------:R-:W4:Y:S04]  /*25d00*/  LDL.LU.64 R14, [R1+0x928] ;  /* 0x00092800010e7983 */ /* 0x000f280000300a00 */
[----:B------:R-:W4:Y:S04]  /*25d10*/  LDL.LU.64 R12, [R1+0x8e8] ;  /* 0x0008e800010c7983 */ /* 0x000f280000300a00 */
[----:B------:R1:W-:Y:S04]  /*25d20*/  LDGSTS.E [R5+0x20200], [R8.64], P6 ;  /* 0x2020000008057fae */ /* 0x0003e8000b121844 */
[----:B------:R-:W4:Y:S04]  /*25d30*/  LDL.LU.64 R10, [R1+0x8a8] ;  /* 0x0008a800010a7983 */ /* 0x000f280000300a00 */
[----:B-1----:R-:W4:Y:S01]  /*25d40*/  LDL.LU.64 R8, [R1+0x868] ;  /* 0x0008680001087983 */ /* 0x002f220000300a00 */
[----:B--2---:R-:W-:-:S03]  /*25d50*/  IMAD.WIDE R118, R3, 0x4, R24 ;  /* 0x0000000403767825 */ /* 0x004fc600078e0218 */
[----:B------:R-:W2:Y:S01]  /*25d60*/  LDL.LU.64 R24, [R1+0x830] ;  /* 0x0008300001187983 */ /* 0x000ea20000300a00 */
[----:B---3--:R-:W-:-:S03]  /*25d70*/  IMAD.WIDE R116, R3, 0x4, R22 ;  /* 0x0000000403747825 */ /* 0x008fc600078e0216 */
[----:B------:R-:W3:Y:S01]  /*25d80*/  LDL.LU.64 R22, [R1+0x7f8] ;  /* 0x0007f80001167983 */ /* 0x000ee20000300a00 */
[----:B------:R-:W-:-:S03]  /*25d90*/  IMAD.WIDE R114, R3, 0x4, R20 ;  /* 0x0000000403727825 */ /* 0x000fc600078e0214 */
        /* <DEDUP_REMOVED lines=15> */
[C---:B------:R-:W-:Y:S02]  /*25e90*/  IADD3 R4, R31.reuse, 0x100000, RZ ;  /* 0x001000001f047810 */ /* 0x040fe40007ffe0ff */
[C---:B------:R-:W-:Y:S02]  /*25ea0*/  IADD3 R2, R31.reuse, 0x100000, RZ ;  /* 0x001000001f027810 */ /* 0x040fe40007ffe0ff */
        /* <DEDUP_REMOVED lines=13> */
[----:B------:R2:W-:Y:S01]  /*25f80*/  LDGSTS.E [R2+0x2c200], [R100.64], P6 ;  /* 0x2c20000064027fae */ /* 0x0005e2000b121844 */
[----:B-1----:R-:W-:Y:S01]  /*25f90*/  IADD3 R4, R28, 0x100000, RZ ;  /* 0x001000001c047810 */ /* 0x002fe20007ffe0ff */
[----:B--2---:R-:W-:-:S04]  /*25fa0*/  IMAD.WIDE R98, R3, 0x4, R24 ;  /* 0x0000000403627825 */ /* 0x004fc800078e0218 */
[C---:B---3--:R-:W-:Y:S01]  /*25fb0*/  IMAD.WIDE R96, R3.reuse, 0x4, R22 ;  /* 0x0000000403607825 */ /* 0x048fe200078e0216 */
[----:B------:R1:W-:Y:S04]  /*25fc0*/  LDGSTS.E [R7+0x2d200], [R98.64], P6 ;  /* 0x2d20000062077fae */ /* 0x0003e8000b121844 */
[----:B------:R2:W-:Y:S01]  /*25fd0*/  LDGSTS.E [R6+0x2e200], [R96.64], P6 ;  /* 0x2e20000060067fae */ /* 0x0005e2000b121844 */
[----:B------:R-:W-:-:S05]  /*25fe0*/  IMAD.WIDE R94, R3, 0x4, R20 ;  /* 0x00000004035e7825 */ /* 0x000fca00078e0214 */
[----:B------:R3:W-:Y:S01]  /*25ff0*/  LDGSTS.E [R5+0x2f200], [R94.64], P6 ;  /* 0x2f2000005e057fae */ /* 0x0007e2000b121844 */
[----:B----4-:R-:W-:-:S05]  /*26000*/  IMAD.WIDE R16, R3, 0x4, R16 ;  /* 0x0000000403107825 */ /* 0x010fca00078e0210 */
[----:B------:R4:W-:Y:S01]  /*26010*/  STL.64 [R1+0x8], R16 ;  /* 0x0000081001007387 */ /* 0x0009e20000100a00 */
[----:B------:R-:W-:-:S03]  /*26020*/  IMAD.WIDE R92, R3, 0x4, R18 ;  /* 0x00000004035c7825 */ /* 0x000fc600078e0212 */
[----:B------:R-:W2:Y:S04]  /*26030*/  LDL.LU.64 R24, [R1+0x9a0] ;  /* 0x0009a00001187983 */ /* 0x000ea80000300a00 */
[----:B------:R-:W3:Y:S04]  /*26040*/  LDL.LU.64 R22, [R1+0x960] ;  /* 0x0009600001167983 */ /* 0x000ee80000300a00 */
[----:B------:R-:W3:Y:S04]  /*26050*/  LDL.LU.64 R20, [R1+0x920] ;  /* 0x0009200001147983 */ /* 0x000ee80000300a00 */
[----:B------:R4:W-:Y:S04]  /*26060*/  LDGSTS.E [R4+0x20400], [R16.64], P6 ;  /* 0x2040000010047fae */ /* 0x0009e8000b121844 */
[----:B------:R-:W3:Y:S04]  /*26070*/  LDL.LU.64 R18, [R1+0x8e0] ;  /* 0x0008e00001127983 */ /* 0x000ee80000300a00 */
[----:B----4-:R-:W4:Y:S01]  /*26080*/  LDL.LU.64 R16, [R1+0x8a0] ;  /* 0x0008a00001107983 */ /* 0x010f220000300a00 */
        /* <DEDUP_REMOVED lines=10> */
[----:B--2---:R-:W-:-:S03]  /*26130*/  IMAD.WIDE R80, R3, 0x4, R24 ;  /* 0x0000000403507825 */ /* 0x004fc600078e0218 */
[----:B------:R-:W2:Y:S01]  /*26140*/  LDL.LU.64 R24, [R1+0xb50] ;  /* 0x000b500001187983 */ /* 0x000ea20000300a00 */
[----:B---3--:R-:W-:-:S03]  /*26150*/  IMAD.WIDE R78, R3, 0x4, R22 ;  /* 0x00000004034e7825 */ /* 0x008fc600078e0216 */
[----:B------:R-:W3:Y:S01]  /*26160*/  LDL.LU.64 R22, [R1+0xb18] ;  /* 0x000b180001167983 */ /* 0x000ee20000300a00 */
[----:B------:R-:W-:-:S03]  /*26170*/  IMAD.WIDE R76, R3, 0x4, R20 ;  /* 0x00000004034c7825 */ /* 0x000fc600078e0214 */
        /* <DEDUP_REMOVED lines=12> */
[----:B------:R-:W-:-:S05]  /*26240*/  IMAD.WIDE R30, R3, 0x4, R8 ;  /* 0x00000004031e7825 */ /* 0x000fca00078e0208 */
[----:B------:R1:W-:Y:S04]  /*26250*/  STL.64 [R1], R30 ;  /* 0x0000001e01007387 */ /* 0x0003e80000100a00 */
[----:B------:R-:W4:Y:S04]  /*26260*/  LDL.LU.64 R10, [R1+0x8d8] ;  /* 0x0008d800010a7983 */ /* 0x000f280000300a00 */
        /* <DEDUP_REMOVED lines=22> */
[C---:B-1----:R-:W-:Y:S02]  /*263d0*/  IADD3 R7, R28.reuse, 0x100000, RZ ;  /* 0x001000001c077810 */ /* 0x042fe40007ffe0ff */
[C---:B------:R-:W-:Y:S01]  /*263e0*/  IADD3 R6, R28.reuse, 0x100000, RZ ;  /* 0x001000001c067810 */ /* 0x040fe20007ffe0ff */
[----:B------:R1:W-:Y:S01]  /*263f0*/  LDGSTS.E [R2+0x21400], [R92.64], P6 ;  /* 0x214000005c027fae */ /* 0x0003e2000b121844 */
[----:B------:R-:W-:-:S03]  /*26400*/  IADD3 R5, R28, 0x100000, RZ ;  /* 0x001000001c057810 */ /* 0x000fc60007ffe0ff */
[----:B------:R1:W-:Y:S04]  /*26410*/  LDGSTS.E [R7+0x22400], [R90.64], P6 ;  /* 0x224000005a077fae */ /* 0x0003e8000b121844 */
[----:B------:R1:W-:Y:S04]  /*26420*/  LDGSTS.E [R6+0x23400], [R88.64], P6 ;  /* 0x2340000058067fae */ /* 0x0003e8000b121844 */
[----:B------:R1:W-:Y:S01]  /*26430*/  LDGSTS.E [R5+0x24400], [R86.64], P6 ;  /* 0x2440000056057fae */ /* 0x0003e2000b121844 */
[----:B------:R-:W-:-:S03]  /*26440*/  LOP3.LUT R29, R29, 0x30, RZ, 0x3c, !PT ;  /* 0x000000301d1d7812 */ /* 0x000fc600078e3cff */
        /* <DEDUP_REMOVED lines=8> */
[----:B------:R1:W-:Y:S02]  /*264d0*/  LDGSTS.E [R6+0x2d400], [R68.64], P6 ;  /* 0x2d40000044067fae */ /* 0x0003e4000b121844 */
[----:B-1----:R-:W-:-:S02]  /*264e0*/  IADD3 R2, R29, 0x100000, RZ ;  /* 0x001000001d027810 */ /* 0x002fc40007ffe0ff */
[----:B------:R1:W-:Y:S04]  /*264f0*/  LDGSTS.E [R5+0x2e400], [R66.64], P6 ;  /* 0x2e40000042057fae */ /* 0x0003e8000b121844 */
[----:B------:R1:W-:Y:S01]  /*26500*/  LDGSTS.E [R4+0x2f400], [R64.64], P6 ;  /* 0x2f40000040047fae */ /* 0x0003e2000b121844 */
[C---:B------:R-:W-:Y:S02]  /*26510*/  IADD3 R7, R29.reuse, 0x100000, RZ ;  /* 0x001000001d077810 */ /* 0x040fe40007ffe0ff */
[C---:B------:R-:W-:Y:S01]  /*26520*/  IADD3 R6, R29.reuse, 0x100000, RZ ;  /* 0x001000001d067810 */ /* 0x040fe20007ffe0ff */
[----:B------:R2:W-:Y:S01]  /*26530*/  LDGSTS.E [R2+0x20600], [R30.64], P6 ;  /* 0x206000001e027fae */ /* 0x0005e2000b121844 */
[----:B-1----:R-:W-:-:S03]  /*26540*/  IADD3 R5, R29, 0x100000, RZ ;  /* 0x001000001d057810 */ /* 0x002fc60007ffe0ff */
        /* <DEDUP_REMOVED lines=11> */
[----:B--2---:R-:W-:-:S03]  /*26600*/  IMAD.WIDE R42, R3, 0x4, R24 ;  /* 0x00000004032a7825 */ /* 0x004fc600078e0218 */
[----:B------:R-:W2:Y:S01]  /*26610*/  LDL.LU.64 R24, [R1+0x9d0] ;  /* 0x0009d00001187983 */ /* 0x000ea20000300a00 */
[----:B---3--:R-:W-:-:S03]  /*26620*/  IMAD.WIDE R40, R3, 0x4, R22 ;  /* 0x0000000403287825 */ /* 0x008fc600078e0216 */
[----:B------:R-:W3:Y:S01]  /*26630*/  LDL.LU.64 R22, [R1+0x990] ;  /* 0x0009900001167983 */ /* 0x000ee20000300a00 */
[----:B------:R-:W-:-:S03]  /*26640*/  IMAD.WIDE R38, R3, 0x4, R20 ;  /* 0x0000000403267825 */ /* 0x000fc600078e0214 */
[----:B------:R-:W3:Y:S04]  /*26650*/  LDL.LU.64 R20, [R1+0x950] ;  /* 0x0009500001147983 */ /* 0x000ee80000300a00 */
[----:B------:R1:W-:Y:S01]  /*26660*/  LDGSTS.E [R7+0x2b600], [R42.64], P6 ;  /* 0x2b6000002a077fae */ /* 0x0003e2000b121844 */
[----:B------:R-:W-:-:S03]  /*26670*/  IMAD.WIDE R36, R3, 0x4, R18 ;  /* 0x0000000403247825 */ /* 0x000fc600078e0212 */
[----:B------:R-:W3:Y:S04]  /*26680*/  LDL.LU.64 R18, [R1+0x910] ;  /* 0x0009100001127983 */ /* 0x000ee80000300a00 */
[----:B------:R1:W-:Y:S01]  /*26690*/  LDGSTS.E [R6+0x2c600], [R40.64], P6 ;  /* 0x2c60000028067fae */ /* 0x0003e2000b121844 */
[----:B----4-:R-:W-:-:S03]  /*266a0*/  IMAD.WIDE R34, R3, 0x4, R16 ;  /* 0x0000000403227825 */ /* 0x010fc600078e0210 */
[----:B------:R-:W4:Y:S01]  /*266b0*/  LDL.LU.64 R16, [R1+0x8d0] ;  /* 0x0008d00001107983 */ /* 0x000f220000300a00 */
[----:B------:R-:W-:-:S04]  /*266c0*/  IMAD.WIDE R250, R3, 0x4, R26 ;  /* 0x0000000403fa7825 */ /* 0x000fc800078e021a */
[----:B------:R-:W-:-:S04]  /*266d0*/  IMAD.WIDE R32, R3, 0x4, R14 ;  /* 0x0000000403207825 */ /* 0x000fc800078e020e */
[C---:B------:R-:W-:Y:S01]  /*266e0*/  IMAD.WIDE R30, R3.reuse, 0x4, R12 ;  /* 0x00000004031e7825 */ /* 0x040fe200078e020c */
[----:B------:R-:W4:Y:S04]  /*266f0*/  LDL.LU.64 R14, [R1+0x890] ;  /* 0x00089000010e7983 */ /* 0x000f280000300a00 */
[----:B------:R-:W4:Y:S01]  /*26700*/  LDL.LU.64 R12, [R1+0x850] ;  /* 0x00085000010c7983 */ /* 0x000f220000300a00 */
[----:B------:R-:W-:Y:S01]  /*26710*/  IMAD.WIDE R28, R3, 0x4, R10 ;  /* 0x00000004031c7825 */ /* 0x000fe200078e020a */
[----:B-1----:R-:W-:Y:S02]  /*26720*/  IADD3 R7, R161, 0x100000, RZ ;  /* 0x00100000a1077810 */ /* 0x002fe40007ffe0ff */
[----:B------:R-:W4:Y:S01]  /*26730*/  LDL.LU.64 R10, [R1+0x818] ;  /* 0x00081800010a7983 */ /* 0x000f220000300a00 */
[----:B------:R-:W-:-:S03]  /*26740*/  IMAD.WIDE R26, R3, 0x4, R8 ;  /* 0x00000004031a7825 */ /* 0x000fc600078e0208 */
[----:B------:R-:W4:Y:S04]  /*26750*/  LDL.LU.64 R8, [R1+0x7e0] ;  /* 0x0007e00001087983 */ /* 0x000f280000300a00 */
        /* <DEDUP_REMOVED lines=11> */
[----:B------:R-:W4:Y:S01]  /*26810*/  LDL.LU.64 R194, [R1+0x8c8] ;  /* 0x0008c80001c27983 */ /* 0x000f220000300a00 */
[----:B------:R-:W-:-:S03]  /*26820*/  IADD3 R6, R161, 0x100000, RZ ;  /* 0x00100000a1067810 */ /* 0x000fc60007ffe0ff */
[----:B------:R1:W-:Y:S04]  /*26830*/  LDGSTS.E [R5+0x2d600], [R38.64], P6 ;  /* 0x2d60000026057fae */ /* 0x0003e8000b121844 */
[----:B------:R1:W-:Y:S04]  /*26840*/  LDGSTS.E [R4+0x2e600], [R36.64], P6 ;  /* 0x2e60000024047fae */ /* 0x0003e8000b121844 */
[----:B------:R1:W-:Y:S02]  /*26850*/  LDGSTS.E [R2+0x2f600], [R34.64], P6 ;  /* 0x2f60000022027fae */ /* 0x0003e4000b121844 */
[----:B-1----:R-:W-:-:S02]  /*26860*/  IADD3 R5, R161, 0x100000, RZ ;  /* 0x00100000a1057810 */ /* 0x002fc40007ffe0ff */
[----:B------:R1:W-:Y:S01]  /*26870*/  LDGSTS.E [R7+0x20800], [R250.64], P6 ;  /* 0x20800000fa077fae */ /* 0x0003e2000b121844 */
[----:B------:R-:W-:-:S03]  /*26880*/  IADD3 R4, R161, 0x100000, RZ ;  /* 0x00100000a1047810 */ /* 0x000fc60007ffe0ff */
[----:B------:R1:W-:Y:S01]  /*26890*/  LDGSTS.E [R6+0x21800], [R32.64], P6 ;  /* 0x2180000020067fae */ /* 0x0003e2000b121844 */
[----:B------:R-:W-:-:S03]  /*268a0*/  IADD3 R2, R161, 0x100000, RZ ;  /* 0x00100000a1027810 */ /* 0x000fc60007ffe0ff */
[----:B------:R1:W-:Y:S01]  /*268b0*/  LDGSTS.E [R5+0x22800], [R30.64], P6 ;  /* 0x228000001e057fae */ /* 0x0003e2000b121844 */
[----:B------:R-:W-:-:S03]  /*268c0*/  IADD3 R155, R161, 0x100000, RZ ;  /* 0x00100000a19b7810 */ /* 0x000fc60007ffe0ff */
[----:B------:R1:W-:Y:S01]  /*268d0*/  LDGSTS.E [R4+0x23800], [R28.64], P6 ;  /* 0x238000001c047fae */ /* 0x0003e2000b121844 */
[----:B------:R-:W-:-:S03]  /*268e0*/  IADD3 R154, R161, 0x100000, RZ ;  /* 0x00100000a19a7810 */ /* 0x000fc60007ffe0ff */
[----:B------:R1:W-:Y:S01]  /*268f0*/  LDGSTS.E [R2+0x24800], [R26.64], P6 ;  /* 0x248000001a027fae */ /* 0x0003e2000b121844 */
[----:B------:R-:W-:-:S03]  /*26900*/  LOP3.LUT R191, R160, 0x50, RZ, 0x3c, !PT ;  /* 0x00000050a0bf7812 */ /* 0x000fc600078e3cff */
[----:B------:R-:W4:Y:S01]  /*26910*/  LDL.LU.64 R192, [R1+0x888] ;  /* 0x0008880001c07983 */ /* 0x000f220000300a00 */
[----:B------:R-:W-:-:S03]  /*26920*/  IADD3 R160, R191, 0x100000, RZ ;  /* 0x00100000bfa07810 */ /* 0x000fc60007ffe0ff */
        /* <DEDUP_REMOVED lines=10> */
[----:B--2---:R-:W-:-:S04]  /*269d0*/  IMAD.WIDE R24, R3, 0x4, R24 ;  /* 0x0000000403187825 */ /* 0x004fc800078e0218 */
[C---:B---3--:R-:W-:Y:S01]  /*269e0*/  IMAD.WIDE R22, R3.reuse, 0x4, R22 ;  /* 0x0000000403167825 */ /* 0x048fe200078e0216 */
[----:B------:R1:W-:Y:S03]  /*269f0*/  LDGSTS.E [R7+0x25800], [R24.64], P6 ;  /* 0x2580000018077fae */ /* 0x0003e6000b121844 */
[C---:B------:R-:W-:Y:S01]  /*26a00*/  IMAD.WIDE R20, R3.reuse, 0x4, R20 ;  /* 0x0000000403147825 */ /* 0x040fe200078e0214 */
[----:B------:R1:W-:Y:S04]  /*26a10*/  LDGSTS.E [R6+0x26800], [R22.64], P6 ;  /* 0x2680000016067fae */ /* 0x0003e8000b121844 */
[----:B------:R2:W-:Y:S01]  /*26a20*/  LDGSTS.E [R5+0x27800], [R20.64], P6 ;  /* 0x2780000014057fae */ /* 0x0005e2000b121844 */
[----:B------:R-:W-:-:S05]  /*26a30*/  IMAD.WIDE R18, R3, 0x4, R18 ;  /* 0x0000000403127825 */ /* 0x000fca00078e0212 */
[----:B------:R2:W-:Y:S01]  /*26a40*/  LDGSTS.E [R4+0x28800], [R18.64], P6 ;  /* 0x2880000012047fae */ /* 0x0005e2000b121844 */
[----:B----4-:R-:W-:-:S05]  /*26a50*/  IMAD.WIDE R16, R3, 0x4, R16 ;  /* 0x0000000403107825 */ /* 0x010fca00078e0210 */
[----:B------:R3:W-:Y:S01]  /*26a60*/  LDGSTS.E [R2+0x29800], [R16.64], P6 ;  /* 0x2980000010027fae */ /* 0x0007e2000b121844 */
[----:B------:R-:W-:-:S04]  /*26a70*/  IMAD.WIDE R14, R3, 0x4, R14 ;  /* 0x00000004030e7825 */ /* 0x000fc800078e020e */
[C---:B------:R-:W-:Y:S01]  /*26a80*/  IMAD.WIDE R12, R3.reuse, 0x4, R12 ;  /* 0x00000004030c7825 */ /* 0x040fe200078e020c */
[----:B------:R4:W-:Y:S04]  /*26a90*/  LDGSTS.E [R155+0x2a800], [R14.64], P6 ;  /* 0x2a8000000e9b7fae */ /* 0x0009e8000b121844 */
[----:B------:R4:W-:Y:S01]  /*26aa0*/  LDGSTS.E [R154+0x2b800], [R12.64], P6 ;  /* 0x2b8000000c9a7fae */ /* 0x0009e2000b121844 */
[----:B------:R-:W-:-:S04]  /*26ab0*/  IMAD.WIDE R10, R3, 0x4, R10 ;  /* 0x00000004030a7825 */ /* 0x000fc800078e020a */
[C---:B------:R-:W-:Y:S01]  /*26ac0*/  IMAD.WIDE R8, R3.reuse, 0x4, R8 ;  /* 0x0000000403087825 */ /* 0x040fe200078e0208 */
[----:B------:R2:W-:Y:S03]  /*26ad0*/  LDGSTS.E [R5+0x2c800], [R10.64], P6 ;  /* 0x2c8000000a057fae */ /* 0x0005e6000b121844 */
[----:B-1----:R-:W-:Y:S01]  /*26ae0*/  IMAD.WIDE R6, R3, 0x4, R162 ;  /* 0x0000000403067825 */ /* 0x002fe200078e02a2 */
[----:B------:R2:W-:Y:S01]  /*26af0*/  LDGSTS.E [R4+0x2d800], [R8.64], P6 ;  /* 0x2d80000008047fae */ /* 0x0005e2000b121844 */
[----:B------:R-:W-:Y:S02]  /*26b00*/  IADD3 R163, R161, 0x100000, RZ ;  /* 0x00100000a1a37810 */ /* 0x000fe40007ffe0ff */
[C---:B------:R-:W-:Y:S01]  /*26b10*/  IADD3 R162, R191.reuse, 0x100000, RZ ;  /* 0x00100000bfa27810 */ /* 0x040fe20007ffe0ff */
[----:B------:R3:W-:Y:S01]  /*26b20*/  LDGSTS.E [R2+0x2e800], [R6.64], P6 ;  /* 0x2e80000006027fae */ /* 0x0007e2000b121844 */
[----:B------:R-:W-:Y:S01]  /*26b30*/  IADD3 R161, R191, 0x100000, RZ ;  /* 0x00100000bfa17810 */ /* 0x000fe20007ffe0ff */
[----:B------:R-:W-:-:S04]  /*26b40*/  IMAD.WIDE R248, R3, 0x4, R248 ;  /* 0x0000000403f87825 */ /* 0x000fc800078e02f8 */
[----:B--2---:R-:W-:-:S04]  /*26b50*/  IMAD.WIDE R4, R3, 0x4, R172 ;  /* 0x0000000403047825 */ /* 0x004fc800078e02ac */
[C---:B----4-:R-:W-:Y:S01]  /*26b60*/  IMAD.WIDE R154, R3.reuse, 0x4, R170 ;  /* 0x00000004039a7825 */ /* 0x050fe200078e02aa */
[----:B------:R1:W-:Y:S03]  /*26b70*/  LDGSTS.E [R163+0x2f800], [R4.64], P6 ;  /* 0x2f80000004a37fae */ /* 0x0003e6000b121844 */
[----:B------:R-:W-:Y:S01]  /*26b80*/  IMAD.WIDE R156, R3, 0x4, R156 ;  /* 0x00000004039c7825 */ /* 0x000fe200078e029c */
[----:B------:R1:W-:Y:S01]  /*26b90*/  LDGSTS.E [R162+0x20a00], [R248.64], P6 ;  /* 0x20a00000f8a27fae */ /* 0x0003e2000b121844 */
[----:B---3--:R-:W-:Y:S02]  /*26ba0*/  IADD3 R2, R191, 0x100000, RZ ;  /* 0x00100000bf027810 */ /* 0x008fe40007ffe0ff */
[----:B------:R-:W-:Y:S01]  /*26bb0*/  IMAD.WIDE R158, R3, 0x4, R158 ;  /* 0x00000004039e7825 */ /* 0x000fe200078e029e */
[----:B------:R2:W-:Y:S01]  /*26bc0*/  LDGSTS.E [R161+0x21a00], [R154.64], P6 ;  /* 0x21a000009aa17fae */ /* 0x0005e2000b121844 */
[----:B------:R-:W-:-:S03]  /*26bd0*/  IADD3 R173, R191, 0x100000, RZ ;  /* 0x00100000bfad7810 */ /* 0x000fc60007ffe0ff */
[----:B------:R2:W-:Y:S01]  /*26be0*/  LDGSTS.E [R160+0x22a00], [R156.64], P6 ;  /* 0x22a000009ca07fae */ /* 0x0005e2000b121844 */
[----:B------:R-:W-:Y:S01]  /*26bf0*/  IADD3 R172, R191, 0x100000, RZ ;  /* 0x00100000bfac7810 */ /* 0x000fe20007ffe0ff */
[----:B------:R-:W-:Y:S01]  /*26c00*/  IMAD.WIDE R164, R3, 0x4, R164 ;  /* 0x0000000403a47825 */ /* 0x000fe200078e02a4 */
[----:B------:R-:W-:Y:S01]  /*26c10*/  IADD3 R171, R191, 0x100000, RZ ;  /* 0x00100000bfab7810 */ /* 0x000fe20007ffe0ff */
[----:B------:R3:W-:Y:S02]  /*26c20*/  LDGSTS.E [R2+0x23a00], [R158.64], P6 ;  /* 0x23a000009e027fae */ /* 0x0007e4000b121844 */
[----:B-1----:R-:W-:Y:S01]  /*26c30*/  IMAD.WIDE R162, R3, 0x4, R180 ;  /* 0x0000000403a27825 */ /* 0x002fe200078e02b4 */
[----:B------:R-:W-:-:S03]  /*26c40*/  IADD3 R170, R191, 0x100000, RZ ;  /* 0x00100000bfaa7810 */ /* 0x000fc60007ffe0ff */
[----:B--2---:R-:W-:-:S04]  /*26c50*/  IMAD.WIDE R160, R3, 0x4, R182 ;  /* 0x0000000403a07825 */ /* 0x004fc800078e02b6 */
[C---:B------:R-:W-:Y:S01]  /*26c60*/  IMAD.WIDE R166, R3.reuse, 0x4, R166 ;  /* 0x0000000403a67825 */ /* 0x040fe200078e02a6 */
[----:B------:R1:W-:Y:S04]  /*26c70*/  LDGSTS.E [R173+0x24a00], [R160.64], P6 ;  /* 0x24a00000a0ad7fae */ /* 0x0003e8000b121844 */
[----:B------:R1:W-:Y:S04]  /*26c80*/  LDGSTS.E [R172+0x25a00], [R162.64], P6 ;  /* 0x25a00000a2ac7fae */ /* 0x0003e8000b121844 */
[----:B------:R2:W-:Y:S04]  /*26c90*/  LDGSTS.E [R171+0x26a00], [R164.64], P6 ;  /* 0x26a00000a4ab7fae */ /* 0x0005e8000b121844 */
[----:B------:R2:W-:Y:S02]  /*26ca0*/  LDGSTS.E [R170+0x27a00], [R166.64], P6 ;  /* 0x27a00000a6aa7fae */ /* 0x0005e4000b121844 */
[----:B--2---:R-:W-:-:S02]  /*26cb0*/  IMAD.WIDE R170, R3, 0x4, R194 ;  /* 0x0000000403aa7825 */ /* 0x004fc400078e02c2 */
[----:B------:R-:W2:Y:S04]  /*26cc0*/  LDL.LU.64 R194, [R1+0x9c0] ;  /* 0x0009c00001c27983 */ /* 0x000ea80000300a00 */
[----:B------:R-:W4:Y:S04]  /*26cd0*/  LDL.LU.64 R196, [R1+0x980] ;  /* 0x0009800001c47983 */ /* 0x000f280000300a00 */
[----:B------:R-:W4:Y:S04]  /*26ce0*/  LDL.LU.64 R198, [R1+0x940] ;  /* 0x0009400001c67983 */ /* 0x000f280000300a00 */
[----:B------:R-:W4:Y:S01]  /*26cf0*/  LDL.LU.64 R224, [R1+0x900] ;  /* 0x0009000001e07983 */ /* 0x000f220000300a00 */
[----:B------:R-:W-:Y:S01]  /*26d00*/  IMAD.WIDE R168, R3, 0x4, R168 ;  /* 0x0000000403a87825 */ /* 0x000fe200078e02a8 */
[----:B------:R-:W-:-:S02]  /*26d10*/  IADD3 R183, R191, 0x100000, RZ ;  /* 0x00100000bfb77810 */ /* 0x000fc40007ffe0ff */
[----:B------:R-:W-:Y:S01]  /*26d20*/  IADD3 R182, R191, 0x100000, RZ ;  /* 0x00100000bfb67810 */ /* 0x000fe20007ffe0ff */
[----:B-1----:R-:W-:Y:S01]  /*26d30*/  IMAD.WIDE R172, R3, 0x4, R192 ;  /* 0x0000000403ac7825 */ /* 0x002fe200078e02c0 */
[C---:B------:R-:W-:Y:S01]  /*26d40*/  IADD3 R181, R191.reuse, 0x100000, RZ ;  /* 0x00100000bfb57810 */ /* 0x040fe20007ffe0ff */
[----:B------:R3:W-:Y:S01]  /*26d50*/  LDGSTS.E [R2+0x28a00], [R168.64], P6 ;  /* 0x28a00000a8027fae */ /* 0x0007e2000b121844 */
[----:B------:R-:W-:Y:S01]  /*26d60*/  IADD3 R180, R191, 0x100000, RZ ;  /* 0x00100000bfb47810 */ /* 0x000fe20007ffe0ff */
[C---:B------:R-:W-:Y:S02]  /*26d70*/  IMAD.WIDE R174, R3.reuse, 0x4, R174 ;  /* 0x0000000403ae7825 */ /* 0x040fe400078e02ae */
[----:B------:R1:W-:Y:S02]  /*26d80*/  LDGSTS.E [R183+0x29a00], [R170.64], P6 ;  /* 0x29a00000aab77fae */ /* 0x0003e4000b121844 */
[----:B------:R-:W-:Y:S02]  /*26d90*/  IMAD.WIDE R176, R3, 0x4, R176 ;  /* 0x0000000403b07825 */ /* 0x000fe400078e02b0 */
[----:B------:R1:W-:Y:S01]  /*26da0*/  LDGSTS.E [R182+0x2aa00], [R172.64], P6 ;  /* 0x2aa00000acb67fae */ /* 0x0003e2000b121844 */
[----:B------:R-:W-:Y:S01]  /*26db0*/  IADD3 R193, R191, 0x100000, RZ ;  /* 0x00100000bfc17810 */ /* 0x000fe20007ffe0ff */
[----:B------:R-:W-:-:S02]  /*26dc0*/  IMAD.WIDE R178, R3, 0x4, R178 ;  /* 0x0000000403b27825 */ /* 0x000fc400078e02b2 */
[----:B------:R3:W-:Y:S01]  /*26dd0*/  LDGSTS.E [R181+0x2ba00], [R174.64], P6 ;  /* 0x2ba00000aeb57fae */ /* 0x0007e2000b121844 */
[----:B------:R-:W-:-:S03]  /*26de0*/  IADD3 R192, R191, 0x100000, RZ ;  /* 0x00100000bfc07810 */ /* 0x000fc60007ffe0ff */
[----:B------:R3:W-:Y:S01]  /*26df0*/  LDGSTS.E [R180+0x2ca00], [R176.64], P6 ;  /* 0x2ca00000b0b47fae */ /* 0x0007e2000b121844 */
[----:B------:R-:W-:Y:S01]  /*26e00*/  IADD3 R191, R221, 0x100000, RZ ;  /* 0x00100000ddbf7810 */ /* 0x000fe20007ffe0ff */
[C---:B------:R-:W-:Y:S02]  /*26e10*/  IMAD.WIDE R184, R3.reuse, 0x4, R184 ;  /* 0x0000000403b87825 */ /* 0x040fe400078e02b8 */
[----:B------:R-:W4:Y:S02]  /*26e20*/  LDL.LU.64 R222, [R1+0x8c0] ;  /* 0x0008c00001de7983 */ /* 0x000f240000300a00 */
[----:B-1----:R-:W-:Y:S02]  /*26e30*/  IMAD.WIDE R182, R3, 0x4, R200 ;  /* 0x0000000403b67825 */ /* 0x002fe400078e02c8 */
[----:B------:R-:W4:Y:S01]  /*26e40*/  LDL.LU.64 R204, [R1+0x880] ;  /* 0x0008800001cc7983 */ /* 0x000f220000300a00 */
[----:B------:R-:W-:Y:S01]  /*26e50*/  IADD3 R190, R221, 0x100000, RZ ;  /* 0x00100000ddbe7810 */ /* 0x000fe20007ffe0ff */
[----:B---3--:R-:W-:-:S02]  /*26e60*/  IMAD.WIDE R180, R3, 0x4, R202 ;  /* 0x0000000403b47825 */ /* 0x008fc400078e02ca */
[----:B------:R-:W3:Y:S02]  /*26e70*/  LDL.LU.64 R206, [R1+0x840] ;  /* 0x0008400001ce7983 */ /* 0x000ee40000300a00 */
[C---:B------:R-:W-:Y:S02]  /*26e80*/  IMAD.WIDE R186, R3.reuse, 0x4, R186 ;  /* 0x0000000403ba7825 */ /* 0x040fe400078e02ba */
[----:B------:R1:W-:Y:S04]  /*26e90*/  LDGSTS.E [R2+0x2da00], [R178.64], P6 ;  /* 0x2da00000b2027fae */ /* 0x0003e8000b121844 */
[----:B------:R1:W-:Y:S01]  /*26ea0*/  LDGSTS.E [R193+0x2ea00], [R180.64], P6 ;  /* 0x2ea00000b4c17fae */ /* 0x0003e2000b121844 */
[----:B------:R-:W-:-:S03]  /*26eb0*/  IMAD.WIDE R188, R3, 0x4, R188 ;  /* 0x0000000403bc7825 */ /* 0x000fc600078e02bc */
[----:B------:R1:W-:Y:S01]  /*26ec0*/  LDGSTS.E [R192+0x2fa00], [R182.64], P6 ;  /* 0x2fa00000b6c07fae */ /* 0x0003e2000b121844 */
[----:B------:R-:W-:-:S03]  /*26ed0*/  IADD3 R203, R221, 0x100000, RZ ;  /* 0x00100000ddcb7810 */ /* 0x000fc60007ffe0ff */
[----:B------:R-:W3:Y:S01]  /*26ee0*/  LDL.LU.64 R208, [R1+0x808] ;  /* 0x0008080001d07983 */ /* 0x000ee20000300a00 */
[----:B-1----:R-:W-:-:S03]  /*26ef0*/  IADD3 R2, R221, 0x100000, RZ ;  /* 0x00100000dd027810 */ /* 0x002fc60007ffe0ff */
[----:B------:R1:W-:Y:S01]  /*26f00*/  LDGSTS.E [R191+0x20c00], [R184.64], P6 ;  /* 0x20c00000b8bf7fae */ /* 0x0003e2000b121844 */
[----:B------:R-:W-:-:S03]  /*26f10*/  IADD3 R202, R221, 0x100000, RZ ;  /* 0x00100000ddca7810 */ /* 0x000fc60007ffe0ff */
[----:B------:R1:W-:Y:S01]  /*26f20*/  LDGSTS.E [R190+0x21c00], [R186.64], P6 ;  /* 0x21c00000babe7fae */ /* 0x0003e2000b121844 */
[----:B------:R-:W-:-:S03]  /*26f30*/  IMAD.WIDE R192, R3, 0x4, R210 ;  /* 0x0000000403c07825 */ /* 0x000fc600078e02d2 */
[----:B------:R-:W3:Y:S01]  /*26f40*/  LDL.LU.64 R232, [R1+0x7d0] ;  /* 0x0007d00001e87983 */ /* 0x000ee20000300a00 */
[----:B------:R-:W-:-:S03]  /*26f50*/  IADD3 R201, R221, 0x100000, RZ ;  /* 0x00100000ddc97810 */ /* 0x000fc60007ffe0ff */
[----:B------:R-:W3:Y:S01]  /*26f60*/  LDL.LU.64 R230, [R1+0x798] ;  /* 0x0007980001e67983 */ /* 0x000ee20000300a00 */
[----:B------:R-:W-:Y:S01]  /*26f70*/  IADD3 R200, R221, 0x100000, RZ ;  /* 0x00100000ddc87810 */ /* 0x000fe20007ffe0ff */
[C---:B-1----:R-:W-:Y:S02]  /*26f80*/  IMAD.WIDE R190, R3.reuse, 0x4, R212 ;  /* 0x0000000403be7825 */ /* 0x042fe400078e02d4 */
[----:B------:R-:W3:Y:S04]  /*26f90*/  LDL.LU.64 R214, [R1+0x778] ;  /* 0x0007780001d67983 */ /* 0x000ee80000300a00 */
[----:B------:R-:W3:Y:S04]  /*26fa0*/  LDL.LU.64 R216, [R1+0x9b8] ;  /* 0x0009b80001d87983 */ /* 0x000ee80000300a00 */
[----:B------:R1:W-:Y:S04]  /*26fb0*/  LDGSTS.E [R2+0x22c00], [R188.64], P6 ;  /* 0x22c00000bc027fae */ /* 0x0003e8000b121844 */
[----:B------:R1:W-:Y:S04]  /*26fc0*/  LDGSTS.E [R203+0x23c00], [R190.64], P6 ;  /* 0x23c00000becb7fae */ /* 0x0003e8000b121844 */
[----:B------:R1:W-:Y:S04]  /*26fd0*/  LDGSTS.E [R202+0x24c00], [R192.64], P6 ;  /* 0x24c00000c0ca7fae */ /* 0x0003e8000b121844 */
[----:B------:R-:W3:Y:S04]  /*26fe0*/  LDL.LU.64 R218, [R1+0x978] ;  /* 0x0009780001da7983 */ /* 0x000ee80000300a00 */
[----:B------:R-:W3:Y:S04]  /*26ff0*/  LDL.LU.64 R242, [R1+0x938] ;  /* 0x0009380001f27983 */ /* 0x000ee80000300a00 */
[----:B------:R-:W3:Y:S01]  /*27000*/  LDL.LU.64 R240, [R1+0x8f8] ;  /* 0x0008f80001f07983 */ /* 0x000ee20000300a00 */
[----:B--2---:R-:W-:-:S04]  /*27010*/  IMAD.WIDE R194, R3, 0x4, R194 ;  /* 0x0000000403c27825 */ /* 0x004fc800078e02c2 */
[C---:B----4-:R-:W-:Y:S01]  /*27020*/  IMAD.WIDE R196, R3.reuse, 0x4, R196 ;  /* 0x0000000403c47825 */ /* 0x050fe200078e02c4 */
[----:B------:R2:W-:Y:S04]  /*27030*/  LDGSTS.E [R201+0x25c00], [R194.64], P6 ;  /* 0x25c00000c2c97fae */ /* 0x0005e8000b121844 */
[----:B------:R2:W-:Y:S02]  /*27040*/  LDGSTS.E [R200+0x26c00], [R196.64], P6 ;  /* 0x26c00000c4c87fae */ /* 0x0005e4000b121844 */
[C---:B--2---:R-:W-:Y:S02]  /*27050*/  IMAD.WIDE R200, R3.reuse, 0x4, R224 ;  /* 0x0000000403c87825 */ /* 0x044fe400078e02e0 */
[----:B------:R-:W2:Y:S04]  /*27060*/  LDL.LU.64 R224, [R1+0x8b8] ;  /* 0x0008b80001e07983 */ /* 0x000ea80000300a00 */
[----:B------:R-:W4:Y:S01]  /*27070*/  LDL.LU.64 R226, [R1+0x878] ;  /* 0x0008780001e27983 */ /* 0x000f220000300a00 */
[----:B------:R-:W-:Y:S01]  /*27080*/  IMAD.WIDE R198, R3, 0x4, R198 ;  /* 0x0000000403c67825 */ /* 0x000fe200078e02c6 */
[----:B------:R-:W-:-:S02]  /*27090*/  IADD3 R213, R221, 0x100000, RZ ;  /* 0x00100000ddd57810 */ /* 0x000fc40007ffe0ff */
[C---:B------:R-:W-:Y:S01]  /*270a0*/  IADD3 R212, R221.reuse, 0x100000, RZ ;  /* 0x00100000ddd47810 */ /* 0x040fe20007ffe0ff */
[----:B------:R-:W4:Y:S01]  /*270b0*/  LDL.LU.64 R228, [R1+0xb98] ;  /* 0x000b980001e47983 */ /* 0x000f220000300a00 */
[C---:B------:R-:W-:Y:S02]  /*270c0*/  IADD3 R211, R221.reuse, 0x100000, RZ ;  /* 0x00100000ddd37810 */ /* 0x040fe40007ffe0ff */
[----:B------:R-:W-:Y:S01]  /*270d0*/  IADD3 R210, R221, 0x100000, RZ ;  /* 0x00100000ddd27810 */ /* 0x000fe20007ffe0ff */
[----:B------:R3:W-:Y:S01]  /*270e0*/  LDGSTS.E [R2+0x27c00], [R198.64], P6 ;  /* 0x27c00000c6027fae */ /* 0x0007e2000b121844 */
[----:B-1----:R-:W-:-:S03]  /*270f0*/  IMAD.WIDE R202, R3, 0x4, R222 ;  /* 0x0000000403ca7825 */ /* 0x002fc600078e02de */
[----:B------:R1:W-:Y:S01]  /*27100*/  LDGSTS.E [R213+0x28c00], [R200.64], P6 ;  /* 0x28c00000c8d57fae */ /* 0x0003e2000b121844 */
[----:B------:R-:W-:-:S03]  /*27110*/  IMAD.WIDE R204, R3, 0x4, R204 ;  /* 0x0000000403cc7825 */ /* 0x000fc600078e02cc */
[----:B------:R1:W-:Y:S01]  /*27120*/  LDGSTS.E [R212+0x29c00], [R202.64], P6 ;  /* 0x29c00000cad47fae */ /* 0x0003e2000b121844 */
[----:B---3--:R-:W-:-:S03]  /*27130*/  IMAD.WIDE R206, R3, 0x4, R206 ;  /* 0x0000000403ce7825 */ /* 0x008fc600078e02ce */
[----:B------:R3:W-:Y:S01]  /*27140*/  LDGSTS.E [R211+0x2ac00], [R204.64], P6 ;  /* 0x2ac00000ccd37fae */ /* 0x0007e2000b121844 */
[----:B------:R-:W-:Y:S02]  /*27150*/  LOP3.LUT R252, R220, 0x70, RZ, 0x3c, !PT ;  /* 0x00000070dcfc7812 */ /* 0x000fe400078e3cff */
[C---:B------:R-:W-:Y:S01]  /*27160*/  IADD3 R223, R221.reuse, 0x100000, RZ ;  /* 0x00100000dddf7810 */ /* 0x040fe20007ffe0ff */
[----:B------:R3:W-:Y:S01]  /*27170*/  LDGSTS.E [R210+0x2bc00], [R206.64], P6 ;  /* 0x2bc00000ced27fae */ /* 0x0007e2000b121844 */
[C---:B------:R-:W-:Y:S02]  /*27180*/  IADD3 R222, R221.reuse, 0x100000, RZ ;  /* 0x00100000ddde7810 */ /* 0x040fe40007ffe0ff */
[----:B------:R-:W-:Y:S01]  /*27190*/  IADD3 R221, R221, 0x100000, RZ ;  /* 0x00100000dddd7810 */ /* 0x000fe20007ffe0ff */
[----:B------:R-:W4:Y:S01]  /*271a0*/  LDL.LU.64 R234, [R1+0xbb0] ;  /* 0x000bb00001ea7983 */ /* 0x000f220000300a00 */
[----:B------:R-:W-:-:S03]  /*271b0*/  IADD3 R220, R252, 0x100000, RZ ;  /* 0x00100000fcdc7810 */ /* 0x000fc60007ffe0ff */
[----:B------:R-:W4:Y:S01]  /*271c0*/  LDL.LU.64 R236, [R1+0xbb8] ;  /* 0x000bb80001ec7983 */ /* 0x000f220000300a00 */
[----:B------:R-:W-:-:S03]  /*271d0*/  IMAD.WIDE R208, R3, 0x4, R208 ;  /* 0x0000000403d07825 */ /* 0x000fc600078e02d0 */
[----:B------:R-:W4:Y:S04]  /*271e0*/  LDL.LU.64 R238, [R1+0xbc0] ;  /* 0x000bc00001ee7983 */ /* 0x000f280000300a00 */
[----:B------:R3:W-:Y:S04]  /*271f0*/  LDGSTS.E [R2+0x2cc00], [R208.64], P6 ;  /* 0x2cc00000d0027fae */ /* 0x0007e8000b121844 */
[----:B------:R-:W4:Y:S01]  /*27200*/  LDL.LU.64 R244, [R1+0xbd0] ;  /* 0x000bd00001f47983 */ /* 0x000f220000300a00 */
[----:B---3--:R-:W-:-:S04]  /*27210*/  IMAD.WIDE R210, R3, 0x4, R232 ;  /* 0x0000000403d27825 */ /* 0x008fc800078e02e8 */
[C---:B-1----:R-:W-:Y:S01]  /*27220*/  IMAD.WIDE R212, R3.reuse, 0x4, R230 ;  /* 0x0000000403d47825 */ /* 0x042fe200078e02e6 */
[----:B------:R1:W-:Y:S03]  /*27230*/  LDGSTS.E [R223+0x2dc00], [R210.64], P6 ;  /* 0x2dc00000d2df7fae */ /* 0x0003e6000b121844 */
[C---:B------:R-:W-:Y:S01]  /*27240*/  IMAD.WIDE R214, R3.reuse, 0x4, R214 ;  /* 0x0000000403d67825 */ /* 0x040fe200078e02d6 */
[----:B------:R1:W-:Y:S03]  /*27250*/  LDGSTS.E [R222+0x2ec00], [R212.64], P6 ;  /* 0x2ec00000d4de7fae */ /* 0x0003e6000b121844 */
[----:B------:R-:W-:Y:S01]  /*27260*/  IMAD.WIDE R216, R3, 0x4, R216 ;  /* 0x0000000403d87825 */ /* 0x000fe200078e02d8 */
[----:B------:R3:W-:Y:S01]  /*27270*/  LDGSTS.E [R221+0x2fc00], [R214.64], P6 ;  /* 0x2fc00000d6dd7fae */ /* 0x0007e2000b121844 */
[----:B------:R-:W-:-:S02]  /*27280*/  IADD3 R2, R252, 0x100000, RZ ;  /* 0x00100000fc027810 */ /* 0x000fc40007ffe0ff */
[C---:B------:R-:W-:Y:S01]  /*27290*/  IADD3 R233, R252.reuse, 0x100000, RZ ;  /* 0x00100000fce97810 */ /* 0x040fe20007ffe0ff */
[----:B------:R3:W-:Y:S01]  /*272a0*/  LDGSTS.E [R220+0x20e00], [R216.64], P6 ;  /* 0x20e00000d8dc7fae */ /* 0x0007e2000b121844 */
[C---:B------:R-:W-:Y:S02]  /*272b0*/  IADD3 R232, R252.reuse, 0x100000, RZ ;  /* 0x00100000fce87810 */ /* 0x040fe40007ffe0ff */
[C---:B------:R-:W-:Y:S01]  /*272c0*/  IADD3 R231, R252.reuse, 0x100000, RZ ;  /* 0x00100000fce77810 */ /* 0x040fe20007ffe0ff */
[----:B------:R-:W4:Y:S01]  /*272d0*/  LDL.LU.64 R246, [R1+0xbe0] ;  /* 0x000be00001f67983 */ /* 0x000f220000300a00 */
[----:B------:R-:W-:-:S03]  /*272e0*/  IADD3 R230, R252, 0x100000, RZ ;  /* 0x00100000fce67810 */ /* 0x000fc60007ffe0ff */
[----:B------:R-:W4:Y:S01]  /*272f0*/  LDL.LU.64 R152, [R1+0xbe8] ;  /* 0x000be80001987983 */ /* 0x000f220000300a00 */
[----:B------:R-:W-:-:S04]  /*27300*/  IMAD.WIDE R218, R3, 0x4, R218 ;  /* 0x0000000403da7825 */ /* 0x000fc800078e02da */
[C---:B---3--:R-:W-:Y:S01]  /*27310*/  IMAD.WIDE R220, R3.reuse, 0x4, R242 ;  /* 0x0000000403dc7825 */ /* 0x048fe200078e02f2 */
[----:B------:R3:W-:Y:S03]  /*27320*/  LDGSTS.E [R2+0x21e00], [R218.64], P6 ;  /* 0x21e00000da027fae */ /* 0x0007e6000b121844 */
[C---:B-1----:R-:W-:Y:S01]  /*27330*/  IMAD.WIDE R222, R3.reuse, 0x4, R240 ;  /* 0x0000000403de7825 */ /* 0x042fe200078e02f0 */
[----:B------:R1:W-:Y:S04]  /*27340*/  LDGSTS.E [R233+0x22e00], [R220.64], P6 ;  /* 0x22e00000dce97fae */ /* 0x0003e8000b121844 */
[----:B------:R1:W-:Y:S04]  /*27350*/  LDGSTS.E [R232+0x23e00], [R222.64], P6 ;  /* 0x23e00000dee87fae */ /* 0x0003e8000b121844 */
[----:B-1----:R-:W3:Y:S01]  /*27360*/  LDL.LU.64 R232, [R1+0xba8] ;  /* 0x000ba80001e87983 */ /* 0x002ee20000300a00 */
[----:B--2---:R-:W-:-:S04]  /*27370*/  IMAD.WIDE R224, R3, 0x4, R224 ;  /* 0x0000000403e07825 */ /* 0x004fc800078e02e0 */
[C---:B----4-:R-:W-:Y:S01]  /*27380*/  IMAD.WIDE R226, R3.reuse, 0x4, R226 ;  /* 0x0000000403e27825 */ /* 0x050fe200078e02e2 */
[----:B------:R1:W-:Y:S04]  /*27390*/  LDGSTS.E [R231+0x24e00], [R224.64], P6 ;  /* 0x24e00000e0e77fae */ /* 0x0003e8000b121844 */
[----:B------:R1:W-:Y:S04]  /*273a0*/  LDGSTS.E [R230+0x25e00], [R226.64], P6 ;  /* 0x25e00000e2e67fae */ /* 0x0003e8000b121844 */
[----:B-1----:R-:W2:Y:S01]  /*273b0*/  LDL.LU.64 R230, [R1+0xba0] ;  /* 0x000ba00001e67983 */ /* 0x002ea20000300a00 */
[----:B------:R-:W-:Y:S01]  /*273c0*/  IMAD.WIDE R228, R3, 0x4, R228 ;  /* 0x0000000403e47825 */ /* 0x000fe200078e02e4 */
[----:B------:R-:W-:-:S02]  /*273d0*/  IADD3 R243, R252, 0x100000, RZ ;  /* 0x00100000fcf37810 */ /* 0x000fc40007ffe0ff */
[C---:B------:R-:W-:Y:S02]  /*273e0*/  IADD3 R242, R252.reuse, 0x100000, RZ ;  /* 0x00100000fcf27810 */ /* 0x040fe40007ffe0ff */
[C---:B------:R-:W-:Y:S01]  /*273f0*/  IADD3 R241, R252.reuse, 0x100000, RZ ;  /* 0x00100000fcf17810 */ /* 0x040fe20007ffe0ff */
[----:B------:R1:W-:Y:S01]  /*27400*/  LDGSTS.E [R2+0x26e00], [R228.64], P6 ;  /* 0x26e00000e4027fae */ /* 0x0003e2000b121844 */
[----:B------:R-:W-:Y:S01]  /*27410*/  IADD3 R240, R252, 0x100000, RZ ;  /* 0x00100000fcf07810 */ /* 0x000fe20007ffe0ff */
[----:B------:R-:W-:-:S04]  /*27420*/  IMAD.WIDE R234, R3, 0x4, R234 ;  /* 0x0000000403ea7825 */ /* 0x000fc800078e02ea */
[----:B------:R-:W-:-:S04]  /*27430*/  IMAD.WIDE R236, R3, 0x4, R236 ;  /* 0x0000000403ec7825 */ /* 0x000fc800078e02ec */
[----:B---3--:R-:W-:-:S04]  /*27440*/  IMAD.WIDE R232, R3, 0x4, R232 ;  /* 0x0000000403e87825 */ /* 0x008fc800078e02e8 */
[----:B--2---:R-:W-:-:S05]  /*27450*/  IMAD.WIDE R230, R3, 0x4, R230 ;  /* 0x0000000403e67825 */ /* 0x004fca00078e02e6 */
[----:B------:R2:W-:Y:S04]  /*27460*/  LDGSTS.E [R243+0x27e00], [R230.64], P6 ;  /* 0x27e00000e6f37fae */ /* 0x0005e8000b121844 */
[----:B------:R2:W-:Y:S04]  /*27470*/  LDGSTS.E [R242+0x28e00], [R232.64], P6 ;  /* 0x28e00000e8f27fae */ /* 0x0005e8000b121844 */
[----:B------:R3:W-:Y:S04]  /*27480*/  LDGSTS.E [R241+0x29e00], [R234.64], P6 ;  /* 0x29e00000eaf17fae */ /* 0x0007e8000b121844 */
[----:B------:R3:W-:Y:S04]  /*27490*/  LDGSTS.E [R240+0x2ae00], [R236.64], P6 ;  /* 0x2ae00000ecf07fae */ /* 0x0007e8000b121844 */
[----:B--2---:R-:W2:Y:S04]  /*274a0*/  LDL.LU.64 R242, [R1+0xbd8] ;  /* 0x000bd80001f27983 */ /* 0x004ea80000300a00 */
[----:B---3--:R-:W3:Y:S01]  /*274b0*/  LDL.LU.64 R240, [R1+0xbc8] ;  /* 0x000bc80001f07983 */ /* 0x008ee20000300a00 */
[----:B------:R-:W-:-:S05]  /*274c0*/  IMAD.WIDE R238, R3, 0x4, R238 ;  /* 0x0000000403ee7825 */ /* 0x000fca00078e02ee */
[----:B------:R1:W-:Y:S02]  /*274d0*/  LDGSTS.E [R2+0x2be00], [R238.64], P6 ;  /* 0x2be00000ee027fae */ /* 0x0003e4000b121844 */
[----:B-1----:R-:W-:-:S04]  /*274e0*/  LOP3.LUT R2, R0, 0x70, RZ, 0x3c, !PT ;  /* 0x0000007000027812 */ /* 0x002fc800078e3cff */
[C---:B------:R-:W-:Y:S02]  /*274f0*/  IADD3 R252, R2.reuse, 0x100000, RZ ;  /* 0x0010000002fc7810 */ /* 0x040fe40007ffe0ff */
[----:B------:R-:W-:Y:S01]  /*27500*/  IADD3 R0, R2, 0x100000, RZ ;  /* 0x0010000002007810 */ /* 0x000fe20007ffe0ff */
[----:B------:R-:W-:-:S04]  /*27510*/  IMAD.WIDE R244, R3, 0x4, R244 ;  /* 0x0000000403f47825 */ /* 0x000fc800078e02f4 */
[----:B------:R-:W-:-:S04]  /*27520*/  IMAD.WIDE R246, R3, 0x4, R246 ;  /* 0x0000000403f67825 */ /* 0x000fc800078e02f6 */
[----:B--2---:R-:W-:-:S04]  /*27530*/  IMAD.WIDE R242, R3, 0x4, R242 ;  /* 0x0000000403f27825 */ /* 0x004fc800078e02f2 */
[----:B---3--:R-:W-:-:S05]  /*27540*/  IMAD.WIDE R240, R3, 0x4, R240 ;  /* 0x0000000403f07825 */ /* 0x008fca00078e02f0 */
[----:B------:R1:W-:Y:S04]  /*27550*/  LDGSTS.E [R252+0x2ce00], [R240.64], P6 ;  /* 0x2ce00000f0fc7fae */ /* 0x0003e8000b121844 */
[----:B------:R2:W-:Y:S02]  /*27560*/  LDGSTS.E [R0+0x2de00], [R242.64], P6 ;  /* 0x2de00000f2007fae */ /* 0x0005e4000b121844 */
[----:B--2---:R-:W-:-:S04]  /*27570*/  IMAD.MOV.U32 R0, RZ, RZ, c[0x0][0x188] ;  /* 0x00006200ff007624 */ /* 0x004fc800078e00ff */
[----:B------:R-:W-:-:S04]  /*27580*/  IMAD.SHL.U32 R0, R0, 0x80, RZ ;  /* 0x0000008000007824 */ /* 0x000fc800078e00ff */
[----:B------:R-:W-:-:S05]  /*27590*/  IMAD.WIDE R152, R0, 0x4, R152 ;  /* 0x0000000400987825 */ /* 0x000fca00078e0298 */
[----:B------:R2:W-:Y:S04]  /*275a0*/  STL.64 [R1+0xc08], R152 ;  /* 0x000c089801007387 */ /* 0x0005e80000100a00 */
[----:B--2---:R2:W5:Y:S04]  /*275b0*/  LDL.LU.64 R152, [R1+0x23f8] ;  /* 0x0023f80001987983 */ /* 0x0045680000300a00 */
[----:B------:R-:W3:Y:S01]  /*275c0*/  S2R R3, SR_TID.X ;  /* 0x0000000000037919 */ /* 0x000ee20000002100 */
[----:B------:R-:W-:Y:S02]  /*275d0*/  IADD3 R2, R2, 0x100000, RZ ;  /* 0x0010000002027810 */ /* 0x000fe40007ffe0ff */
[----:B---3--:R-:W-:-:S05]  /*275e0*/  LOP3.LUT R3, R3, 0x7f, RZ, 0xc0, !PT ;  /* 0x0000007f03037812 */ /* 0x008fca00078ec0ff */
[----:B------:R-:W-:-:S05]  /*275f0*/  IMAD.SHL.U32 R3, R3, 0x4, RZ ;  /* 0x0000000403037824 */ /* 0x000fca00078e00ff */
[----:B------:R-:W-:-:S04]  /*27600*/  LOP3.LUT R3, R3, 0x70, RZ, 0x3c, !PT ;  /* 0x0000007003037812 */ /* 0x000fc800078e3cff */
[----:B------:R-:W-:-:S05]  /*27610*/  IADD3 R3, R3, 0x100000, RZ ;  /* 0x0010000003037810 */ /* 0x000fca0007ffe0ff */
[----:B------:R3:W-:Y:S04]  /*27620*/  LDGSTS.E [R3+0x2ee00], [R244.64], P6 ;  /* 0x2ee00000f4037fae */ /* 0x0007e8000b121844 */
[----:B------:R4:W-:Y:S04]  /*27630*/  LDGSTS.E [R2+0x2fe00], [R246.64], P6 ;  /* 0x2fe00000f6027fae */ /* 0x0009e8000b121844 */
[----:B------:R-:W0:Y:S04]  /*27640*/  LDGDEPBAR ;  /* 0x00000000000079af */ /* 0x000e280000000000 */
[----:B----4-:R-:W4:Y:S01]  /*27650*/  S2R R2, SR_TID.X ;  /* 0x0000000000027919 */ /* 0x010f220000002100 */
[----:B-1----:R-:W-:-:S04]  /*27660*/  MOV R252, c[0x0][0x180] ;  /* 0x0000600000fc7a02 */ /* 0x002fc80000000f00 */
[----:B---3--:R-:W-:-:S04]  /*27670*/  IADD3 R3, R252, -0x199, RZ ;  /* 0xfffffe67fc037810 */ /* 0x008fc80007ffe0ff */
[----:B------:R-:W-:Y:S01]  /*27680*/  ISETP.GE.U32.AND P6, PT, R3, 0x7ffffde8, PT ;  /* 0x7ffffde80300780c */ /* 0x000fe20003fc6070 */
[----:B------:R-:W-:-:S04]  /*27690*/  IMAD.MOV.U32 R3, RZ, RZ, c[0x0][0x18c] ;  /* 0x00006300ff037624 */ /* 0x000fc800078e00ff */
[----:B------:R-:W-:Y:S01]  /*276a0*/  IMAD.SHL.U32 R3, R3, 0x80, RZ ;  /* 0x0000008003037824 */ /* 0x000fe200078e00ff */
[----:B----4-:R-:W-:-:S04]  /*276b0*/  LOP3.LUT R2, R2, 0x7f, RZ, 0xc0, !PT ;  /* 0x0000007f02027812 */ /* 0x010fc800078ec0ff */
[----:B------:R-:W-:-:S04]  /*276c0*/  SHF.L.U32 R2, R2, 0x2, RZ ;  /* 0x0000000202027819 */ /* 0x000fc800000006ff */
[----:B------:R-:W-:Y:S02]  /*276d0*/  IADD3 R2, R2, 0x100000, RZ ;  /* 0x0010000002027810 */ /* 0x000fe40007ffe0ff */
[----:B--2---:R1:W-:Y:S04]  /*276e0*/  STL.64 [R1+0x2478], R214 ;  /* 0x002478d601007387 */ /* 0x0043e80000100a00 */
[----:B-1----:R-:W2:Y:S04]  /*276f0*/  LDL.64 R214, [R1+0xc08] ;  /* 0x000c080001d67983 */ /* 0x002ea80000100a00 */
[----:B------:R1:W-:Y:S04]  /*27700*/  STL.64 [R1+0x2470], R216 ;  /* 0x002470d801007387 */ /* 0x0003e80000100a00 */
[----:B------:R-:W-:Y:S06]  /*27710*/  BAR.SYNC.DEFER_BLOCKING 0x0 ;  /* 0x0000000000007b1d */ /* 0x000fec0000010000 */
[----:B-1----:R-:W3:Y:S04]  /*27720*/  LDL.LU.64 R216, [R1+0x16d8] ;  /* 0x0016d80001d87983 */ /* 0x002ee80000300a00 */
[----:B------:R1:W-:Y:S04]  /*27730*/  STL.64 [R1+0x2468], R218 ;  /* 0x002468da01007387 */ /* 0x0003e80000100a00 */
[----:B-1----:R-:W4:Y:S04]  /*27740*/  LDL.LU.64 R218, [R1+0x16f8] ;  /* 0x0016f80001da7983 */ /* 0x002f280000300a00 */
[----:B------:R1:W-:Y:S04]  /*27750*/  STL.64 [R1+0x2460], R220 ;  /* 0x002460dc01007387 */ /* 0x0003e80000100a00 */
[----:B-1----:R-:W3:Y:S04]  /*27760*/  LDL.LU.64 R220, [R1+0x16e0] ;  /* 0x0016e00001dc7983 */ /* 0x002ee80000300a00 */
[----:B------:R1:W-:Y:S04]  /*27770*/  STL.64 [R1+0x2458], R222 ;  /* 0x002458de01007387 */ /* 0x0003e80000100a00 */
[----:B-1----:R-:W3:Y:S04]  /*27780*/  LDL.LU.64 R222, [R1+0xbf0] ;  /* 0x000bf00001de7983 */ /* 0x002ee80000300a00 */
[----:B------:R-:W-:Y:S04]  /*27790*/  STL.64 [R1+0x2450], R224 ;  /* 0x002450e001007387 */ /* 0x000fe80000100a00 */
[----:B------:R-:W-:Y:S04]  /*277a0*/  STL [R1+0x2448], R227 ;  /* 0x002448e301007387 */ /* 0x000fe80000100800 */
[----:B------:R1:W-:Y:S04]  /*277b0*/  STL.64 [R1+0x2440], R228 ;  /* 0x002440e401007387 */ /* 0x0003e80000100a00 */
[----:B-1----:R-:W3:Y:S04]  /*277c0*/  LDL.LU.64 R228, [R1+0x16e8] ;  /* 0x0016e80001e47983 */ /* 0x002ee80000300a00 */
[----:B------:R1:W-:Y:S04]  /*277d0*/  STL.64 [R1+0x2438], R230 ;  /* 0x002438e601007387 */ /* 0x0003e80000100a00 */
[----:B-1----:R-:W3:Y:S04]  /*277e0*/  LDL.LU.64 R230, [R1+0x16f0] ;  /* 0x0016f00001e67983 */ /* 0x002ee80000300a00 */
[----:B------:R1:W-:Y:S04]  /*277f0*/  STL.64 [R1+0x2430], R232 ;  /* 0x002430e801007387 */ /* 0x0003e80000100a00 */
[----:B-1----:R-:W3:Y:S04]  /*27800*/  LDL.LU.64 R232, [R1+0xbf8] ;  /* 0x000bf80001e87983 */ /* 0x002ee80000300a00 */
[----:B------:R1:W-:Y:S04]  /*27810*/  STL.64 [R1+0x2428], R234 ;  /* 0x002428ea01007387 */ /* 0x0003e80000100a00 */
[----:B-1----:R-:W3:Y:S01]  /*27820*/  LDL.LU.64 R234, [R1+0xc00] ;  /* 0x000c000001ea7983 */ /* 0x002ee20000300a00 */
[----:B------:R-:W-:-:S03]  /*27830*/  IADD3 R224, R252, -0x19d, RZ ;  /* 0xfffffe63fce07810 */ /* 0x000fc60007ffe0ff */
[----:B------:R-:W-:Y:S04]  /*27840*/  STL.64 [R1+0x2420], R236 ;  /* 0x002420ec01007387 */ /* 0x000fe80000100a00 */
[----:B------:R-:W-:Y:S04]  /*27850*/  STL.64 [R1+0x2418], R238 ;  /* 0x002418ee01007387 */ /* 0x000fe80000100a00 */
[----:B------:R-:W-:Y:S04]  /*27860*/  STL.64 [R1+0x2410], R240 ;  /* 0x002410f001007387 */ /* 0x000fe80000100a00 */
[----:B------:R-:W1:Y:S04]  /*27870*/  S2R R227, SR_TID.X ;  /* 0x0000000000e37919 */ /* 0x000e680000002100 */
[----:B------:R-:W-:Y:S04]  /*27880*/  STL.64 [R1+0x2408], R242 ;  /* 0x002408f201007387 */ /* 0x000fe80000100a00 */
[----:B------:R-:W-:Y:S04]  /*27890*/  STL.64 [R1+0x2400], R244 ;  /* 0x002400f401007387 */ /* 0x000fe80000100a00 */
[----:B------:R1:W-:Y:S02]  /*278a0*/  STL.64 [R1+0x23f8], R246 ;  /* 0x0023f8f601007387 */ /* 0x0003e40000100a00 */
[----:B-1----:R-:W-:-:S04]  /*278b0*/  LOP3.LUT R3, R227, 0x7f, RZ, 0xc0, !PT ;  /* 0x0000007fe3037812 */ /* 0x002fc800078ec0ff */
[----:B------:R-:W-:-:S04]  /*278c0*/  SHF.L.U32 R247, R3, 0x2, RZ ;  /* 0x0000000203f77819 */ /* 0x000fc800000006ff */
[C---:B------:R-:W-:Y:S01]  /*278d0*/  IADD3 R225, R247.reuse, 0x100000, RZ ;  /* 0x00100000f7e17810 */ /* 0x040fe20007ffe0ff */
[----:B------:R-:W-:Y:S01]  /*278e0*/  @!PT LDS RZ, [RZ] ;  /* 0x00000000fffff984 */ /* 0x000fe20000000800 */
[----:B------:R-:W-:Y:S01]  /*278f0*/  @!PT LDS RZ, [RZ] ;  /* 0x00000000fffff984 */ /* 0x000fe20000000800 */
[----:B------:R-:W-:Y:S01]  /*27900*/  @!PT LDS RZ, [RZ] ;  /* 0x00000000fffff984 */ /* 0x000fe20000000800 */
[----:B--2---:R1:W-:Y:S02]  /*27910*/  LDGSTS.E [R2+-0x40000], [R214.64], !P5 ;  /* 0xc0000000d6027fae */ /* 0x0043e4000e921844 */
[C---:B-1----:R-:W-:Y:S02]  /*27920*/  IADD3 R215, R247.reuse, 0x100000, RZ ;  /* 0x00100000f7d77810 */ /* 0x042fe40007ffe0ff */
[C---:B------:R-:W-:Y:S02]  /*27930*/  IADD3 R214, R247.reuse, 0x100000, RZ ;  /* 0x00100000f7d67810 */ /* 0x040fe40007ffe0ff */
[----:B------:R-:W-:Y:S01]  /*27940*/  IADD3 R2, R247, 0x100000, RZ ;  /* 0x00100000f7027810 */ /* 0x000fe20007ffe0ff */
[----:B----4-:R-:W-:-:S04]  /*27950*/  IMAD.WIDE R218, R0, 0x4, R218 ;  /* 0x0000000400da7825 */ /* 0x010fc800078e02da */
[----:B---3--:R-:W-:-:S04]  /*27960*/  IMAD.WIDE R236, R0, 0x4, R222 ;  /* 0x0000000400ec7825 */ /* 0x008fc800078e02de */
[----:B------:R-:W-:-:S04]  /*27970*/  IMAD.WIDE R238, R0, 0x4, R232 ;  /* 0x0000000400ee7825 */ /* 0x000fc800078e02e8 */
[----:B------:R-:W-:-:S05]  /*27980*/  IMAD.WIDE R240, R0, 0x4, R234 ;  /* 0x0000000400f07825 */ /* 0x000fca00078e02ea */
[----:B------:R1:W-:Y:S04]  /*27990*/  STL.64 [R1+0xc00], R240 ;  /* 0x000c00f001007387 */ /* 0x0003e80000100a00 */
[----:B------:R2:W-:Y:S04]  /*279a0*/  STL.64 [R1+0xbf8], R238 ;  /* 0x000bf8ee01007387 */ /* 0x0005e80000100a00 */
[----:B------:R-:W3:Y:S04]  /*279b0*/  LDL.LU.64 R234, [R1+0x16d0] ;  /* 0x0016d00001ea7983 */ /* 0x000ee80000300a00 */
[----:B------:R4:W-:Y:S04]  /*279c0*/  STL.64 [R1+0xbf0], R236 ;  /* 0x000bf0ec01007387 */ /* 0x0009e80000100a00 */
[----:B------:R-:W3:Y:S04]  /*279d0*/  LDL.LU.64 R232, [R1+0x16c8] ;  /* 0x0016c80001e87983 */ /* 0x000ee80000300a00 */
[----:B------:R-:W3:Y:S04]  /*279e0*/  LDL.LU.64 R222, [R1+0x16c0] ;  /* 0x0016c00001de7983 */ /* 0x000ee80000300a00 */
[----:B------:R1:W-:Y:S04]  /*279f0*/  LDGSTS.E [R215+-0x3fe00], [R240.64], !P5 ;  /* 0xc0200000f0d77fae */ /* 0x0003e8000e921844 */
[----:B------:R2:W-:Y:S04]  /*27a00*/  STL.64 [R1+0xba8], R218 ;  /* 0x000ba8da01007387 */ /* 0x0005e80000100a00 */
[----:B------:R2:W-:Y:S01]  /*27a10*/  LDGSTS.E [R214+-0x3fc00], [R238.64], !P5 ;  /* 0xc0400000eed67fae */ /* 0x0005e2000e921844 */
[----:B-1----:R-:W-:-:S03]  /*27a20*/  IMAD.WIDE R240, R0, 0x4, R230 ;  /* 0x0000000400f07825 */ /* 0x002fc600078e02e6 */
[----:B------:R4:W-:Y:S04]  /*27a30*/  LDGSTS.E [R225+-0x3fa00], [R236.64], !P5 ;  /* 0xc0600000ece17fae */ /* 0x0009e8000e921844 */
[----:B------:R1:W-:Y:S04]  /*27a40*/  LDGSTS.E [R2+-0x3e000], [R218.64], !P0 ;  /* 0xc2000000da027fae */ /* 0x0003e8000c121844 */
[----:B--2---:R-:W2:Y:S01]  /*27a50*/  LDL.LU.64 R214, [R1+0x16b8] ;  /* 0x0016b80001d67983 */ /* 0x004ea20000300a00 */
[----:B------:R-:W-:Y:S01]  /*27a60*/  IMAD.WIDE R238, R0, 0x4, R228 ;  /* 0x0000000400ee7825 */ /* 0x000fe200078e02e4 */
[----:B------:R-:W-:-:S02]  /*27a70*/  ISETP.GE.U32.AND P5, PT, R224, 0x7ffffde4, PT ;  /* 0x7ffffde4e000780c */ /* 0x000fc40003fa6070 */
[----:B------:R-:W-:Y:S01]  /*27a80*/  STL.64 [R1+0xba0], R240 ;  /* 0x000ba0f001007387 */ /* 0x000fe20000100a00 */
[----:B----4-:R-:W-:Y:S01]  /*27a90*/  IMAD.WIDE R236, R0, 0x4, R220 ;  /* 0x0000000400ec7825 */ /* 0x010fe200078e02dc */
[----:B------:R-:W-:Y:S02]  /*27aa0*/  IADD3 R224, R252, -0x1a1, RZ ;  /* 0xfffffe5ffce07810 */ /* 0x000fe40007ffe0ff */
[----:B------:R-:W-:Y:S01]  /*27ab0*/  STL.64 [R1+0xb98], R238 ;  /* 0x000b98ee01007387 */ /* 0x000fe20000100a00 */
[C---:B-1----:R-:W-:Y:S01]  /*27ac0*/  IADD3 R219, R247.reuse, 0x100000, RZ ;  /* 0x00100000f7db7810 */ /* 0x042fe20007ffe0ff */
[----:B------:R-:W-:Y:S01]  /*27ad0*/  IMAD.WIDE R216, R0, 0x4, R216 ;  /* 0x0000000400d87825 */ /* 0x000fe200078e02d8 */
[----:B------:R-:W-:Y:S01]  /*27ae0*/  IADD3 R218, R247, 0x100000, RZ ;  /* 0x00100000f7da7810 */ /* 0x000fe20007ffe0ff */
[----:B------:R-:W3:Y:S04]  /*27af0*/  LDL.LU.64 R230, [R1+0x16b0] ;  /* 0x0016b00001e67983 */ /* 0x000ee80000300a00 */
[----:B------:R-:W-:Y:S04]  /*27b00*/  STL.64 [R1+0xb90], R236 ;  /* 0x000b90ec01007387 */ /* 0x000fe80000100a00 */
[----:B------:R-:W3:Y:S04]  /*27b10*/  LDL.LU.64 R228, [R1+0x16a8] ;  /* 0x0016a80001e47983 */ /* 0x000ee80000300a00 */
[----:B------:R-:W3:Y:S04]  /*27b20*/  LDL.LU.64 R220, [R1+0x16a0] ;  /* 0x0016a00001dc7983 */ /* 0x000ee80000300a00 */
[----:B------:R1:W-:Y:S04]  /*27b30*/  LDGSTS.E [R219+-0x3de00], [R240.64], !P0 ;  /* 0xc2200000f0db7fae */ /* 0x0003e8000c121844 */
[----:B------:R1:W-:Y:S04]  /*27b40*/  STL.64 [R1+0xb48], R216 ;  /* 0x000b48d801007387 */ /* 0x0003e80000100a00 */
[----:B------:R1:W-:Y:S04]  /*27b50*/  LDGSTS.E [R218+-0x3dc00], [R238.64], !P0 ;  /* 0xc2400000eeda7fae */ /* 0x0003e8000c121844 */
[----:B------:R3:W-:Y:S04]  /*27b60*/  LDGSTS.E [R225+-0x3da00], [R236.64], !P0 ;  /* 0xc2600000ece17fae */ /* 0x0007e8000c121844 */
[----:B------:R1:W-:Y:S04]  /*27b70*/  LDGSTS.E [R2+-0x3c000], [R216.64], !P1 ;  /* 0xc4000000d8027fae */ /* 0x0003e8000c921844 */
[----:B-1----:R-:W3:Y:S01]  /*27b80*/  LDL.LU.64 R218, [R1+0x1698] ;  /* 0x0016980001da7983 */ /* 0x002ee20000300a00 */
[----:B------:R-:W-:-:S02]  /*27b90*/  ISETP.GE.U32.AND P0, PT, R224, 0x7ffffde0, PT ;  /* 0x7ffffde0e000780c */ /* 0x000fc40003f06070 */
[----:B------:R-:W-:Y:S02]  /*27ba0*/  IADD3 R224, R252, -0x1a5, RZ ;  /* 0xfffffe5bfce07810 */ /* 0x000fe40007ffe0ff */
[C---:B------:R-:W-:Y:S02]  /*27bb0*/  IADD3 R217, R247.reuse, 0x100000, RZ ;  /* 0x00100000f7d97810 */ /* 0x040fe40007ffe0ff */
[----:B------:R-:W-:Y:S01]  /*27bc0*/  IADD3 R216, R247, 0x100000, RZ ;  /* 0x00100000f7d87810 */ /* 0x000fe20007ffe0ff */
[----:B---3--:R-:W-:-:S05]  /*27bd0*/  IMAD.WIDE R240, R0, 0x4, R234 ;  /* 0x0000000400f07825 */ /* 0x008fca00078e02ea */
[----:B------:R3:W-:Y:S01]  /*27be0*/  STL.64 [R1+0xb40], R240 ;  /* 0x000b40f001007387 */ /* 0x0007e20000100a00 */
[----:B------:R-:W-:-:S03]  /*27bf0*/  IMAD.WIDE R238, R0, 0x4, R232 ;  /* 0x0000000400ee7825 */ /* 0x000fc600078e02e8 */
[----:B------:R1:W-:Y:S01]  /*27c00*/  LDGSTS.E [R217+-0x3be00], [R240.64], !P1 ;  /* 0xc4200000f0d97fae */ /* 0x0003e2000c921844 */
[----:B------:R-:W-:-:S03]  /*27c10*/  IMAD.WIDE R236, R0, 0x4, R222 ;  /* 0x0000000400ec7825 */ /* 0x000fc600078e02de */
[----:B------:R3:W-:Y:S04]  /*27c20*/  STL.64 [R1+0xb38], R238 ;  /* 0x000b38ee01007387 */ /* 0x0007e80000100a00 */
[----:B------:R-:W4:Y:S04]  /*27c30*/  LDL.LU.64 R234, [R1+0x1690] ;  /* 0x0016900001ea7983 */ /* 0x000f280000300a00 */
[----:B------:R1:W-:Y:S04]  /*27c40*/  STL.64 [R1+0xb30], R236 ;  /* 0x000b30ec01007387 */ /* 0x0003e80000100a00 */
[----:B------:R-:W4:Y:S04]  /*27c50*/  LDL.LU.64 R232, [R1+0x1688] ;  /* 0x0016880001e87983 */ /* 0x000f280000300a00 */
[----:B------:R-:W4:Y:S04]  /*27c60*/  LDL.LU.64 R222, [R1+0x1680] ;  /* 0x0016800001de7983 */ /* 0x000f280000300a00 */
[----:B------:R1:W-:Y:S01]  /*27c70*/  LDGSTS.E [R216+-0x3bc00], [R238.64], !P1 ;  /* 0xc4400000eed87fae */ /* 0x0003e2000c921844 */
[----:B--2---:R-:W-:-:S03]  /*27c80*/  IMAD.WIDE R214, R0, 0x4, R214 ;  /* 0x0000000400d67825 */ /* 0x004fc600078e02d6 */
[----:B------:R2:W-:Y:S04]  /*27c90*/  LDGSTS.E [R225+-0x3ba00], [R236.64], !P1 ;  /* 0xc4600000ece17fae */ /* 0x0005e8000c921844 */
[----:B------:R2:W-:Y:S04]  /*27ca0*/  STL.64 [R1+0xae8], R214 ;  /* 0x000ae8d601007387 */ /* 0x0005e80000100a00 */
[----:B-1----:R-:W4:Y:S01]  /*27cb0*/  LDL.LU.64 R216, [R1+0x1678] ;  /* 0x0016780001d87983 */ /* 0x002f220000300a00 */
[----:B---3--:R-:W-:-:S03]  /*27cc0*/  IMAD.WIDE R240, R0, 0x4, R230 ;  /* 0x0000000400f07825 */ /* 0x008fc600078e02e6 */
[----:B------:R1:W-:Y:S01]  /*27cd0*/  LDGSTS.E [R2+-0x3a000], [R214.64], !P2 ;  /* 0xc6000000d6027fae */ /* 0x0003e2000d121844 */
[----:B------:R-:W-:-:S03]  /*27ce0*/  IMAD.WIDE R238, R0, 0x4, R228 ;  /* 0x0000000400ee7825 */ /* 0x000fc600078e02e4 */
[----:B------:R-:W-:Y:S01]  /*27cf0*/  STL.64 [R1+0xae0], R240 ;  /* 0x000ae0f001007387 */ /* 0x000fe20000100a00 */
[----:B--2---:R-:W-:-:S03]  /*27d00*/  IMAD.WIDE R236, R0, 0x4, R220 ;  /* 0x0000000400ec7825 */ /* 0x004fc600078e02dc */
        /* <DEDUP_REMOVED lines=10> */
[----:B------:R1:W-:Y:S04]  /*27db0*/  STL.64 [R1+0xa88], R218 ;  /* 0x000a88da01007387 */ /* 0x0003e80000100a00 */
[----:B------:R4:W-:Y:S04]  /*27dc0*/  LDGSTS.E [R225+-0x39a00], [R236.64], !P2 ;  /* 0xc6600000ece17fae */ /* 0x0009e8000d121844 */
[----:B-1----:R-:W3:Y:S04]  /*27dd0*/  LDL.LU.64 R214, [R1+0x1658] ;  /* 0x0016580001d67983 */ /* 0x002ee80000300a00 */
[----:B------:R1:W-:Y:S02]  /*27de0*/  LDGSTS.E [R2+-0x38000], [R218.64], !P3 ;  /* 0xc8000000da027fae */ /* 0x0003e4000d921844 */
[----:B-1----:R-:W-:-:S02]  /*27df0*/  IADD3 R219, R247, 0x100000, RZ ;  /* 0x00100000f7db7810 */ /* 0x002fc40007ffe0ff */
        /* <DEDUP_REMOVED lines=12> */
[----:B------:R1:W-:Y:S04]  /*27ec0*/  STL.64 [R1+0xa28], R216 ;  /* 0x000a28d801007387 */ /* 0x0003e80000100a00 */
[----:B------:R1:W-:Y:S04]  /*27ed0*/  LDGSTS.E [R218+-0x37c00], [R238.64], !P3 ;  /* 0xc8400000eeda7fae */ /* 0x0003e8000d921844 */
[----:B------:R3:W-:Y:S01]  /*27ee0*/  LDGSTS.E [R225+-0x37a00], [R236.64], !P3 ;  /* 0xc8600000ece17fae */ /* 0x0007e2000d921844 */
[----:B--2---:R-:W-:-:S03]  /*27ef0*/  IMAD.WIDE R240, R0, 0x4, R230 ;  /* 0x0000000400f07825 */ /* 0x004fc600078e02e6 */
[----:B------:R2:W-:Y:S04]  /*27f00*/  LDGSTS.E [R2+-0x36000], [R216.64], !P4 ;  /* 0xca000000d8027fae */ /* 0x0005e8000e121844 */
[----:B-1----:R-:W4:Y:S01]  /*27f10*/  LDL.LU.64 R218, [R1+0x1638] ;  /* 0x0016380001da7983 */ /* 0x002f220000300a00 */
[----:B---3--:R-:W-:-:S03]  /*27f20*/  IMAD.WIDE R238, R0, 0x4, R228 ;  /* 0x0000000400ee7825 */ /* 0x008fc600078e02e4 */
[----:B------:R-:W-:Y:S01]  /*27f30*/  STL.64 [R1+0xa20], R240 ;  /* 0x000a20f001007387 */ /* 0x000fe20000100a00 */
[----:B------:R-:W-:-:S03]  /*27f40*/  IMAD.WIDE R236, R0, 0x4, R220 ;  /* 0x0000000400ec7825 */ /* 0x000fc600078e02dc */
[----:B------:R-:W-:Y:S04]  /*27f50*/  STL.64 [R1+0xa18], R238 ;  /* 0x000a18ee01007387 */ /* 0x000fe80000100a00 */
[----:B------:R-:W3:Y:S04]  /*27f60*/  LDL.LU.64 R230, [R1+0x1630] ;  /* 0x0016300001e67983 */ /* 0x000ee80000300a00 */
[----:B------:R-:W-:Y:S04]  /*27f70*/  STL.64 [R1+0xa10], R236 ;  /* 0x000a10ec01007387 */ /* 0x000fe80000100a00 */
[----:B------:R-:W3:Y:S04]  /*27f80*/  LDL.LU.64 R228, [R1+0x1628] ;  /* 0x0016280001e47983 */ /* 0x000ee80000300a00 */
[----:B------:R-:W3:Y:S01]  /*27f90*/  LDL.LU.64 R220, [R1+0x1620] ;  /* 0x0016200001dc7983 */ /* 0x000ee20000300a00 */
[----:B--2---:R-:W-:-:S02]  /*27fa0*/  IADD3 R217, R247, 0x100000, RZ ;  /* 0x00100000f7d97810 */ /* 0x004fc40007ffe0ff */
[C---:B------:R-:W-:Y:S01]  /*27fb0*/  IADD3 R216, R247.reuse, 0x100000, RZ ;  /* 0x00100000f7d87810 */ /* 0x040fe20007ffe0ff */
[----:B------:R-:W-:Y:S02]  /*27fc0*/  IMAD.WIDE R214, R0, 0x4, R214 ;  /* 0x0000000400d67825 */ /* 0x000fe400078e02d6 */
[----:B------:R1:W-:Y:S04]  /*27fd0*/  LDGSTS.E [R217+-0x35e00], [R240.64], !P4 ;  /* 0xca200000f0d97fae */ /* 0x0003e8000e121844 */
[----:B------:R2:W-:Y:S04]  /*27fe0*/  STL.64 [R1+0x9c0], R214 ;  /* 0x0009c0d601007387 */ /* 0x0005e80000100a00 */
[----:B------:R1:W-:Y:S04]  /*27ff0*/  LDGSTS.E [R216+-0x35c00], [R238.64], !P4 ;  /* 0xca400000eed87fae */ /* 0x0003e8000e121844 */
[----:B------:R2:W-:Y:S04]  /*28000*/  LDGSTS.E [R225+-0x35a00], [R236.64], !P4 ;  /* 0xca600000ece17fae */ /* 0x0005e8000e121844 */
[----:B------:R2:W-:Y:S04]  /*28010*/  LDGSTS.E [R2+-0x34000], [R214.64], !P6 ;  /* 0xcc000000d6027fae */ /* 0x0005e8000f121844 */
[----:B-1----:R-:W3:Y:S01]  /*28020*/  LDL.LU.64 R216, [R1+0x1618] ;  /* 0x0016180001d87983 */ /* 0x002ee20000300a00 */
[----:B--2---:R-:W-:-:S02]  /*28030*/  IADD3 R215, R247, 0x100000, RZ ;  /* 0x00100000f7d77810 */ /* 0x004fc40007ffe0ff */
[----:B------:R-:W-:Y:S01]  /*28040*/  IADD3 R214, R247, 0x100000, RZ ;  /* 0x00100000f7d67810 */ /* 0x000fe20007ffe0ff */
[----:B----4-:R-:W-:-:S04]  /*28050*/  IMAD.WIDE R240, R0, 0x4, R234 ;  /* 0x0000000400f07825 */ /* 0x010fc800078e02ea */
[C---:B------:R-:W-:Y:S01]  /*28060*/  IMAD.WIDE R238, R0.reuse, 0x4, R232 ;  /* 0x0000000400ee7825 */ /* 0x040fe200078e02e8 */
[----:B------:R3:W-:Y:S03]  /*28070*/  STL.64 [R1+0x9b8], R240 ;  /* 0x0009b8f001007387 */ /* 0x0007e60000100a00 */
[C---:B------:R-:W-:Y:S01]  /*28080*/  IMAD.WIDE R236, R0.reuse, 0x4, R222 ;  /* 0x0000000400ec7825 */ /* 0x040fe200078e02de */
[----:B------:R1:W-:Y:S04]  /*28090*/  STL.64 [R1+0x9b0], R238 ;  /* 0x0009b0ee01007387 */ /* 0x0003e80000100a00 */
[----:B------:R-:W2:Y:S04]  /*280a0*/  LDL.LU.64 R234, [R1+0x1610] ;  /* 0x0016100001ea7983 */ /* 0x000ea80000300a00 */
[----:B------:R4:W-:Y:S04]  /*280b0*/  STL.64 [R1+0x9a8], R236 ;  /* 0x0009a8ec01007387 */ /* 0x0009e80000100a00 */
[----:B------:R-:W2:Y:S04]  /*280c0*/  LDL.LU.64 R232, [R1+0x1608] ;  /* 0x0016080001e87983 */ /* 0x000ea80000300a00 */
[----:B------:R-:W2:Y:S04]  /*280d0*/  LDL.LU.64 R222, [R1+0x1600] ;  /* 0x0016000001de7983 */ /* 0x000ea80000300a00 */
[----:B------:R1:W-:Y:S01]  /*280e0*/  LDGSTS.E [R215+-0x33e00], [R240.64], !P6 ;  /* 0xcc200000f0d77fae */ /* 0x0003e2000f121844 */
[----:B------:R-:W-:-:S03]  /*280f0*/  IMAD.WIDE R218, R0, 0x4, R218 ;  /* 0x0000000400da7825 */ /* 0x000fc600078e02da */
[----:B------:R1:W-:Y:S04]  /*28100*/  LDGSTS.E [R214+-0x33c00], [R238.64], !P6 ;  /* 0xcc400000eed67fae */ /* 0x0003e8000f121844 */
[----:B------:R3:W-:Y:S04]  /*28110*/  STL.64 [R1+0x960], R218 ;  /* 0x000960da01007387 */ /* 0x0007e80000100a00 */
[----:B------:R4:W-:Y:S04]  /*28120*/  LDGSTS.E [R225+-0x33a00], [R236.64], !P6 ;  /* 0xcc600000ece17fae */ /* 0x0009e8000f121844 */
[----:B-1----:R-:W2:Y:S01]  /*28130*/  LDL.LU.64 R214, [R1+0xd60] ;  /* 0x000d600001d67983 */ /* 0x002ea20000300a00 */
[----:B---3--:R-:W-:-:S03]  /*28140*/  IMAD.WIDE R240, R0, 0x4, R230 ;  /* 0x0000000400f07825 */ /* 0x008fc600078e02e6 */
[----:B------:R1:W-:Y:S01]  /*28150*/  LDGSTS.E [R2+-0x32000], [R218.64], !P5 ;  /* 0xce000000da027fae */ /* 0x0003e2000e921844 */
[----:B------:R-:W-:-:S03]  /*28160*/  IMAD.WIDE R238, R0, 0x4, R228 ;  /* 0x0000000400ee7825 */ /* 0x000fc600078e02e4 */
[----:B------:R-:W-:Y:S01]  /*28170*/  STL.64 [R1+0x958], R240 ;  /* 0x000958f001007387 */ /* 0x000fe20000100a00 */
[----:B----4-:R-:W-:-:S03]  /*28180*/  IMAD.WIDE R236, R0, 0x4, R220 ;  /* 0x0000000400ec7825 */ /* 0x010fc600078e02dc */
[----:B------:R-:W-:Y:S04]  /*28190*/  STL.64 [R1+0x950], R238 ;  /* 0x000950ee01007387 */ /* 0x000fe80000100a00 */
[----:B------:R-:W3:Y:S04]  /*281a0*/  LDL.LU.64 R230, [R1+0xd70] ;  /* 0x000d700001e67983 */ /* 0x000ee80000300a00 */
[----:B------:R-:W-:Y:S04]  /*281b0*/  STL.64 [R1+0x948], R236 ;  /* 0x000948ec01007387 */ /* 0x000fe80000100a00 */
[----:B------:R-:W4:Y:S04]  /*281c0*/  LDL.LU.64 R228, [R1+0xd80] ;  /* 0x000d800001e47983 */ /* 0x000f280000300a00 */
[----:B------:R-:W4:Y:S01]  /*281d0*/  LDL.LU.64 R220, [R1+0xd90] ;  /* 0x000d900001dc7983 */ /* 0x000f220000300a00 */
[----:B-1----:R-:W-:-:S02]  /*281e0*/  IADD3 R219, R247, 0x100000, RZ ;  /* 0x00100000f7db7810 */ /* 0x002fc40007ffe0ff */
[----:B------:R-:W-:-:S03]  /*281f0*/  IADD3 R218, R247, 0x100000, RZ ;  /* 0x00100000f7da7810 */ /* 0x000fc60007ffe0ff */
        /* <DEDUP_REMOVED lines=10> */
[C---:B------:R-:W-:Y:S01]  /*282a0*/  IMAD.WIDE R238, R0.reuse, 0x4, R232 ;  /* 0x0000000400ee7825 */ /* 0x040fe200078e02e8 */
[----:B------:R3:W-:Y:S03]  /*282b0*/  STL.64 [R1+0x8f8], R240 ;  /* 0x0008f8f001007387 */ /* 0x0007e60000100a00 */
[C---:B------:R-:W-:Y:S01]  /*282c0*/  IMAD.WIDE R236, R0.reuse, 0x4, R222 ;  /* 0x0000000400ec7825 */ /* 0x040fe200078e02de */
[----:B------:R4:W-:Y:S04]  /*282d0*/  STL.64 [R1+0x8f0], R238 ;  /* 0x0008f0ee01007387 */ /* 0x0009e80000100a00 */
[----:B------:R-:W2:Y:S04]  /*282e0*/  LDL.LU.64 R234, [R1+0x15f8] ;  /* 0x0015f80001ea7983 */ /* 0x000ea80000300a00 */
[----:B------:R1:W-:Y:S04]  /*282f0*/  STL.64 [R1+0x8e8], R236 ;  /* 0x0008e8ec01007387 */ /* 0x0003e80000100a00 */
[----:B------:R-:W2:Y:S04]  /*28300*/  LDL.LU.64 R232, [R1+0xfa0] ;  /* 0x000fa00001e87983 */ /* 0x000ea80000300a00 */
[----:B------:R-:W2:Y:S01]  /*28310*/  LDL.LU.64 R222, [R1+0x15f0] ;  /* 0x0015f00001de7983 */ /* 0x000ea20000300a00 */
[----:B------:R-:W-:-:S03]  /*28320*/  IMAD.WIDE R214, R0, 0x4, R214 ;  /* 0x0000000400d67825 */ /* 0x000fc600078e02d6 */
[----:B------:R1:W-:Y:S04]  /*28330*/  LDGSTS.E [R217+-0x2fe00], [R240.64], !P0 ;  /* 0xd0200000f0d97fae */ /* 0x0003e8000c121844 */
[----:B------:R1:W-:Y:S04]  /*28340*/  STL.64 [R1+0xd60], R214 ;  /* 0x000d60d601007387 */ /* 0x0003e80000100a00 */
[----:B------:R1:W-:Y:S04]  /*28350*/  LDGSTS.E [R216+-0x2fc00], [R238.64], !P0 ;  /* 0xd0400000eed87fae */ /* 0x0003e8000c121844 */
[----:B------:R4:W-:Y:S04]  /*28360*/  LDGSTS.E [R225+-0x2fa00], [R236.64], !P0 ;  /* 0xd0600000ece17fae */ /* 0x0009e8000c121844 */
[----:B-1----:R-:W2:Y:S01]  /*28370*/  LDL.LU.64 R216, [R1+0x10a0] ;  /* 0x0010a00001d87983 */ /* 0x002ea20000300a00 */
[----:B---3--:R-:W-:-:S04]  /*28380*/  IMAD.WIDE R240, R0, 0x4, R230 ;  /* 0x0000000400f07825 */ /* 0x008fc800078e02e6 */
[C---:B----4-:R-:W-:Y:S01]  /*28390*/  IMAD.WIDE R238, R0.reuse, 0x4, R228 ;  /* 0x0000000400ee7825 */ /* 0x050fe200078e02e4 */
[----:B------:R-:W-:Y:S03]  /*283a0*/  STL.64 [R1+0xd70], R240 ;  /* 0x000d70f001007387 */ /* 0x000fe60000100a00 */
[----:B------:R-:W-:Y:S01]  /*283b0*/  IMAD.WIDE R236, R0, 0x4, R220 ;  /* 0x0000000400ec7825 */ /* 0x000fe200078e02dc */
[----:B------:R-:W-:Y:S01]  /*283c0*/  STL.64 [R1+0xd80], R238 ;  /* 0x000d80ee01007387 */ /* 0x000fe20000100a00 */
[----:B------:R-:W-:-:S03]  /*283d0*/  ISETP.GE.U32.AND P1, PT, R224, 0x7ffffddc, PT ;  /* 0x7ffffddce000780c */ /* 0x000fc60003f26070 */
[----:B------:R-:W3:Y:S04]  /*283e0*/  LDL.LU.64 R230, [R1+0x10b0] ;  /* 0x0010b00001e67983 */ /* 0x000ee80000300a00 */
[----:B------:R-:W-:Y:S04]  /*283f0*/  STL.64 [R1+0xd90], R236 ;  /* 0x000d90ec01007387 */ /* 0x000fe80000100a00 */
[----:B------:R-:W4:Y:S04]  /*28400*/  LDL.LU.64 R228, [R1+0x10c0] ;  /* 0x0010c00001e47983 */ /* 0x000f280000300a00 */
[----:B------:R-:W4:Y:S04]  /*28410*/  LDL.LU.64 R220, [R1+0x10e0] ;  /* 0x0010e00001dc7983 */ /* 0x000f280000300a00 */
[----:B------:R1:W-:Y:S01]  /*28420*/  LDGSTS.E [R2+-0x2e000], [R214.64], !P1 ;  /* 0xd2000000d6027fae */ /* 0x0003e2000c921844 */
[----:B------:R-:W-:-:S05]  /*28430*/  IMAD.WIDE R218, R0, 0x4, R218 ;  /* 0x0000000400da7825 */ /* 0x000fca00078e02da */
[----:B------:R1:W-:Y:S02]  /*28440*/  STL.64 [R1+0xf80], R218 ;  /* 0x000f80da01007387 */ /* 0x0003e40000100a00 */
[C---:B-1----:R-:W-:Y:S02]  /*28450*/  IADD3 R215, R247.reuse, 0x100000, RZ ;  /* 0x00100000f7d77810 */ /* 0x042fe40007ffe0ff */
[----:B------:R-:W-:-:S03]  /*28460*/  IADD3 R214, R247, 0x100000, RZ ;  /* 0x00100000f7d67810 */ /* 0x000fc60007ffe0ff */
[----:B------:R1:W-:Y:S04]  /*28470*/  LDGSTS.E [R215+-0x2de00], [R240.64], !P1 ;  /* 0xd2200000f0d77fae */ /* 0x0003e8000c921844 */
[----:B------:R1:W-:Y:S04]  /*28480*/  LDGSTS.E [R214+-0x2dc00], [R238.64], !P1 ;  /* 0xd2400000eed67fae */ /* 0x0003e8000c921844 */
[----:B------:R2:W-:Y:S04]  /*28490*/  LDGSTS.E [R225+-0x2da00], [R236.64], !P1 ;  /* 0xd2600000ece17fae */ /* 0x0005e8000c921844 */
[----:B-1----:R-:W4:Y:S01]  /*284a0*/  LDL.LU.64 R214, [R1+0x15e8] ;  /* 0x0015e80001d67983 */ /* 0x002f220000300a00 */
[----:B------:R-:W-:-:S04]  /*284b0*/  IADD3 R224, R252, -0x1a9, RZ ;  /* 0xfffffe57fce07810 */ /* 0x000fc80007ffe0ff */
[----:B------:R-:W-:-:S13]  /*284c0*/  ISETP.GE.U32.AND P2, PT, R224, 0x7ffffdd8, PT ;  /* 0x7ffffdd8e000780c */ /* 0x000fda0003f46070 */
[----:B------:R1:W-:Y:S02]  /*284d0*/  LDGSTS.E [R2+-0x2c000], [R218.64], !P2 ;  /* 0xd4000000da027fae */ /* 0x0003e4000d121844 */
[C---:B-1----:R-:W-:Y:S02]  /*284e0*/  IADD3 R219, R247.reuse, 0x100000, RZ ;  /* 0x00100000f7db7810 */ /* 0x042fe40007ffe0ff */
        /* <DEDUP_REMOVED lines=13> */
[----:B------:R4:W-:Y:S01]  /*285c0*/  STL.64 [R1+0x10a0], R216 ;  /* 0x0010a0d801007387 */ /* 0x0009e20000100a00 */
[----:B------:R-:W-:-:S03]  /*285d0*/  IADD3 R224, R252, -0x1ad, RZ ;  /* 0xfffffe53fce07810 */ /* 0x000fc60007ffe0ff */
[----:B------:R4:W-:Y:S04]  /*285e0*/  LDGSTS.E [R225+-0x2ba00], [R236.64], !P2 ;  /* 0xd4600000ece17fae */ /* 0x0009e8000d121844 */
[----:B-1----:R-:W2:Y:S01]  /*285f0*/  LDL.LU.64 R218, [R1+0x15d0] ;  /* 0x0015d00001da7983 */ /* 0x002ea20000300a00 */
[----:B---3--:R-:W-:Y:S01]  /*28600*/  IMAD.WIDE R240, R0, 0x4, R230 ;  /* 0x0000000400f07825 */ /* 0x008fe200078e02e6 */
[----:B------:R-:W-:-:S03]  /*28610*/  ISETP.GE.U32.AND P3, PT, R224, 0x7ffffdd4, PT ;  /* 0x7ffffdd4e000780c */ /* 0x000fc60003f66070 */
[C---:B----4-:R-:W-:Y:S01]  /*28620*/  IMAD.WIDE R238, R0.reuse, 0x4, R228 ;  /* 0x0000000400ee7825 */ /* 0x050fe200078e02e4 */
[----:B------:R-:W-:Y:S03]  /*28630*/  STL.64 [R1+0x10b0], R240 ;  /* 0x0010b0f001007387 */ /* 0x000fe60000100a00 */
[----:B------:R-:W-:Y:S01]  /*28640*/  IMAD.WIDE R236, R0, 0x4, R220 ;  /* 0x0000000400ec7825 */ /* 0x000fe200078e02dc */
[----:B------:R-:W-:Y:S04]  /*28650*/  STL.64 [R1+0x10c0], R238 ;  /* 0x0010c0ee01007387 */ /* 0x000fe80000100a00 */
[----:B------:R-:W3:Y:S04]  /*28660*/  LDL.LU.64 R230, [R1+0x15c8] ;  /* 0x0015c80001e67983 */ /* 0x000ee80000300a00 */
[----:B------:R-:W-:Y:S04]  /*28670*/  STL.64 [R1+0x10e0], R236 ;  /* 0x0010e0ec01007387 */ /* 0x000fe80000100a00 */
[----:B------:R-:W4:Y:S04]  /*28680*/  LDL.LU.64 R228, [R1+0x15c0] ;  /* 0x0015c00001e47983 */ /* 0x000f280000300a00 */
[----:B------:R-:W4:Y:S04]  /*28690*/  LDL.LU.64 R220, [R1+0x15b8] ;  /* 0x0015b80001dc7983 */ /* 0x000f280000300a00 */
[----:B------:R1:W-:Y:S02]  /*286a0*/  LDGSTS.E [R2+-0x2a000], [R216.64], !P3 ;  /* 0xd6000000d8027fae */ /* 0x0003e4000d921844 */
        /* <DEDUP_REMOVED lines=8> */
[----:B-1----:R-:W4:Y:S01]  /*28730*/  LDL.LU.64 R216, [R1+0x1570] ;  /* 0x0015700001d87983 */ /* 0x002f220000300a00 */
        /* <DEDUP_REMOVED lines=16> */
[----:B------:R1:W-:Y:S01]  /*28840*/  LDGSTS.E [R214+-0x27c00], [R238.64], !P4 ;  /* 0xd8400000eed67fae */ /* 0x0003e2000e121844 */
[----:B------:R-:W-:-:S03]  /*28850*/  IADD3 R224, R252, -0x1b5, RZ ;  /* 0xfffffe4bfce07810 */ /* 0x000fc60007ffe0ff */
[----:B------:R4:W-:Y:S04]  /*28860*/  LDGSTS.E [R225+-0x27a00], [R236.64], !P4 ;  /* 0xd8600000ece17fae */ /* 0x0009e8000e121844 */
[----:B-1----:R-:W2:Y:S01]  /*28870*/  LDL.LU.64 R214, [R1+0x15a8] ;  /* 0x0015a80001d67983 */ /* 0x002ea20000300a00 */
[----:B---3--:R-:W-:-:S04]  /*28880*/  IMAD.WIDE R240, R0, 0x4, R230 ;  /* 0x0000000400f07825 */ /* 0x008fc800078e02e6 */
[C---:B----4-:R-:W-:Y:S01]  /*28890*/  IMAD.WIDE R238, R0.reuse, 0x4, R228 ;  /* 0x0000000400ee7825 */ /* 0x050fe200078e02e4 */
[----:B------:R-:W-:Y:S03]  /*288a0*/  STL.64 [R1+0x1448], R240 ;  /* 0x001448f001007387 */ /* 0x000fe60000100a00 */
[----:B------:R-:W-:Y:S01]  /*288b0*/  IMAD.WIDE R236, R0, 0x4, R220 ;  /* 0x0000000400ec7825 */ /* 0x000fe200078e02dc */
[----:B------:R-:W-:Y:S01]  /*288c0*/  ISETP.GE.U32.AND P6, PT, R224, 0x7ffffdcc, PT ;  /* 0x7ffffdcce000780c */ /* 0x000fe20003fc6070 */
[----:B------:R-:W-:Y:S04]  /*288d0*/  STL.64 [R1+0x1460], R238 ;  /* 0x001460ee01007387 */ /* 0x000fe80000100a00 */
[----:B------:R-:W3:Y:S04]  /*288e0*/  LDL.LU.64 R230, [R1+0x15a0] ;  /* 0x0015a00001e67983 */ /* 0x000ee80000300a00 */
[----:B------:R-:W-:Y:S04]  /*288f0*/  STL.64 [R1+0x1480], R236 ;  /* 0x001480ec01007387 */ /* 0x000fe80000100a00 */
[----:B------:R-:W4:Y:S04]  /*28900*/  LDL.LU.64 R228, [R1+0x1588] ;  /* 0x0015880001e47983 */ /* 0x000f280000300a00 */
[----:B------:R-:W4:Y:S04]  /*28910*/  LDL.LU.64 R220, [R1+0x1580] ;  /* 0x0015800001dc7983 */ /* 0x000f280000300a00 */
[----:B------:R1:W-:Y:S02]  /*28920*/  LDGSTS.E [R2+-0x26000], [R218.64], !P6 ;  /* 0xda000000da027fae */ /* 0x0003e4000f121844 */
        /* <DEDUP_REMOVED lines=109> */
[----:B------:R-:W-:Y:S01]  /*29000*/  ISETP.GE.U32.AND P4, PT, R224, 0x7ffffdb4, PT ;  /* 0x7ffffdb4e000780c */ /* 0x000fe20003f86070 */
[----:B---3--:R-:W-:-:S04]  /*29010*/  IMAD.WIDE R240, R0, 0x4, R230 ;  /* 0x0000000400f07825 */ /* 0x008fc800078e02e6 */
        /* <DEDUP_REMOVED lines=47> */
[----:B------:R1:W-:Y:S04]  /*29310*/  LDGSTS.E [R2+-0x16000], [R214.64], !P5 ;  /* 0xea000000d6027fae */ /* 0x0003e8000e921844 */
[----:B------:R-:W4:Y:S01]  /*29320*/  LDL.LU.64 R220, [R1+0x1470] ;  /* 0x0014700001dc7983 */ /* 0x000f220000300a00 */
[----:B-1----:R-:W-:-:S02]  /*29330*/  IADD3 R215, R247, 0x100000, RZ ;  /* 0x00100000f7d77810 */ /* 0x002fc40007ffe0ff */
[----:B------:R-:W-:-:S03]  /*29340*/  IADD3 R214, R247, 0x100000, RZ ;  /* 0x00100000f7d67810 */ /* 0x000fc60007ffe0ff */
[----:B------:R1:W-:Y:S04]  /*29350*/  LDGSTS.E [R215+-0x15e00], [R240.64], !P5 ;  /* 0xea200000f0d77fae */ /* 0x0003e8000e921844 */
[----:B------:R1:W-:Y:S01]  /*29360*/  LDGSTS.E [R214+-0x15c00], [R238.64], !P5 ;  /* 0xea400000eed67fae */ /* 0x0003e2000e921844 */
[----:B------:R-:W-:Y:S01]  /*29370*/  IMAD.WIDE R218, R0, 0x4, R218 ;  /* 0x0000000400da7825 */ /* 0x000fe200078e02da */
[----:B------:R-:W-:Y:S02]  /*29380*/  IADD3 R224, R252, -0x1d9, RZ ;  /* 0xfffffe27fce07810 */ /* 0x000fe40007ffe0ff */
[----:B------:R2:W-:Y:S04]  /*29390*/  LDGSTS.E [R225+-0x15a00], [R236.64], !P5 ;  /* 0xea600000ece17fae */ /* 0x0005e8000e921844 */
[----:B------:R1:W-:Y:S04]  /*293a0*/  STL.64 [R1+0x1610], R218 ;  /* 0x001610da01007387 */ /* 0x0003e80000100a00 */
        /* <DEDUP_REMOVED lines=24> */
[----:B------:R-:W-:Y:S04]  /*29530*/  STL.64 [R1+0x1628], R240 ;  /* 0x001628f001007387 */ /* 0x000fe80000100a00 */
[----:B------:R-:W-:Y:S01]  /*29540*/  STL.64 [R1+0x1650], R238 ;  /* 0x001650ee01007387 */ /* 0x000fe20000100a00 */
[----:B------:R-:W-:-:S03]  /*29550*/  IMAD.WIDE R236, R0, 0x4, R220 ;  /* 0x0000000400ec7825 */ /* 0x000fc600078e02dc */
[----:B------:R-:W3:Y:S04]  /*29560*/  LDL.LU.64 R230, [R1+0x1428] ;  /* 0x0014280001e67983 */ /* 0x000ee80000300a00 */
[----:B------:R-:W-:Y:S04]  /*29570*/  STL.64 [R1+0x1658], R236 ;  /* 0x001658ec01007387 */ /* 0x000fe80000100a00 */
[----:B------:R1:W-:Y:S04]  /*29580*/  LDGSTS.E [R2+-0x12000], [R216.64], !P1 ;  /* 0xee000000d8027fae */ /* 0x0003e8000c921844 */
[----:B------:R-:W4:Y:S04]  /*29590*/  LDL.LU.64 R228, [R1+0x1420] ;  /* 0x0014200001e47983 */ /* 0x000f280000300a00 */
[----:B------:R-:W4:Y:S01]  /*295a0*/  LDL.LU.64 R220, [R1+0x1418] ;  /* 0x0014180001dc7983 */ /* 0x000f220000300a00 */
        /* <DEDUP_REMOVED lines=35> */
[----:B------:R1:W-:Y:S04]  /*297e0*/  LDGSTS.E [R2+-0xe000], [R218.64], !P3 ;  /* 0xf2000000da027fae */ /* 0x0003e8000d921844 */
[----:B------:R-:W3:Y:S04]  /*297f0*/  LDL.LU.64 R230, [R1+0x13e8] ;  /* 0x0013e80001e67983 */ /* 0x000ee80000300a00 */
[----:B------:R-:W-:Y:S01]  /*29800*/  STL.64 [R1+0x1698], R236 ;  /* 0x001698ec01007387 */ /* 0x000fe20000100a00 */
[----:B-1----:R-:W-:-:S03]  /*29810*/  IADD3 R219, R247, 0x100000, RZ ;  /* 0x00100000f7db7810 */ /* 0x002fc60007ffe0ff */
[----:B------:R-:W4:Y:S01]  /*29820*/  LDL.LU.64 R228, [R1+0x13e0] ;  /* 0x0013e00001e47983 */ /* 0x000f220000300a00 */
[----:B------:R-:W-:-:S03]  /*29830*/  IADD3 R218, R247, 0x100000, RZ ;  /* 0x00100000f7da7810 */ /* 0x000fc60007ffe0ff */
[----:B------:R-:W4:Y:S01]  /*29840*/  LDL.LU.64 R220, [R1+0x13d8] ;  /* 0x0013d80001dc7983 */ /* 0x000f220000300a00 */
[----:B------:R-:W-:-:S03]  /*29850*/  IMAD.WIDE R216, R0, 0x4, R216 ;  /* 0x0000000400d87825 */ /* 0x000fc600078e02d8 */
        /* <DEDUP_REMOVED lines=27> */
[----:B---3--:R-:W-:-:S12]  /*29a10*/  IMAD.WIDE R240, R0, 0x4, R230 ;  /* 0x0000000400f07825 */ /* 0x008fd800078e02e6 */
[----:B------:R1:W-:Y:S01]  /*29a20*/  LDGSTS.E [R2+-0xa000], [R214.64], !P6 ;  /* 0xf6000000d6027fae */ /* 0x0003e2000f121844 */
[----:B----4-:R-:W-:-:S03]  /*29a30*/  IMAD.WIDE R238, R0, 0x4, R228 ;  /* 0x0000000400ee7825 */ /* 0x010fc600078e02e4 */
[----:B------:R2:W-:Y:S01]  /*29a40*/  STL.64 [R1+0x1718], R240 ;  /* 0x001718f001007387 */ /* 0x0005e20000100a00 */
[----:B------:R-:W-:-:S03]  /*29a50*/  IMAD.WIDE R236, R0, 0x4, R220 ;  /* 0x0000000400ec7825 */ /* 0x000fc600078e02dc */
[----:B------:R3:W-:Y:S01]  /*29a60*/  STL.64 [R1+0x1720], R238 ;  /* 0x001720ee01007387 */ /* 0x0007e20000100a00 */
[C---:B-1----:R-:W-:Y:S02]  /*29a70*/  IADD3 R215, R247.reuse, 0x100000, RZ ;  /* 0x00100000f7d77810 */ /* 0x042fe40007ffe0ff */
[----:B------:R-:W-:Y:S01]  /*29a80*/  IADD3 R214, R247, 0x100000, RZ ;  /* 0x00100000f7d67810 */ /* 0x000fe20007ffe0ff */
[----:B------:R-:W4:Y:S04]  /*29a90*/  LDL.LU.64 R220, [R1+0x13a8] ;  /* 0x0013a80001dc7983 */ /* 0x000f280000300a00 */
[----:B------:R1:W-:Y:S04]  /*29aa0*/  STL.64 [R1+0x1728], R236 ;  /* 0x001728ec01007387 */ /* 0x0003e80000100a00 */
[----:B------:R-:W4:Y:S04]  /*29ab0*/  LDL.LU.64 R230, [R1+0x13a0] ;  /* 0x0013a00001e67983 */ /* 0x000f280000300a00 */
[----:B------:R-:W4:Y:S04]  /*29ac0*/  LDL.LU.64 R228, [R1+0x1398] ;  /* 0x0013980001e47983 */ /* 0x000f280000300a00 */
[----:B------:R1:W-:Y:S01]  /*29ad0*/  LDGSTS.E [R215+-0x9e00], [R240.64], !P6 ;  /* 0xf6200000f0d77fae */ /* 0x0003e2000f121844 */
[----:B------:R-:W-:-:S03]  /*29ae0*/  IMAD.WIDE R218, R0, 0x4, R218 ;  /* 0x0000000400da7825 */ /* 0x000fc600078e02da */
[----:B------:R1:W-:Y:S04]  /*29af0*/  LDGSTS.E [R214+-0x9c00], [R238.64], !P6 ;  /* 0xf6400000eed67fae */ /* 0x0003e8000f121844 */
[----:B------:R2:W-:Y:S01]  /*29b00*/  STL.64 [R1+0x1790], R218 ;  /* 0x001790da01007387 */ /* 0x0005e20000100a00 */
[----:B------:R-:W-:-:S03]  /*29b10*/  IADD3 R224, R252, -0x1f1, RZ ;  /* 0xfffffe0ffce07810 */ /* 0x000fc60007ffe0ff */
[----:B------:R2:W-:Y:S04]  /*29b20*/  LDGSTS.E [R225+-0x9a00], [R236.64], !P6 ;  /* 0xf6600000ece17fae */ /* 0x0005e8000f121844 */
[----:B-1----:R-:W4:Y:S01]  /*29b30*/  LDL.LU.64 R214, [R1+0x1390] ;  /* 0x0013900001d67983 */ /* 0x002f220000300a00 */
        /* <DEDUP_REMOVED lines=14> */
[----:B------:R-:W-:Y:S01]  /*29c20*/  IADD3 R224, R247, 0x100000, RZ ;  /* 0x00100000f7e07810 */ /* 0x000fe20007ffe0ff */
[----:B--2---:R-:W-:-:S04]  /*29c30*/  IMAD.WIDE R240, R0, 0x4, R234 ;  /* 0x0000000400f07825 */ /* 0x004fc800078e02ea */
[C---:B---3--:R-:W-:Y:S01]  /*29c40*/  IMAD.WIDE R238, R0.reuse, 0x4, R232 ;  /* 0x0000000400ee7825 */ /* 0x048fe200078e02e8 */
[----:B------:R-:W-:Y:S03]  /*29c50*/  STL.64 [R1+0x1798], R240 ;  /* 0x001798f001007387 */ /* 0x000fe60000100a00 */
[C---:B------:R-:W-:Y:S01]  /*29c60*/  IMAD.WIDE R236, R0.reuse, 0x4, R222 ;  /* 0x0000000400ec7825 */ /* 0x040fe200078e02de */
[----:B------:R2:W-:Y:S04]  /*29c70*/  STL.64 [R1+0x17a0], R238 ;  /* 0x0017a0ee01007387 */ /* 0x0005e80000100a00 */
[----:B------:R-:W3:Y:S04]  /*29c80*/  LDL.LU.64 R222, [R1+0x1388] ;  /* 0x0013880001de7983 */ /* 0x000ee80000300a00 */
[----:B------:R1:W-:Y:S04]  /*29c90*/  STL.64 [R1+0x17a8], R236 ;  /* 0x0017a8ec01007387 */ /* 0x0003e80000100a00 */
[----:B------:R-:W3:Y:S04]  /*29ca0*/  LDL.LU.64 R234, [R1+0x1380] ;  /* 0x0013800001ea7983 */ /* 0x000ee80000300a00 */
[----:B------:R-:W3:Y:S01]  /*29cb0*/  LDL.LU.64 R232, [R1+0x1378] ;  /* 0x0013780001e87983 */ /* 0x000ee20000300a00 */
[----:B------:R-:W-:-:S03]  /*29cc0*/  IMAD.WIDE R216, R0, 0x4, R216 ;  /* 0x0000000400d87825 */ /* 0x000fc600078e02d8 */
[----:B------:R1:W-:Y:S04]  /*29cd0*/  LDGSTS.E [R225+-0x7e00], [R240.64], !P5 ;  /* 0xf8200000f0e17fae */ /* 0x0003e8000e921844 */
[----:B------:R-:W-:Y:S04]  /*29ce0*/  STL.64 [R1+0x1810], R216 ;  /* 0x001810d801007387 */ /* 0x000fe80000100a00 */
[----:B------:R1:W-:Y:S04]  /*29cf0*/  LDGSTS.E [R224+-0x7c00], [R238.64], !P5 ;  /* 0xf8400000eee07fae */ /* 0x0003e8000e921844 */
[----:B-1----:R-:W3:Y:S01]  /*29d00*/  LDL.LU.64 R224, [R1+0x1370] ;  /* 0x0013700001e07983 */ /* 0x002ee20000300a00 */
[----:B------:R-:W-:-:S05]  /*29d10*/  IADD3 R219, R247, 0x100000, RZ ;  /* 0x00100000f7db7810 */ /* 0x000fca0007ffe0ff */
[----:B------:R1:W-:Y:S01]  /*29d20*/  LDGSTS.E [R219+-0x7a00], [R236.64], !P5 ;  /* 0xf8600000ecdb7fae */ /* 0x0003e2000e921844 */
[----:B----4-:R-:W-:-:S03]  /*29d30*/  IMAD.WIDE R220, R0, 0x4, R220 ;  /* 0x0000000400dc7825 */ /* 0x010fc600078e02dc */
[----:B------:R4:W-:Y:S01]  /*29d40*/  LDGSTS.E [R2+-0x6000], [R216.64], !P0 ;  /* 0xfa000000d8027fae */ /* 0x0009e2000c121844 */
[----:B--2---:R-:W-:-:S03]  /*29d50*/  IMAD.WIDE R238, R0, 0x4, R230 ;  /* 0x0000000400ee7825 */ /* 0x004fc600078e02e6 */
[----:B------:R2:W-:Y:S01]  /*29d60*/  STL.64 [R1+0x1818], R220 ;  /* 0x001818dc01007387 */ /* 0x0005e20000100a00 */
[----:B-1----:R-:W-:-:S03]  /*29d70*/  IMAD.WIDE R236, R0, 0x4, R228 ;  /* 0x0000000400ec7825 */ /* 0x002fc600078e02e4 */
[----:B------:R-:W-:Y:S04]  /*29d80*/  STL.64 [R1+0x1820], R238 ;  /* 0x001820ee01007387 */ /* 0x000fe80000100a00 */
[----:B------:R-:W-:Y:S04]  /*29d90*/  STL.64 [R1+0x1828], R236 ;  /* 0x001828ec01007387 */ /* 0x000fe80000100a00 */
[----:B------:R-:W3:Y:S04]  /*29da0*/  LDL.LU.64 R230, [R1+0x1368] ;  /* 0x0013680001e67983 */ /* 0x000ee80000300a00 */
[----:B------:R-:W3:Y:S04]  /*29db0*/  LDL.LU.64 R228, [R1+0x1360] ;  /* 0x0013600001e47983 */ /* 0x000ee80000300a00 */
[----:B------:R2:W-:Y:S01]  /*29dc0*/  LDGSTS.E [R219+-0x5e00], [R220.64], !P0 ;  /* 0xfa200000dcdb7fae */ /* 0x0005e2000c121844 */
[----:B------:R-:W-:-:S05]  /*29dd0*/  IMAD.WIDE R214, R0, 0x4, R214 ;  /* 0x0000000400d67825 */ /* 0x000fca00078e02d6 */
[----:B------:R1:W-:Y:S04]  /*29de0*/  STL.64 [R1+0x1890], R214 ;  /* 0x001890d601007387 */ /* 0x0003e80000100a00 */
[----:B--2---:R-:W2:Y:S01]  /*29df0*/  LDL.LU.64 R220, [R1+0x1358] ;  /* 0x0013580001dc7983 */ /* 0x004ea20000300a00 */
[C---:B----4-:R-:W-:Y:S02]  /*29e00*/  IADD3 R217, R247.reuse, 0x100000, RZ ;  /* 0x00100000f7d97810 */ /* 0x050fe40007ffe0ff */
[----:B------:R-:W-:-:S03]  /*29e10*/  IADD3 R216, R247, 0x100000, RZ ;  /* 0x00100000f7d87810 */ /* 0x000fc60007ffe0ff */
[----:B------:R4:W-:Y:S04]  /*29e20*/  LDGSTS.E [R217+-0x5c00], [R238.64], !P0 ;  /* 0xfa400000eed97fae */ /* 0x0009e8000c121844 */
[----:B------:R4:W-:Y:S04]  /*29e30*/  LDGSTS.E [R216+-0x5a00], [R236.64], !P0 ;  /* 0xfa600000ecd87fae */ /* 0x0009e8000c121844 */
[----:B------:R1:W-:Y:S04]  /*29e40*/  LDGSTS.E [R2+-0x4000], [R214.64], !P1 ;  /* 0xfc000000d6027fae */ /* 0x0003e8000c921844 */
[----:B----4-:R-:W4:Y:S01]  /*29e50*/  LDL.LU.64 R216, [R1+0x1350] ;  /* 0x0013500001d87983 */ /* 0x010f220000300a00 */
[----:B-1----:R-:W-:-:S02]  /*29e60*/  IADD3 R215, R247, 0x100000, RZ ;  /* 0x00100000f7d77810 */ /* 0x002fc40007ffe0ff */
[----:B------:R-:W-:-:S04]  /*29e70*/  IADD3 R218, R252, -0x18e, RZ ;  /* 0xfffffe72fcda7810 */ /* 0x000fc80007ffe0ff */
[----:B------:R-:W-:Y:S02]  /*29e80*/  ISETP.GE.U32.AND P5, PT, R218, 0x7ffffdf3, PT ;  /* 0x7ffffdf3da00780c */ /* 0x000fe40003fa6070 */
[----:B------:R-:W-:-:S04]  /*29e90*/  IADD3 R218, R252, -0x192, RZ ;  /* 0xfffffe6efcda7810 */ /* 0x000fc80007ffe0ff */
[----:B------:R-:W-:Y:S02]  /*29ea0*/  ISETP.GE.U32.AND P0, PT, R218, 0x7ffffdef, PT ;  /* 0x7ffffdefda00780c */ /* 0x000fe40003f06070 */
[----:B------:R-:W-:Y:S01]  /*29eb0*/  IADD3 R218, R247, 0x100000, RZ ;  /* 0x00100000f7da7810 */ /* 0x000fe20007ffe0ff */
[----:B---3--:R-:W-:-:S04]  /*29ec0*/  IMAD.WIDE R222, R0, 0x4, R222 ;  /* 0x0000000400de7825 */ /* 0x008fc800078e02de */
[C---:B------:R-:W-:Y:S01]  /*29ed0*/  IMAD.WIDE R238, R0.reuse, 0x4, R234 ;  /* 0x0000000400ee7825 */ /* 0x040fe200078e02ea */
[----:B------:R1:W-:Y:S03]  /*29ee0*/  STL.64 [R1+0x1898], R222 ;  /* 0x001898de01007387 */ /* 0x0003e60000100a00 */
[C---:B------:R-:W-:Y:S01]  /*29ef0*/  IMAD.WIDE R236, R0.reuse, 0x4, R232 ;  /* 0x0000000400ec7825 */ /* 0x040fe200078e02e8 */
[----:B------:R2:W-:Y:S04]  /*29f00*/  STL.64 [R1+0x18a0], R238 ;  /* 0x0018a0ee01007387 */ /* 0x0005e80000100a00 */
[----:B------:R-:W-:Y:S04]  /*29f10*/  STL.64 [R1+0x18a8], R236 ;  /* 0x0018a8ec01007387 */ /* 0x000fe80000100a00 */
[----:B------:R-:W3:Y:S04]  /*29f20*/  LDL.LU.64 R234, [R1+0x1348] ;  /* 0x0013480001ea7983 */ /* 0x000ee80000300a00 */
[----:B------:R-:W3:Y:S04]  /*29f30*/  LDL.LU.64 R232, [R1+0x1340] ;  /* 0x0013400001e87983 */ /* 0x000ee80000300a00 */
[----:B------:R1:W-:Y:S04]  /*29f40*/  LDGSTS.E [R215+-0x3e00], [R222.64], !P1 ;  /* 0xfc200000ded77fae */ /* 0x0003e8000c921844 */
[----:B------:R1:W-:Y:S01]  /*29f50*/  LDGSTS.E [R219+-0x3c00], [R238.64], !P1 ;  /* 0xfc400000eedb7fae */ /* 0x0003e2000c921844 */
[----:B------:R-:W-:-:S03]  /*29f60*/  IMAD.WIDE R224, R0, 0x4, R224 ;  /* 0x0000000400e07825 */ /* 0x000fc600078e02e0 */
[----:B------:R1:W-:Y:S04]  /*29f70*/  LDGSTS.E [R218+-0x3a00], [R236.64], !P1 ;  /* 0xfc600000ecda7fae */ /* 0x0003e8000c921844 */
[----:B------:R2:W-:Y:S04]  /*29f80*/  STL.64 [R1+0x21e8], R224 ;  /* 0x0021e8e001007387 */ /* 0x0005e80000100a00 */
[----:B-1----:R-:W3:Y:S04]  /*29f90*/  LDL.LU.64 R222, [R1+0x1338] ;  /* 0x0013380001de7983 */ /* 0x002ee80000300a00 */
[----:B------:R-:W3:Y:S04]  /*29fa0*/  LDL.LU.64 R218, [R1+0x1330] ;  /* 0x0013300001da7983 */ /* 0x000ee80000300a00 */
[----:B------:R-:W1:Y:S01]  /*29fb0*/  S2R R215, SR_TID.X ;  /* 0x0000000000d77919 */ /* 0x000e620000002100 */
[----:B------:R-:W-:-:S04]  /*29fc0*/  IMAD.WIDE R242, R0, 0x4, R230 ;  /* 0x0000000400f27825 */ /* 0x000fc800078e02e6 */
[C---:B------:R-:W-:Y:S01]  /*29fd0*/  IMAD.WIDE R240, R0.reuse, 0x4, R228 ;  /* 0x0000000400f07825 */ /* 0x040fe200078e02e4 */
[----:B------:R-:W-:Y:S04]  /*29fe0*/  STL.64 [R1+0x21e0], R242 ;  /* 0x0021e0f201007387 */ /* 0x000fe80000100a00 */
[----:B------:R-:W-:Y:S04]  /*29ff0*/  STL.64 [R1+0x21d8], R240 ;  /* 0x0021d8f001007387 */ /* 0x000fe80000100a00 */
[----:B------:R-:W3:Y:S01]  /*2a000*/  LDL.LU.64 R230, [R1+0x1328] ;  /* 0x0013280001e67983 */ /* 0x000ee20000300a00 */
[----:B--2---:R-:W-:Y:S01]  /*2a010*/  IMAD.WIDE R238, R0, 0x4, R220 ;  /* 0x0000000400ee7825 */ /* 0x004fe200078e02dc */
[----:B------:R-:W-:-:S02]  /*2a020*/  IADD3 R214, R252, -0x196, RZ ;  /* 0xfffffe6afcd67810 */ /* 0x000fc40007ffe0ff */
[----:B------:R2:W-:Y:S04]  /*2a030*/  LDGSTS.E [R2+-0x2000], [R224.64], !P2 ;  /* 0xfe000000e0027fae */ /* 0x0005e8000d121844 */
[----:B------:R-:W-:Y:S04]  /*2a040*/  STL.64 [R1+0x21d0], R238 ;  /* 0x0021d0ee01007387 */ /* 0x000fe80000100a00 */
[----:B------:R-:W3:Y:S04]  /*2a050*/  LDL.LU.64 R228, [R1+0x1320] ;  /* 0x0013200001e47983 */ /* 0x000ee80000300a00 */
[----:B------:R-:W3:Y:S01]  /*2a060*/  LDL.LU.64 R220, [R1+0x1318] ;  /* 0x0013180001dc7983 */ /* 0x000ee20000300a00 */
[----:B-1----:R-:W-:-:S02]  /*2a070*/  LOP3.LUT R215, R215, 0x7f, RZ, 0xc0, !PT ;  /* 0x0000007fd7d77812 */ /* 0x002fc400078ec0ff */
[----:B------:R-:W-:-:S03]  /*2a080*/  ISETP.GE.U32.AND P1, PT, R214, 0x7ffffdeb, PT ;  /* 0x7ffffdebd600780c */ /* 0x000fc60003f26070 */
[----:B--2---:R-:W-:Y:S01]  /*2a090*/  IMAD.SHL.U32 R225, R215, 0x4, RZ ;  /* 0x00000004d7e17824 */ /* 0x004fe200078e00ff */
[C---:B------:R-:W-:Y:S01]  /*2a0a0*/  IADD3 R215, R247.reuse, 0x100000, RZ ;  /* 0x00100000f7d77810 */ /* 0x040fe20007ffe0ff */
[----:B----4-:R-:W-:Y:S01]  /*2a0b0*/  IMAD.WIDE R216, R0, 0x4, R216 ;  /* 0x0000000400d87825 */ /* 0x010fe200078e02d8 */
[----:B------:R-:W-:-:S03]  /*2a0c0*/  IADD3 R214, R247, 0x100000, RZ ;  /* 0x00100000f7d67810 */ /* 0x000fc60007ffe0ff */
[----:B------:R1:W-:Y:S04]  /*2a0d0*/  LDGSTS.E [R215+-0x1e00], [R242.64], !P2 ;  /* 0xfe200000f2d77fae */ /* 0x0003e8000d121844 */
[----:B------:R2:W-:Y:S04]  /*2a0e0*/  STL.64 [R1+0xbe8], R216 ;  /* 0x000be8d801007387 */ /* 0x0005e80000100a00 */
[----:B------:R1:W-:Y:S04]  /*2a0f0*/  LDGSTS.E [R214+-0x1c00], [R240.64], !P2 ;  /* 0xfe400000f0d67fae */ /* 0x0003e8000d121844 */
[----:B-1----:R-:W3:Y:S01]  /*2a100*/  LDL.LU.64 R214, [R1+0x1310] ;  /* 0x0013100001d67983 */ /* 0x002ee20000300a00 */
[----:B------:R-:W-:-:S05]  /*2a110*/  IADD3 R236, R247, 0x100000, RZ ;  /* 0x00100000f7ec7810 */ /* 0x000fca0007ffe0ff */
[----:B------:R1:W-:Y:S01]  /*2a120*/  LDGSTS.E [R236+-0x1a00], [R238.64], !P2 ;  /* 0xfe600000eeec7fae */ /* 0x0003e2000d121844 */
[----:B------:R-:W-:-:S04]  /*2a130*/  LOP3.LUT R225, R225, 0x20, RZ, 0x3c, !PT ;  /* 0x00000020e1e17812 */ /* 0x000fc800078e3cff */
[----:B------:R-:W-:-:S05]  /*2a140*/  IADD3 R2, R225, 0x100000, RZ ;  /* 0x00100000e1027810 */ /* 0x000fca0007ffe0ff */
[----:B------:R2:W-:Y:S02]  /*2a150*/  LDGSTS.E [R2+-0x3f800], [R216.64], !P3 ;  /* 0xc0800000d8027fae */ /* 0x0005e4000d921844 */
[C---:B--2---:R-:W-:Y:S02]  /*2a160*/  IADD3 R217, R225.reuse, 0x100000, RZ ;  /* 0x00100000e1d97810 */ /* 0x044fe40007ffe0ff */
[----:B------:R-:W-:Y:S01]  /*2a170*/  IADD3 R216, R225, 0x100000, RZ ;  /* 0x00100000e1d87810 */ /* 0x000fe20007ffe0ff */
[----:B---3--:R-:W-:-:S04]  /*2a180*/  IMAD.WIDE R242, R0, 0x4, R234 ;  /* 0x0000000400f27825 */ /* 0x008fc800078e02ea */
[C---:B------:R-:W-:Y:S01]  /*2a190*/  IMAD.WIDE R240, R0.reuse, 0x4, R232 ;  /* 0x0000000400f07825 */ /* 0x040fe200078e02e8 */
[----:B------:R2:W-:Y:S04]  /*2a1a0*/  STL.64 [R1+0xbe0], R242 ;  /* 0x000be0f201007387 */ /* 0x0005e80000100a00 */
[----:B------:R3:W-:Y:S04]  /*2a1b0*/  STL.64 [R1+0xbd8], R240 ;  /* 0x000bd8f001007387 */ /* 0x0007e80000100a00 */
[----:B------:R-:W4:Y:S04]  /*2a1c0*/  LDL.LU.64 R234, [R1+0x1308] ;  /* 0x0013080001ea7983 */ /* 0x000f280000300a00 */
[----:B------:R2:W-:Y:S04]  /*2a1d0*/  LDGSTS.E [R217+-0x3f600], [R242.64], !P3 ;  /* 0xc0a00000f2d97fae */ /* 0x0005e8000d921844 */
[----:B------:R2:W-:Y:S01]  /*2a1e0*/  LDGSTS.E [R216+-0x3f400], [R240.64], !P3 ;  /* 0xc0c00000f0d87fae */ /* 0x0005e2000d921844 */
[----:B-1----:R-:W-:-:S05]  /*2a1f0*/  IMAD.WIDE R238, R0, 0x4, R222 ;  /* 0x0000000400ee7825 */ /* 0x002fca00078e02de */
[----:B------:R1:W-:Y:S04]  /*2a200*/  STL.64 [R1+0xbd0], R238 ;  /* 0x000bd0ee01007387 */ /* 0x0003e80000100a00 */
[----:B------:R-:W4:Y:S04]  /*2a210*/  LDL.LU.64 R232, [R1+0x1300] ;  /* 0x0013000001e87983 */ /* 0x000f280000300a00 */
[----:B------:R-:W4:Y:S01]  /*2a220*/  LDL.LU.64 R222, [R1+0x12f8] ;  /* 0x0012f80001de7983 */ /* 0x000f220000300a00 */
[----:B------:R-:W-:-:S05]  /*2a230*/  IMAD.WIDE R218, R0, 0x4, R218 ;  /* 0x0000000400da7825 */ /* 0x000fca00078e02da */
[----:B------:R1:W-:Y:S04]  /*2a240*/  STL.64 [R1+0xb88], R218 ;  /* 0x000b88da01007387 */ /* 0x0003e80000100a00 */
[----:B--2---:R-:W2:Y:S01]  /*2a250*/  LDL.LU.64 R216, [R1+0x12f0] ;  /* 0x0012f00001d87983 */ /* 0x004ea20000300a00 */
[----:B------:R-:W-:-:S05]  /*2a260*/  IADD3 R236, R225, 0x100000, RZ ;  /* 0x00100000e1ec7810 */ /* 0x000fca0007ffe0ff */
[----:B------:R1:W-:Y:S01]  /*2a270*/  LDGSTS.E [R236+-0x3f200], [R238.64], !P3 ;  /* 0xc0e00000eeec7fae */ /* 0x0003e2000d921844 */
[----:B------:R-:W-:-:S03]  /*2a280*/  IMAD.WIDE R242, R0, 0x4, R230 ;  /* 0x0000000400f27825 */ /* 0x000fc600078e02e6 */
[----:B------:R1:W-:Y:S04]  /*2a290*/  LDGSTS.E [R2+-0x3d800], [R218.64], !P4 ;  /* 0xc2800000da027fae */ /* 0x0003e8000e121844 */
[----:B------:R-:W-:Y:S01]  /*2a2a0*/  STL.64 [R1+0xb80], R242 ;  /* 0x000b80f201007387 */ /* 0x000fe20000100a00 */
[----:B---3--:R-:W-:-:S04]  /*2a2b0*/  IMAD.WIDE R240, R0, 0x4, R228 ;  /* 0x0000000400f07825 */ /* 0x008fc800078e02e4 */
[----:B-1----:R-:W-:Y:S01]  /*2a2c0*/  IMAD.WIDE R238, R0, 0x4, R220 ;  /* 0x0000000400ee7825 */ /* 0x002fe200078e02dc */
[----:B------:R-:W-:Y:S04]  /*2a2d0*/  STL.64 [R1+0xb78], R240 ;  /* 0x000b78f001007387 */ /* 0x000fe80000100a00 */
[----:B------:R-:W4:Y:S04]  /*2a2e0*/  LDL.LU.64 R230, [R1+0x12e8] ;  /* 0x0012e80001e67983 */ /* 0x000f280000300a00 */
[----:B------:R-:W-:Y:S04]  /*2a2f0*/  STL.64 [R1+0xb70], R238 ;  /* 0x000b70ee01007387 */ /* 0x000fe80000100a00 */
[----:B------:R-:W4:Y:S04]  /*2a300*/  LDL.LU.64 R228, [R1+0x12e0] ;  /* 0x0012e00001e47983 */ /* 0x000f280000300a00 */
[----:B------:R-:W4:Y:S01]  /*2a310*/  LDL.LU.64 R220, [R1+0x12d8] ;  /* 0x0012d80001dc7983 */ /* 0x000f220000300a00 */
[----:B------:R-:W-:-:S02]  /*2a320*/  IADD3 R219, R225, 0x100000, RZ ;  /* 0x00100000e1db7810 */ /* 0x000fc40007ffe0ff */
[----:B------:R-:W-:-:S03]  /*2a330*/  IADD3 R218, R225, 0x100000, RZ ;  /* 0x00100000e1da7810 */ /* 0x000fc60007ffe0ff */
[----:B------:R1:W-:Y:S04]  /*2a340*/  LDGSTS.E [R219+-0x3d600], [R242.64], !P4 ;  /* 0xc2a00000f2db7fae */ /* 0x0003e8000e121844 */
[----:B------:R1:W-:Y:S04]  /*2a350*/  LDGSTS.E [R218+-0x3d400], [R240.64], !P4 ;  /* 0xc2c00000f0da7fae */ /* 0x0003e8000e121844 */
[----:B------:R4:W-:Y:S01]  /*2a360*/  LDGSTS.E [R236+-0x3d200], [R238.64], !P4 ;  /* 0xc2e00000eeec7fae */ /* 0x0009e2000e121844 */
[----:B------:R-:W-:-:S05]  /*2a370*/  IMAD.WIDE R214, R0, 0x4, R214 ;  /* 0x0000000400d67825 */ /* 0x000fca00078e02d6 */
[----:B------:R1:W-:Y:S04]  /*2a380*/  STL.64 [R1+0xb28], R214 ;  /* 0x000b28d601007387 */ /* 0x0003e80000100a00 */
[----:B-1----:R-:W4:Y:S04]  /*2a390*/  LDL.LU.64 R218, [R1+0x12d0] ;  /* 0x0012d00001da7983 */ /* 0x002f280000300a00 */
[----:B------:R1:W-:Y:S02]  /*2a3a0*/  LDGSTS.E [R2+-0x3b800], [R214.64], !P6 ;  /* 0xc4800000d6027fae */ /* 0x0003e4000f121844 */
[----:B-1----:R-:W-:-:S02]  /*2a3b0*/  IADD3 R215, R225, 0x100000, RZ ;  /* 0x00100000e1d77810 */ /* 0x002fc40007ffe0ff */
[----:B------:R-:W-:Y:S01]  /*2a3c0*/  IADD3 R214, R225, 0x100000, RZ ;  /* 0x00100000e1d67810 */ /* 0x000fe20007ffe0ff */
[----:B----4-:R-:W-:-:S05]  /*2a3d0*/  IMAD.WIDE R242, R0, 0x4, R234 ;  /* 0x0000000400f27825 */ /* 0x010fca00078e02ea */
[----:B------:R4:W-:Y:S04]  /*2a3e0*/  STL.64 [R1+0xb20], R242 ;  /* 0x000b20f201007387 */ /* 0x0009e80000100a00 */
[----:B------:R1:W-:Y:S01]  /*2a3f0*/  LDGSTS.E [R215+-0x3b600], [R242.64], !P6 ;  /* 0xc4a00000f2d77fae */ /* 0x0003e2000f121844 */
[----:B------:R-:W-:-:S04]  /*2a400*/  IMAD.WIDE R240, R0, 0x4, R232 ;  /* 0x0000000400f07825 */ /* 0x000fc800078e02e8 */
[C---:B------:R-:W-:Y:S01]  /*2a410*/  IMAD.WIDE R238, R0.reuse, 0x4, R222 ;  /* 0x0000000400ee7825 */ /* 0x040fe200078e02de */
[----:B------:R4:W-:Y:S04]  /*2a420*/  STL.64 [R1+0xb18], R240 ;  /* 0x000b18f001007387 */ /* 0x0009e80000100a00 */
[----:B------:R-:W3:Y:S04]  /*2a430*/  LDL.LU.64 R234, [R1+0x12c8] ;  /* 0x0012c80001ea7983 */ /* 0x000ee80000300a00 */
[----:B------:R1:W-:Y:S04]  /*2a440*/  STL.64 [R1+0xb10], R238 ;  /* 0x000b10ee01007387 */ /* 0x0003e80000100a00 */
[----:B------:R-:W3:Y:S04]  /*2a450*/  LDL.LU.64 R232, [R1+0x12c0] ;  /* 0x0012c00001e87983 */ /* 0x000ee80000300a00 */
[----:B------:R-:W3:Y:S01]  /*2a460*/  LDL.LU.64 R222, [R1+0x12b8] ;  /* 0x0012b80001de7983 */ /* 0x000ee20000300a00 */
[----:B--2---:R-:W-:-:S03]  /*2a470*/  IMAD.WIDE R216, R0, 0x4, R216 ;  /* 0x0000000400d87825 */ /* 0x004fc600078e02d8 */
        /* <DEDUP_REMOVED lines=8> */
[----:B--2---:R-:W-:Y:S01]  /*2a500*/  IMAD.WIDE R238, R0, 0x4, R220 ;  /* 0x0000000400ee7825 */ /* 0x004fe200078e02dc */
[----:B------:R-:W-:Y:S04]  /*2a510*/  STL.64 [R1+0xab8], R240 ;  /* 0x000ab8f001007387 */ /* 0x000fe80000100a00 */
[----:B------:R-:W2:Y:S04]  /*2a520*/  LDL.LU.64 R230, [R1+0x12a8] ;  /* 0x0012a80001e67983 */ /* 0x000ea80000300a00 */
        /* <DEDUP_REMOVED lines=14> */
[----:B---3--:R-:W-:-:S04]  /*2a610*/  IMAD.WIDE R242, R0, 0x4, R234 ;  /* 0x0000000400f27825 */ /* 0x008fc800078e02ea */
[C---:B------:R-:W-:Y:S01]  /*2a620*/  IMAD.WIDE R240, R0.reuse, 0x4, R232 ;  /* 0x0000000400f07825 */ /* 0x040fe200078e02e8 */
[----:B------:R2:W-:Y:S03]  /*2a630*/  STL.64 [R1+0xa60], R242 ;  /* 0x000a60f201007387 */ /* 0x0005e60000100a00 */
        /* <DEDUP_REMOVED lines=8> */
[----:B------:R1:W-:Y:S04]  /*2a6c0*/  STL.64 [R1+0xa00], R214 ;  /* 0x000a00d601007387 */ /* 0x0003e80000100a00 */
[----:B------:R1:W-:Y:S04]  /*2a6d0*/  LDGSTS.E [R218+-0x37400], [R240.64], !P0 ;  /* 0xc8c00000f0da7fae */ /* 0x0003e8000c121844 */
[----:B------:R2:W-:Y:S04]  /*2a6e0*/  LDGSTS.E [R236+-0x37200], [R238.64], !P0 ;  /* 0xc8e00000eeec7fae */ /* 0x0005e8000c121844 */
[----:B------:R4:W-:Y:S04]  /*2a6f0*/  LDGSTS.E [R2+-0x35800], [R214.64], !P1 ;  /* 0xca800000d6027fae */ /* 0x0009e8000c921844 */
[----:B-1----:R-:W3:Y:S01]  /*2a700*/  LDL.LU.64 R218, [R1+0x1270] ;  /* 0x0012700001da7983 */ /* 0x002ee20000300a00 */
[----:B--2---:R-:W-:-:S04]  /*2a710*/  IMAD.WIDE R242, R0, 0x4, R230 ;  /* 0x0000000400f27825 */ /* 0x004fc800078e02e6 */
[C---:B----4-:R-:W-:Y:S01]  /*2a720*/  IMAD.WIDE R240, R0.reuse, 0x4, R228 ;  /* 0x0000000400f07825 */ /* 0x050fe200078e02e4 */
[----:B------:R-:W-:Y:S03]  /*2a730*/  STL.64 [R1+0x9f8], R242 ;  /* 0x0009f8f201007387 */ /* 0x000fe60000100a00 */
[----:B------:R-:W-:Y:S01]  /*2a740*/  IMAD.WIDE R238, R0, 0x4, R220 ;  /* 0x0000000400ee7825 */ /* 0x000fe200078e02dc */
[----:B------:R-:W-:Y:S04]  /*2a750*/  STL.64 [R1+0x9f0], R240 ;  /* 0x0009f0f001007387 */ /* 0x000fe80000100a00 */
[----:B------:R-:W2:Y:S04]  /*2a760*/  LDL.LU.64 R230, [R1+0x1268] ;  /* 0x0012680001e67983 */ /* 0x000ea80000300a00 */
[----:B------:R-:W-:Y:S04]  /*2a770*/  STL.64 [R1+0x9e8], R238 ;  /* 0x0009e8ee01007387 */ /* 0x000fe80000100a00 */
[----:B------:R-:W4:Y:S04]  /*2a780*/  LDL.LU.64 R228, [R1+0x1260] ;  /* 0x0012600001e47983 */ /* 0x000f280000300a00 */
[----:B------:R-:W4:Y:S01]  /*2a790*/  LDL.LU.64 R220, [R1+0x1258] ;  /* 0x0012580001dc7983 */ /* 0x000f220000300a00 */
[----:B------:R-:W-:-:S02]  /*2a7a0*/  IADD3 R215, R225, 0x100000, RZ ;  /* 0x00100000e1d77810 */ /* 0x000fc40007ffe0ff */
[----:B------:R-:W-:Y:S01]  /*2a7b0*/  IADD3 R214, R225, 0x100000, RZ ;  /* 0x00100000e1d67810 */ /* 0x000fe20007ffe0ff */
[----:B------:R-:W-:Y:S02]  /*2a7c0*/  IMAD.WIDE R216, R0, 0x4, R216 ;  /* 0x0000000400d87825 */ /* 0x000fe400078e02d8 */
[----:B------:R1:W-:Y:S04]  /*2a7d0*/  LDGSTS.E [R215+-0x35600], [R242.64], !P1 ;  /* 0xcaa00000f2d77fae */ /* 0x0003e8000c921844 */
[----:B------:R1:W-:Y:S04]  /*2a7e0*/  STL.64 [R1+0x9a0], R216 ;  /* 0x0009a0d801007387 */ /* 0x0003e80000100a00 */
        /* <DEDUP_REMOVED lines=16> */
[----:B------:R-:W3:Y:S04]  /*2a8f0*/  LDL.LU.64 R222, [R1+0xcd8] ;  /* 0x000cd80001de7983 */ /* 0x000ee80000300a00 */
[----:B------:R1:W-:Y:S01]  /*2a900*/  LDGSTS.E [R217+-0x33600], [R242.64], !P2 ;  /* 0xcca00000f2d97fae */ /* 0x0003e2000d121844 */
[----:B------:R-:W-:-:S03]  /*2a910*/  IMAD.WIDE R218, R0, 0x4, R218 ;  /* 0x0000000400da7825 */ /* 0x000fc600078e02da */
[----:B------:R1:W-:Y:S04]  /*2a920*/  LDGSTS.E [R216+-0x33400], [R240.64], !P2 ;  /* 0xccc00000f0d87fae */ /* 0x0003e8000d121844 */
[----:B------:R2:W-:Y:S04]  /*2a930*/  STL.64 [R1+0x940], R218 ;  /* 0x000940da01007387 */ /* 0x0005e80000100a00 */
[----:B------:R2:W-:Y:S04]  /*2a940*/  LDGSTS.E [R236+-0x33200], [R238.64], !P2 ;  /* 0xcce00000eeec7fae */ /* 0x0005e8000d121844 */
[----:B-1----:R-:W3:Y:S01]  /*2a950*/  LDL.LU.64 R216, [R1+0xda0] ;  /* 0x000da00001d87983 */ /* 0x002ee20000300a00 */
[----:B------:R-:W-:Y:S01]  /*2a960*/  IADD3 R224, R252, -0x19e, RZ ;  /* 0xfffffe62fce07810 */ /* 0x000fe20007ffe0ff */
[----:B--2---:R-:W-:-:S04]  /*2a970*/  IMAD.WIDE R242, R0, 0x4, R230 ;  /* 0x0000000400f27825 */ /* 0x004fc800078e02e6 */
[C---:B----4-:R-:W-:Y:S01]  /*2a980*/  IMAD.WIDE R240, R0.reuse, 0x4, R228 ;  /* 0x0000000400f07825 */ /* 0x050fe200078e02e4 */
[----:B------:R-:W-:Y:S03]  /*2a990*/  STL.64 [R1+0x938], R242 ;  /* 0x000938f201007387 */ /* 0x000fe60000100a00 */
[----:B------:R-:W-:Y:S01]  /*2a9a0*/  IMAD.WIDE R238, R0, 0x4, R220 ;  /* 0x0000000400ee7825 */ /* 0x000fe200078e02dc */
[----:B------:R-:W-:Y:S04]  /*2a9b0*/  STL.64 [R1+0x930], R240 ;  /* 0x000930f001007387 */ /* 0x000fe80000100a00 */
[----:B------:R-:W2:Y:S04]  /*2a9c0*/  LDL.LU.64 R230, [R1+0xdb0] ;  /* 0x000db00001e67983 */ /* 0x000ea80000300a00 */
[----:B------:R-:W-:Y:S01]  /*2a9d0*/  STL.64 [R1+0x928], R238 ;  /* 0x000928ee01007387 */ /* 0x000fe20000100a00 */
[----:B------:R-:W-:-:S03]  /*2a9e0*/  ISETP.GE.U32.AND P3, PT, R224, 0x7ffffde3, PT ;  /* 0x7ffffde3e000780c */ /* 0x000fc60003f66070 */
[----:B------:R-:W4:Y:S04]  /*2a9f0*/  LDL.LU.64 R228, [R1+0xdc0] ;  /* 0x000dc00001e47983 */ /* 0x000f280000300a00 */
[----:B------:R-:W4:Y:S06]  /*2aa00*/  LDL.LU.64 R220, [R1+0xde0] ;  /* 0x000de00001dc7983 */ /* 0x000f2c0000300a00 */
[----:B------:R1:W-:Y:S01]  /*2aa10*/  LDGSTS.E [R2+-0x31800], [R218.64], !P3 ;  /* 0xce800000da027fae */ /* 0x0003e2000d921844 */
[----:B------:R-:W-:Y:S01]  /*2aa20*/  IMAD.WIDE R214, R0, 0x4, R214 ;  /* 0x0000000400d67825 */ /* 0x000fe200078e02d6 */
[----:B-1----:R-:W-:-:S02]  /*2aa30*/  IADD3 R219, R225, 0x100000, RZ ;  /* 0x00100000e1db7810 */ /* 0x002fc40007ffe0ff */
[----:B------:R-:W-:Y:S02]  /*2aa40*/  IADD3 R218, R225, 0x100000, RZ ;  /* 0x00100000e1da7810 */ /* 0x000fe40007ffe0ff */
[----:B------:R1:W-:Y:S04]  /*2aa50*/  STL.64 [R1+0x8e0], R214 ;  /* 0x0008e0d601007387 */ /* 0x0003e80000100a00 */
        /* <DEDUP_REMOVED lines=23> */
[----:B-1----:R-:W3:Y:S01]  /*2abd0*/  LDL.LU.64 R214, [R1+0x10f8] ;  /* 0x0010f80001d67983 */ /* 0x002ee20000300a00 */
[----:B--2---:R-:W-:Y:S01]  /*2abe0*/  IMAD.WIDE R242, R0, 0x4, R230 ;  /* 0x0000000400f27825 */ /* 0x004fe200078e02e6 */
[----:B------:R-:W-:-:S03]  /*2abf0*/  IADD3 R224, R252, -0x1a6, RZ ;  /* 0xfffffe5afce07810 */ /* 0x000fc60007ffe0ff */
[C---:B----4-:R-:W-:Y:S01]  /*2ac00*/  IMAD.WIDE R240, R0.reuse, 0x4, R228 ;  /* 0x0000000400f07825 */ /* 0x050fe200078e02e4 */
[----:B------:R-:W-:Y:S03]  /*2ac10*/  STL.64 [R1+0xdb0], R242 ;  /* 0x000db0f201007387 */ /* 0x000fe60000100a00 */
[----:B------:R-:W-:Y:S01]  /*2ac20*/  IMAD.WIDE R238, R0, 0x4, R220 ;  /* 0x0000000400ee7825 */ /* 0x000fe200078e02dc */
[----:B------:R-:W-:Y:S01]  /*2ac30*/  STL.64 [R1+0xdc0], R240 ;  /* 0x000dc0f001007387 */ /* 0x000fe20000100a00 */
[----:B------:R-:W-:-:S03]  /*2ac40*/  ISETP.GE.U32.AND P6, PT, R224, 0x7ffffddb, PT ;  /* 0x7ffffddbe000780c */ /* 0x000fc60003fc6070 */
[----:B------:R-:W2:Y:S04]  /*2ac50*/  LDL.LU.64 R230, [R1+0x1118] ;  /* 0x0011180001e67983 */ /* 0x000ea80000300a00 */
        /* <DEDUP_REMOVED lines=9> */
[----:B------:R1:W-:Y:S04]  /*2acf0*/  STL.64 [R1+0xfd8], R218 ;  /* 0x000fd8da01007387 */ /* 0x0003e80000100a00 */
        /* <DEDUP_REMOVED lines=23> */
[----:B------:R-:W-:Y:S01]  /*2ae70*/  ISETP.GE.U32.AND P0, PT, R224, 0x7ffffdd3, PT ;  /* 0x7ffffdd3e000780c */ /* 0x000fe20003f06070 */
        /* <DEDUP_REMOVED lines=39> */
[----:B--2---:R-:W-:Y:S01]  /*2b0f0*/  IMAD.WIDE R242, R0, 0x4, R230 ;  /* 0x0000000400f27825 */ /* 0x004fe200078e02e6 */
[----:B------:R-:W-:-:S03]  /*2b100*/  ISETP.GE.U32.AND P2, PT, R224, 0x7ffffdcb, PT ;  /* 0x7ffffdcbe000780c */ /* 0x000fc60003f46070 */
        /* <DEDUP_REMOVED lines=201> */
[----:B------:R-:W-:Y:S04]  /*2bda0*/  STL.64 [R1+0x15c0], R242 ;  /* 0x0015c0f201007387 */ /* 0x000fe80000100a00 */
[----:B------:R-:W-:Y:S01]  /*2bdb0*/  STL.64 [R1+0x15c8], R240 ;  /* 0x0015c8f001007387 */ /* 0x000fe20000100a00 */
[----:B------:R-:W-:-:S03]  /*2bdc0*/  IMAD.WIDE R238, R0, 0x4, R220 ;  /* 0x0000000400ee7825 */ /* 0x000fc600078e02dc */
[----:B------:R-:W2:Y:S04]  /*2bdd0*/  LDL.LU.64 R230, [R1+0x1030] ;  /* 0x0010300001e67983 */ /* 0x000ea80000300a00 */
        /* <DEDUP_REMOVED lines=34> */
[----:B--2---:R-:W-:-:S05]  /*2c000*/  IMAD.WIDE R242, R0, 0x4, R230 ;  /* 0x0000000400f27825 */ /* 0x004fca00078e02e6 */
[----:B------:R-:W-:Y:S07]  /*2c010*/  STL.64 [R1+0x1638], R242 ;  /* 0x001638f201007387 */ /* 0x000fee0000100a00 */
[----:B------:R1:W-:Y:S01]  /*2c020*/  LDGSTS.E [R2+-0xd800], [R218.64], !P0 ;  /* 0xf2800000da027fae */ /* 0x0003e2000c121844 */
[----:B----4-:R-:W-:-:S04]  /*2c030*/  IMAD.WIDE R240, R0, 0x4, R228 ;  /* 0x0000000400f07825 */ /* 0x010fc800078e02e4 */
[C---:B------:R-:W-:Y:S01]  /*2c040*/  IMAD.WIDE R238, R0.reuse, 0x4, R220 ;  /* 0x0000000400ee7825 */ /* 0x040fe200078e02dc */
[----:B------:R-:W-:Y:S04]  /*2c050*/  STL.64 [R1+0x1640], R240 ;  /* 0x001640f001007387 */ /* 0x000fe80000100a00 */
[----:B------:R-:W2:Y:S01]  /*2c060*/  LDL.LU.64 R230, [R1+0xfd0] ;  /* 0x000fd00001e67983 */ /* 0x000ea20000300a00 */
[C---:B-1----:R-:W-:Y:S02]  /*2c070*/  IADD3 R219, R225.reuse, 0x100000, RZ ;  /* 0x00100000e1db7810 */ /* 0x042fe40007ffe0ff */
[----:B------:R-:W-:Y:S01]  /*2c080*/  IADD3 R218, R225, 0x100000, RZ ;  /* 0x00100000e1da7810 */ /* 0x000fe20007ffe0ff */
[----:B------:R-:W-:Y:S04]  /*2c090*/  STL.64 [R1+0x1648], R238 ;  /* 0x001648ee01007387 */ /* 0x000fe80000100a00 */
[----:B------:R-:W4:Y:S04]  /*2c0a0*/  LDL.LU.64 R228, [R1+0xfc8] ;  /* 0x000fc80001e47983 */ /* 0x000f280000300a00 */
[----:B------:R-:W4:Y:S04]  /*2c0b0*/  LDL.LU.64 R220, [R1+0xfc0] ;  /* 0x000fc00001dc7983 */ /* 0x000f280000300a00 */
[----:B------:R1:W-:Y:S04]  /*2c0c0*/  LDGSTS.E [R219+-0xd600], [R242.64], !P0 ;  /* 0xf2a00000f2db7fae */ /* 0x0003e8000c121844 */
[----:B------:R1:W-:Y:S01]  /*2c0d0*/  LDGSTS.E [R218+-0xd400], [R240.64], !P0 ;  /* 0xf2c00000f0da7fae */ /* 0x0003e2000c121844 */
[----:B------:R-:W-:Y:S01]  /*2c0e0*/  IMAD.WIDE R214, R0, 0x4, R214 ;  /* 0x0000000400d67825 */ /* 0x000fe200078e02d6 */
[----:B------:R-:W-:-:S02]  /*2c0f0*/  IADD3 R224, R252, -0x1ea, RZ ;  /* 0xfffffe16fce07810 */ /* 0x000fc40007ffe0ff */
        /* <DEDUP_REMOVED lines=24> */
[----:B--2---:R-:W-:-:S12]  /*2c280*/  IMAD.WIDE R242, R0, 0x4, R230 ;  /* 0x0000000400f27825 */ /* 0x004fd800078e02e6 */
[----:B------:R1:W-:Y:S01]  /*2c290*/  LDGSTS.E [R2+-0x9800], [R216.64], !P2 ;  /* 0xf6800000d8027fae */ /* 0x0003e2000d121844 */
[----:B----4-:R-:W-:-:S03]  /*2c2a0*/  IMAD.WIDE R240, R0, 0x4, R228 ;  /* 0x0000000400f07825 */ /* 0x010fc600078e02e4 */
[----:B------:R-:W-:Y:S01]  /*2c2b0*/  STL.64 [R1+0x1738], R242 ;  /* 0x001738f201007387 */ /* 0x000fe20000100a00 */
[----:B------:R-:W-:Y:S01]  /*2c2c0*/  IMAD.WIDE R238, R0, 0x4, R220 ;  /* 0x0000000400ee7825 */ /* 0x000fe200078e02dc */
[C---:B-1----:R-:W-:Y:S02]  /*2c2d0*/  IADD3 R217, R225.reuse, 0x100000, RZ ;  /* 0x00100000e1d97810 */ /* 0x042fe40007ffe0ff */
[----:B------:R1:W-:Y:S01]  /*2c2e0*/  STL.64 [R1+0x1740], R240 ;  /* 0x001740f001007387 */ /* 0x0003e20000100a00 */
[----:B------:R-:W-:-:S03]  /*2c2f0*/  IADD3 R216, R225, 0x100000, RZ ;  /* 0x00100000e1d87810 */ /* 0x000fc60007ffe0ff */
[----:B------:R-:W2:Y:S04]  /*2c300*/  LDL.LU.64 R220, [R1+0xf70] ;  /* 0x000f700001dc7983 */ /* 0x000ea80000300a00 */
[----:B------:R4:W-:Y:S04]  /*2c310*/  STL.64 [R1+0x1748], R238 ;  /* 0x001748ee01007387 */ /* 0x0009e80000100a00 */
[----:B------:R-:W2:Y:S04]  /*2c320*/  LDL.LU.64 R230, [R1+0xf68] ;  /* 0x000f680001e67983 */ /* 0x000ea80000300a00 */
[----:B------:R-:W2:Y:S01]  /*2c330*/  LDL.LU.64 R228, [R1+0xf60] ;  /* 0x000f600001e47983 */ /* 0x000ea20000300a00 */
[----:B------:R-:W-:-:S03]  /*2c340*/  IMAD.WIDE R218, R0, 0x4, R218 ;  /* 0x0000000400da7825 */ /* 0x000fc600078e02da */
[----:B------:R1:W-:Y:S04]  /*2c350*/  LDGSTS.E [R217+-0x9600], [R242.64], !P2 ;  /* 0xf6a00000f2d97fae */ /* 0x0003e8000d121844 */
[----:B------:R-:W-:Y:S04]  /*2c360*/  STL.64 [R1+0x17b0], R218 ;  /* 0x0017b0da01007387 */ /* 0x000fe80000100a00 */
[----:B------:R1:W-:Y:S01]  /*2c370*/  LDGSTS.E [R216+-0x9400], [R240.64], !P2 ;  /* 0xf6c00000f0d87fae */ /* 0x0003e2000d121844 */
[----:B------:R-:W-:-:S03]  /*2c380*/  IADD3 R224, R252, -0x1f2, RZ ;  /* 0xfffffe0efce07810 */ /* 0x000fc60007ffe0ff */
[----:B------:R4:W-:Y:S04]  /*2c390*/  LDGSTS.E [R236+-0x9200], [R238.64], !P2 ;  /* 0xf6e00000eeec7fae */ /* 0x0009e8000d121844 */
[----:B-1----:R-:W2:Y:S01]  /*2c3a0*/  LDL.LU.64 R216, [R1+0xf58] ;  /* 0x000f580001d87983 */ /* 0x002ea20000300a00 */
        /* <DEDUP_REMOVED lines=12> */
[----:B------:R-:W-:Y:S02]  /*2c470*/  IADD3 R224, R252, -0x18b, RZ ;  /* 0xfffffe75fce07810 */ /* 0x000fe40007ffe0ff */
[C---:B------:R-:W-:Y:S02]  /*2c480*/  IADD3 R240, R225.reuse, 0x100000, RZ ;  /* 0x00100000e1f07810 */ /* 0x040fe40007ffe0ff */
[----:B------:R-:W-:Y:S02]  /*2c490*/  ISETP.GE.U32.AND P2, PT, R224, 0x7ffffdf6, PT ;  /* 0x7ffffdf6e000780c */ /* 0x000fe40003f46070 */
[----:B------:R-:W-:Y:S01]  /*2c4a0*/  IADD3 R224, R225, 0x100000, RZ ;  /* 0x00100000e1e07810 */ /* 0x000fe20007ffe0ff */
[----:B---3--:R-:W-:-:S04]  /*2c4b0*/  IMAD.WIDE R242, R0, 0x4, R234 ;  /* 0x0000000400f27825 */ /* 0x008fc800078e02ea */
[C---:B------:R-:W-:Y:S01]  /*2c4c0*/  IMAD.WIDE R232, R0.reuse, 0x4, R232 ;  /* 0x0000000400e87825 */ /* 0x040fe200078e02e8 */
[----:B------:R-:W-:Y:S03]  /*2c4d0*/  STL.64 [R1+0x17b8], R242 ;  /* 0x0017b8f201007387 */ /* 0x000fe60000100a00 */
[C---:B----4-:R-:W-:Y:S01]  /*2c4e0*/  IMAD.WIDE R238, R0.reuse, 0x4, R222 ;  /* 0x0000000400ee7825 */ /* 0x050fe200078e02de */
[----:B------:R3:W-:Y:S04]  /*2c4f0*/  STL.64 [R1+0x17c0], R232 ;  /* 0x0017c0e801007387 */ /* 0x0007e80000100a00 */
[----:B------:R-:W4:Y:S04]  /*2c500*/  LDL.LU.64 R222, [R1+0xf50] ;  /* 0x000f500001de7983 */ /* 0x000f280000300a00 */
[----:B------:R1:W-:Y:S04]  /*2c510*/  STL.64 [R1+0x17c8], R238 ;  /* 0x0017c8ee01007387 */ /* 0x0003e80000100a00 */
[----:B------:R-:W4:Y:S04]  /*2c520*/  LDL.LU.64 R236, [R1+0xf48] ;  /* 0x000f480001ec7983 */ /* 0x000f280000300a00 */
[----:B------:R-:W4:Y:S01]  /*2c530*/  LDL.LU.64 R234, [R1+0xf40] ;  /* 0x000f400001ea7983 */ /* 0x000f220000300a00 */
[----:B------:R-:W-:-:S03]  /*2c540*/  IMAD.WIDE R214, R0, 0x4, R214 ;  /* 0x0000000400d67825 */ /* 0x000fc600078e02d6 */
[----:B------:R1:W-:Y:S04]  /*2c550*/  LDGSTS.E [R240+-0x7600], [R242.64], !P3 ;  /* 0xf8a00000f2f07fae */ /* 0x0003e8000d921844 */
[----:B------:R-:W-:Y:S04]  /*2c560*/  STL.64 [R1+0x1830], R214 ;  /* 0x001830d601007387 */ /* 0x000fe80000100a00 */
[----:B------:R3:W-:Y:S04]  /*2c570*/  LDGSTS.E [R224+-0x7400], [R232.64], !P3 ;  /* 0xf8c00000e8e07fae */ /* 0x0007e8000d921844 */
[----:B---3--:R-:W3:Y:S01]  /*2c580*/  LDL.LU.64 R232, [R1+0xf38] ;  /* 0x000f380001e87983 */ /* 0x008ee20000300a00 */
[----:B-1----:R-:W-:-:S05]  /*2c590*/  IADD3 R219, R225, 0x100000, RZ ;  /* 0x00100000e1db7810 */ /* 0x002fca0007ffe0ff */
[----:B------:R1:W-:Y:S01]  /*2c5a0*/  LDGSTS.E [R219+-0x7200], [R238.64], !P3 ;  /* 0xf8e00000eedb7fae */ /* 0x0003e2000d921844 */
[----:B--2---:R-:W-:-:S03]  /*2c5b0*/  IMAD.WIDE R220, R0, 0x4, R220 ;  /* 0x0000000400dc7825 */ /* 0x004fc600078e02dc */
[----:B------:R2:W-:Y:S01]  /*2c5c0*/  LDGSTS.E [R2+-0x5800], [R214.64], !P4 ;  /* 0xfa800000d6027fae */ /* 0x0005e2000e121844 */
[----:B------:R-:W-:-:S03]  /*2c5d0*/  IMAD.WIDE R240, R0, 0x4, R230 ;  /* 0x0000000400f07825 */ /* 0x000fc600078e02e6 */
        /* <DEDUP_REMOVED lines=9> */
[----:B--2---:R-:W3:Y:S01]  /*2c670*/  LDL.LU.64 R220, [R1+0xf20] ;  /* 0x000f200001dc7983 */ /* 0x004ee20000300a00 */
[C---:B------:R-:W-:Y:S02]  /*2c680*/  IADD3 R215, R225.reuse, 0x100000, RZ ;  /* 0x00100000e1d77810 */ /* 0x040fe40007ffe0ff */
[----:B------:R-:W-:-:S03]  /*2c690*/  IADD3 R214, R225, 0x100000, RZ ;  /* 0x00100000e1d67810 */ /* 0x000fc60007ffe0ff */
[----:B------:R1:W-:Y:S04]  /*2c6a0*/  LDGSTS.E [R215+-0x5400], [R240.64], !P4 ;  /* 0xfac00000f0d77fae */ /* 0x0003e8000e121844 */
[----:B------:R1:W-:Y:S04]  /*2c6b0*/  LDGSTS.E [R214+-0x5200], [R238.64], !P4 ;  /* 0xfae00000eed67fae */ /* 0x0003e8000e121844 */
[----:B------:R1:W-:Y:S04]  /*2c6c0*/  LDGSTS.E [R2+-0x3800], [R216.64], !P6 ;  /* 0xfc800000d8027fae */ /* 0x0003e8000f121844 */
[----:B-1----:R-:W3:Y:S01]  /*2c6d0*/  LDL.LU.64 R214, [R1+0xf18] ;  /* 0x000f180001d67983 */ /* 0x002ee20000300a00 */
[----:B------:R-:W-:-:S02]  /*2c6e0*/  IADD3 R217, R225, 0x100000, RZ ;  /* 0x00100000e1d97810 */ /* 0x000fc40007ffe0ff */
[----:B------:R-:W-:-:S04]  /*2c6f0*/  IADD3 R218, R252, -0x18f, RZ ;  /* 0xfffffe71fcda7810 */ /* 0x000fc80007ffe0ff */
[----:B------:R-:W-:Y:S02]  /*2c700*/  ISETP.GE.U32.AND P3, PT, R218, 0x7ffffdf2, PT ;  /* 0x7ffffdf2da00780c */ /* 0x000fe40003f66070 */
[----:B------:R-:W-:-:S04]  /*2c710*/  IADD3 R218, R252, -0x193, RZ ;  /* 0xfffffe6dfcda7810 */ /* 0x000fc80007ffe0ff */
[----:B------:R-:W-:Y:S02]  /*2c720*/  ISETP.GE.U32.AND P4, PT, R218, 0x7ffffdee, PT ;  /* 0x7ffffdeeda00780c */ /* 0x000fe40003f86070 */
[----:B------:R-:W-:Y:S01]  /*2c730*/  IADD3 R218, R225, 0x100000, RZ ;  /* 0x00100000e1da7810 */ /* 0x000fe20007ffe0ff */
[----:B----4-:R-:W-:-:S04]  /*2c740*/  IMAD.WIDE R222, R0, 0x4, R222 ;  /* 0x0000000400de7825 */ /* 0x010fc800078e02de */
[C---:B------:R-:W-:Y:S01]  /*2c750*/  IMAD.WIDE R240, R0.reuse, 0x4, R236 ;  /* 0x0000000400f07825 */ /* 0x040fe200078e02ec */
[----:B------:R1:W-:Y:S03]  /*2c760*/  STL.64 [R1+0x1e38], R222 ;  /* 0x001e38de01007387 */ /* 0x0003e60000100a00 */
[C---:B------:R-:W-:Y:S01]  /*2c770*/  IMAD.WIDE R238, R0.reuse, 0x4, R234 ;  /* 0x0000000400ee7825 */ /* 0x040fe200078e02ea */
[----:B------:R4:W-:Y:S04]  /*2c780*/  STL.64 [R1+0x21a8], R240 ;  /* 0x0021a8f001007387 */ /* 0x0009e80000100a00 */
[----:B------:R3:W-:Y:S04]  /*2c790*/  STL.64 [R1+0x21a0], R238 ;  /* 0x0021a0ee01007387 */ /* 0x0007e80000100a00 */
[----:B------:R-:W2:Y:S04]  /*2c7a0*/  LDL.LU.64 R236, [R1+0xf10] ;  /* 0x000f100001ec7983 */ /* 0x000ea80000300a00 */
[----:B------:R1:W-:Y:S04]  /*2c7b0*/  LDGSTS.E [R217+-0x3600], [R222.64], !P6 ;  /* 0xfca00000ded97fae */ /* 0x0003e8000f121844 */
[----:B------:R1:W-:Y:S04]  /*2c7c0*/  LDGSTS.E [R219+-0x3400], [R240.64], !P6 ;  /* 0xfcc00000f0db7fae */ /* 0x0003e8000f121844 */
[----:B------:R1:W-:Y:S01]  /*2c7d0*/  LDGSTS.E [R218+-0x3200], [R238.64], !P6 ;  /* 0xfce00000eeda7fae */ /* 0x0003e2000f121844 */
[----:B---3--:R-:W-:-:S03]  /*2c7e0*/  IMAD.WIDE R234, R0, 0x4, R232 ;  /* 0x0000000400ea7825 */ /* 0x008fc600078e02e8 */
[----:B------:R-:W3:Y:S04]  /*2c7f0*/  LDL.LU.64 R232, [R1+0xf08] ;  /* 0x000f080001e87983 */ /* 0x000ee80000300a00 */
[----:B------:R4:W-:Y:S04]  /*2c800*/  STL.64 [R1+0x21c8], R234 ;  /* 0x0021c8ea01007387 */ /* 0x0009e80000100a00 */
[----:B-1----:R-:W3:Y:S04]  /*2c810*/  LDL.LU.64 R222, [R1+0xee0] ;  /* 0x000ee00001de7983 */ /* 0x002ee80000300a00 */
[----:B------:R-:W3:Y:S04]  /*2c820*/  LDL.LU.64 R218, [R1+0xed8] ;  /* 0x000ed80001da7983 */ /* 0x000ee80000300a00 */
[----:B------:R-:W1:Y:S01]  /*2c830*/  S2R R217, SR_TID.X ;  /* 0x0000000000d97919 */ /* 0x000e620000002100 */
[----:B------:R-:W-:Y:S01]  /*2c840*/  IMAD.WIDE R242, R0, 0x4, R230 ;  /* 0x0000000400f27825 */ /* 0x000fe200078e02e6 */
[----:B------:R-:W-:-:S02]  /*2c850*/  IADD3 R216, R252, -0x197, RZ ;  /* 0xfffffe69fcd87810 */ /* 0x000fc40007ffe0ff */
[----:B------:R1:W-:Y:S01]  /*2c860*/  LDGSTS.E [R2+-0x1800], [R234.64], !P5 ;  /* 0xfe800000ea027fae */ /* 0x0003e2000e921844 */
[----:B----4-:R-:W-:-:S03]  /*2c870*/  IMAD.WIDE R240, R0, 0x4, R228 ;  /* 0x0000000400f07825 */ /* 0x010fc600078e02e4 */
[----:B------:R-:W-:Y:S04]  /*2c880*/  STL.64 [R1+0x21c0], R242 ;  /* 0x0021c0f201007387 */ /* 0x000fe80000100a00 */
[----:B------:R-:W-:Y:S04]  /*2c890*/  STL.64 [R1+0x21b8], R240 ;  /* 0x0021b8f001007387 */ /* 0x000fe80000100a00 */
[----:B------:R-:W4:Y:S01]  /*2c8a0*/  LDL.LU.64 R230, [R1+0xed0] ;  /* 0x000ed00001e67983 */ /* 0x000f220000300a00 */
[----:B------:R-:W-:-:S05]  /*2c8b0*/  IMAD.WIDE R238, R0, 0x4, R220 ;  /* 0x0000000400ee7825 */ /* 0x000fca00078e02dc */
[----:B------:R-:W-:Y:S04]  /*2c8c0*/  STL.64 [R1+0x21b0], R238 ;  /* 0x0021b0ee01007387 */ /* 0x000fe80000100a00 */
[----:B------:R-:W4:Y:S04]  /*2c8d0*/  LDL.LU.64 R228, [R1+0xec8] ;  /* 0x000ec80001e47983 */ /* 0x000f280000300a00 */
[----:B------:R-:W4:Y:S01]  /*2c8e0*/  LDL.LU.64 R220, [R1+0xec0] ;  /* 0x000ec00001dc7983 */ /* 0x000f220000300a00 */
[----:B-1----:R-:W-:Y:S02]  /*2c8f0*/  LOP3.LUT R217, R217, 0x7f, RZ, 0xc0, !PT ;  /* 0x0000007fd9d97812 */ /* 0x002fe400078ec0ff */
[----:B------:R-:W-:-:S03]  /*2c900*/  ISETP.GE.U32.AND P6, PT, R216, 0x7ffffdea, PT ;  /* 0x7ffffdead800780c */ /* 0x000fc60003fc6070 */
[----:B------:R-:W-:Y:S01]  /*2c910*/  IMAD.SHL.U32 R235, R217, 0x4, RZ ;  /* 0x00000004d9eb7824 */ /* 0x000fe200078e00ff */
[C---:B------:R-:W-:Y:S02]  /*2c920*/  IADD3 R217, R225.reuse, 0x100000, RZ ;  /* 0x00100000e1d97810 */ /* 0x040fe40007ffe0ff */
[C---:B------:R-:W-:Y:S01]  /*2c930*/  IADD3 R216, R225.reuse, 0x100000, RZ ;  /* 0x00100000e1d87810 */ /* 0x040fe20007ffe0ff */
[----:B------:R-:W-:Y:S02]  /*2c940*/  IMAD.WIDE R214, R0, 0x4, R214 ;  /* 0x0000000400d67825 */ /* 0x000fe400078e02d6 */
[----:B------:R1:W-:Y:S04]  /*2c950*/  LDGSTS.E [R217+-0x1600], [R242.64], !P5 ;  /* 0xfea00000f2d97fae */ /* 0x0003e8000e921844 */
[----:B------:R1:W-:Y:S04]  /*2c960*/  STL.64 [R1+0xbc8], R214 ;  /* 0x000bc8d601007387 */ /* 0x0003e80000100a00 */
[----:B------:R1:W-:Y:S04]  /*2c970*/  LDGSTS.E [R216+-0x1400], [R240.64], !P5 ;  /* 0xfec00000f0d87fae */ /* 0x0003e8000e921844 */
[----:B-1----:R-:W4:Y:S01]  /*2c980*/  LDL.LU.64 R216, [R1+0xeb8] ;  /* 0x000eb80001d87983 */ /* 0x002f220000300a00 */
[----:B------:R-:W-:-:S05]  /*2c990*/  IADD3 R225, R225, 0x100000, RZ ;  /* 0x00100000e1e17810 */ /* 0x000fca0007ffe0ff */
[----:B------:R1:W-:Y:S01]  /*2c9a0*/  LDGSTS.E [R225+-0x1200], [R238.64], !P5 ;  /* 0xfee00000eee17fae */ /* 0x0003e2000e921844 */
[----:B------:R-:W-:-:S04]  /*2c9b0*/  LOP3.LUT R235, R235, 0x40, RZ, 0x3c, !PT ;  /* 0x00000040ebeb7812 */ /* 0x000fc800078e3cff */
[----:B------:R-:W-:-:S05]  /*2c9c0*/  IADD3 R2, R235, 0x100000, RZ ;  /* 0x00100000eb027810 */ /* 0x000fca0007ffe0ff */
[----:B------:R1:W-:Y:S02]  /*2c9d0*/  LDGSTS.E [R2+-0x3f000], [R214.64], !P0 ;  /* 0xc1000000d6027fae */ /* 0x0003e4000c121844 */
[C---:B-1----:R-:W-:Y:S02]  /*2c9e0*/  IADD3 R215, R235.reuse, 0x100000, RZ ;  /* 0x00100000ebd77810 */ /* 0x042fe40007ffe0ff */
[----:B------:R-:W-:Y:S01]  /*2c9f0*/  IADD3 R214, R235, 0x100000, RZ ;  /* 0x00100000ebd67810 */ /* 0x000fe20007ffe0ff */
[----:B--2---:R-:W-:-:S05]  /*2ca00*/  IMAD.WIDE R242, R0, 0x4, R236 ;  /* 0x0000000400f27825 */ /* 0x004fca00078e02ec */
[----:B------:R4:W-:Y:S04]  /*2ca10*/  STL.64 [R1+0xbc0], R242 ;  /* 0x000bc0f201007387 */ /* 0x0009e80000100a00 */
[----:B------:R1:W-:Y:S01]  /*2ca20*/  LDGSTS.E [R215+-0x3ee00], [R242.64], !P0 ;  /* 0xc1200000f2d77fae */ /* 0x0003e2000c121844 */
[----:B---3--:R-:W-:-:S05]  /*2ca30*/  IMAD.WIDE R240, R0, 0x4, R232 ;  /* 0x0000000400f07825 */ /* 0x008fca00078e02e8 */
[----:B------:R2:W-:Y:S01]  /*2ca40*/  STL.64 [R1+0xbb8], R240 ;  /* 0x000bb8f001007387 */ /* 0x0005e20000100a00 */
[----:B------:R-:W-:-:S03]  /*2ca50*/  IMAD.WIDE R238, R0, 0x4, R222 ;  /* 0x0000000400ee7825 */ /* 0x000fc600078e02de */
[----:B------:R-:W3:Y:S04]  /*2ca60*/  LDL.LU.64 R236, [R1+0xeb0] ;  /* 0x000eb00001ec7983 */ /* 0x000ee80000300a00 */
[----:B------:R1:W-:Y:S04]  /*2ca70*/  STL.64 [R1+0xbb0], R238 ;  /* 0x000bb0ee01007387 */ /* 0x0003e80000100a00 */
[----:B------:R-:W3:Y:S04]  /*2ca80*/  LDL.LU.64 R232, [R1+0xea8] ;  /* 0x000ea80001e87983 */ /* 0x000ee80000300a00 */
[----:B------:R-:W3:Y:S01]  /*2ca90*/  LDL.LU.64 R222, [R1+0xea0] ;  /* 0x000ea00001de7983 */ /* 0x000ee20000300a00 */
[----:B------:R-:W-:-:S03]  /*2caa0*/  IMAD.WIDE R218, R0, 0x4, R218 ;  /* 0x0000000400da7825 */ /* 0x000fc600078e02da */
[----:B------:R1:W-:Y:S04]  /*2cab0*/  LDGSTS.E [R214+-0x3ec00], [R240.64], !P0 ;  /* 0xc1400000f0d67fae */ /* 0x0003e8000c121844 */
[----:B------:R2:W-:Y:S04]  /*2cac0*/  STL.64 [R1+0xb68], R218 ;  /* 0x000b68da01007387 */ /* 0x0005e80000100a00 */
[----:B-1----:R-:W3:Y:S01]  /*2cad0*/  LDL.LU.64 R214, [R1+0xe98] ;  /* 0x000e980001d67983 */ /* 0x002ee20000300a00 */
[----:B------:R-:W-:Y:S01]  /*2cae0*/  IADD3 R225, R235, 0x100000, RZ ;  /* 0x00100000ebe17810 */ /* 0x000fe20007ffe0ff */
[----:B----4-:R-:W-:-:S04]  /*2caf0*/  IMAD.WIDE R242, R0, 0x4, R230 ;  /* 0x0000000400f27825 */ /* 0x010fc800078e02e6 */
[----:B------:R1:W-:Y:S04]  /*2cb00*/  LDGSTS.E [R225+-0x3ea00], [R238.64], !P0 ;  /* 0xc1600000eee17fae */ /* 0x0003e8000c121844 */
[----:B------:R-:W-:Y:S04]  /*2cb10*/  STL.64 [R1+0xb60], R242 ;  /* 0x000b60f201007387 */ /* 0x000fe80000100a00 */
[----:B------:R4:W-:Y:S01]  /*2cb20*/  LDGSTS.E [R2+-0x3d000], [R218.64], !P1 ;  /* 0xc3000000da027fae */ /* 0x0009e2000c921844 */
[----:B--2---:R-:W-:-:S04]  /*2cb30*/  IMAD.WIDE R240, R0, 0x4, R228 ;  /* 0x0000000400f07825 */ /* 0x004fc800078e02e4 */
[----:B-1----:R-:W-:Y:S01]  /*2cb40*/  IMAD.WIDE R238, R0, 0x4, R220 ;  /* 0x0000000400ee7825 */ /* 0x002fe200078e02dc */
[----:B------:R-:W-:Y:S04]  /*2cb50*/  STL.64 [R1+0xb58], R240 ;  /* 0x000b58f001007387 */ /* 0x000fe80000100a00 */
[----:B------:R-:W2:Y:S04]  /*2cb60*/  LDL.LU.64 R230, [R1+0xe90] ;  /* 0x000e900001e67983 */ /* 0x000ea80000300a00 */
[----:B------:R-:W-:Y:S04]  /*2cb70*/  STL.64 [R1+0xb50], R238 ;  /* 0x000b50ee01007387 */ /* 0x000fe80000100a00 */
[----:B------:R-:W2:Y:S04]  /*2cb80*/  LDL.LU.64 R228, [R1+0xe88] ;  /* 0x000e880001e47983 */ /* 0x000ea80000300a00 */
[----:B------:R-:W2:Y:S01]  /*2cb90*/  LDL.LU.64 R220, [R1+0xe80] ;  /* 0x000e800001dc7983 */ /* 0x000ea20000300a00 */
[----:B----4-:R-:W-:-:S02]  /*2cba0*/  IADD3 R219, R235, 0x100000, RZ ;  /* 0x00100000ebdb7810 */ /* 0x010fc40007ffe0ff */
[----:B------:R-:W-:-:S03]  /*2cbb0*/  IADD3 R218, R235, 0x100000, RZ ;  /* 0x00100000ebda7810 */ /* 0x000fc60007ffe0ff */
[----:B------:R1:W-:Y:S04]  /*2cbc0*/  LDGSTS.E [R219+-0x3ce00], [R242.64], !P1 ;  /* 0xc3200000f2db7fae */ /* 0x0003e8000c921844 */
[----:B------:R1:W-:Y:S04]  /*2cbd0*/  LDGSTS.E [R218+-0x3cc00], [R240.64], !P1 ;  /* 0xc3400000f0da7fae */ /* 0x0003e8000c921844 */
[----:B------:R4:W-:Y:S01]  /*2cbe0*/  LDGSTS.E [R225+-0x3ca00], [R238.64], !P1 ;  /* 0xc3600000eee17fae */ /* 0x0009e2000c921844 */
[----:B------:R-:W-:-:S05]  /*2cbf0*/  IMAD.WIDE R216, R0, 0x4, R216 ;  /* 0x0000000400d87825 */ /* 0x000fca00078e02d8 */
[----:B------:R4:W-:Y:S04]  /*2cc00*/  STL.64 [R1+0xb08], R216 ;  /* 0x000b08d801007387 */ /* 0x0009e80000100a00 */
[----:B-1----:R-:W2:Y:S04]  /*2cc10*/  LDL.LU.64 R218, [R1+0xe78] ;  /* 0x000e780001da7983 */ /* 0x002ea80000300a00 */
[----:B------:R4:W-:Y:S02]  /*2cc20*/  LDGSTS.E [R2+-0x3b000], [R216.64], !P2 ;  /* 0xc5000000d8027fae */ /* 0x0009e4000d121844 */
[----:B----4-:R-:W-:-:S02]  /*2cc30*/  IADD3 R217, R235, 0x100000, RZ ;  /* 0x00100000ebd97810 */ /* 0x010fc40007ffe0ff */
        /* <DEDUP_REMOVED lines=18> */
[C---:B------:R-:W-:Y:S01]  /*2cd60*/  IMAD.WIDE R240, R0.reuse, 0x4, R228 ;  /* 0x0000000400f07825 */ /* 0x040fe200078e02e4 */
[----:B------:R-:W-:Y:S03]  /*2cd70*/  STL.64 [R1+0xaa0], R242 ;  /* 0x000aa0f201007387 */ /* 0x000fe60000100a00 */
[----:B----4-:R-:W-:Y:S01]  /*2cd80*/  IMAD.WIDE R238, R0, 0x4, R220 ;  /* 0x0000000400ee7825 */ /* 0x010fe200078e02dc */
[----:B------:R-:W-:Y:S04]  /*2cd90*/  STL.64 [R1+0xa98], R240 ;  /* 0x000a98f001007387 */ /* 0x000fe80000100a00 */
[----:B------:R-:W2:Y:S04]  /*2cda0*/  LDL.LU.64 R230, [R1+0xe50] ;  /* 0x000e500001e67983 */ /* 0x000ea80000300a00 */
[----:B------:R-:W-:Y:S04]  /*2cdb0*/  STL.64 [R1+0xa90], R238 ;  /* 0x000a90ee01007387 */ /* 0x000fe80000100a00 */
[----:B------:R-:W4:Y:S04]  /*2cdc0*/  LDL.LU.64 R228, [R1+0xe48] ;  /* 0x000e480001e47983 */ /* 0x000f280000300a00 */
[----:B------:R-:W4:Y:S01]  /*2cdd0*/  LDL.LU.64 R220, [R1+0xe40] ;  /* 0x000e400001dc7983 */ /* 0x000f220000300a00 */
[----:B------:R-:W-:-:S02]  /*2cde0*/  IADD3 R215, R235, 0x100000, RZ ;  /* 0x00100000ebd77810 */ /* 0x000fc40007ffe0ff */
        /* <DEDUP_REMOVED lines=24> */
[----:B-1----:R-:W3:Y:S04]  /*2cf70*/  LDL.LU.64 R218, [R1+0xe18] ;  /* 0x000e180001da7983 */ /* 0x002ee80000300a00 */
[----:B------:R1:W-:Y:S01]  /*2cf80*/  LDGSTS.E [R2+-0x35000], [R216.64], !P6 ;  /* 0xcb000000d8027fae */ /* 0x0003e2000f121844 */
        /* <DEDUP_REMOVED lines=9> */
[----:B-1----:R-:W-:-:S02]  /*2d020*/  IADD3 R217, R235, 0x100000, RZ ;  /* 0x00100000ebd97810 */ /* 0x002fc40007ffe0ff */
        /* <DEDUP_REMOVED lines=153> */
[----:B------:R-:W-:-:S03]  /*2d9c0*/  IMAD.WIDE R238, R0, 0x4, R220 ;  /* 0x0000000400ee7825 */ /* 0x000fc600078e02dc */
[----:B------:R-:W-:Y:S04]  /*2d9d0*/  STL.64 [R1+0xd28], R240 ;  /* 0x000d28f001007387 */ /* 0x000fe80000100a00 */
[----:B------:R-:W2:Y:S04]  /*2d9e0*/  LDL.LU.64 R230, [R1+0xcc8] ;  /* 0x000cc80001e67983 */ /* 0x000ea80000300a00 */
[----:B------:R-:W-:Y:S04]  /*2d9f0*/  STL.64 [R1+0xd20], R238 ;  /* 0x000d20ee01007387 */ /* 0x000fe80000100a00 */
[----:B------:R-:W4:Y:S04]  /*2da00*/  LDL.LU.64 R228, [R1+0xcb8] ;  /* 0x000cb80001e47983 */ /* 0x000f280000300a00 */
        /* <DEDUP_REMOVED lines=34> */
[C---:B------:R-:W-:Y:S01]  /*2dc30*/  IMAD.WIDE R238, R0.reuse, 0x4, R220 ;  /* 0x0000000400ee7825 */ /* 0x040fe200078e02dc */
[----:B------:R-:W-:Y:S04]  /*2dc40*/  STL.64 [R1+0xcb8], R240 ;  /* 0x000cb8f001007387 */ /* 0x000fe80000100a00 */
[----:B------:R-:W2:Y:S04]  /*2dc50*/  LDL.LU.64 R230, [R1+0xc78] ;  /* 0x000c780001e67983 */ /* 0x000ea80000300a00 */
[----:B------:R-:W-:Y:S04]  /*2dc60*/  STL.64 [R1+0xcb0], R238 ;  /* 0x000cb0ee01007387 */ /* 0x000fe80000100a00 */
[----:B------:R-:W4:Y:S04]  /*2dc70*/  LDL.LU.64 R228, [R1+0xc70] ;  /* 0x000c700001e47983 */ /* 0x000f280000300a00 */
[----:B------:R-:W4:Y:S04]  /*2dc80*/  LDL.LU.64 R220, [R1+0xc68] ;  /* 0x000c680001dc7983 */ /* 0x000f280000300a00 */
[----:B------:R1:W-:Y:S02]  /*2dc90*/  LDGSTS.E [R2+-0x21000], [R214.64], !P1 ;  /* 0xdf000000d6027fae */ /* 0x0003e4000c921844 */
[C---:B-1----:R-:W-:Y:S01]  /*2dca0*/  IADD3 R215, R235.reuse, 0x100000, RZ ;  /* 0x00100000ebd77810 */ /* 0x042fe20007ffe0ff */
[----:B------:R-:W-:Y:S01]  /*2dcb0*/  IMAD.WIDE R218, R0, 0x4, R218 ;  /* 0x0000000400da7825 */ /* 0x000fe200078e02da */
[----:B------:R-:W-:-:S03]  /*2dcc0*/  IADD3 R214, R235, 0x100000, RZ ;  /* 0x00100000ebd67810 */ /* 0x000fc60007ffe0ff */
        /* <DEDUP_REMOVED lines=114> */
[----:B------:R-:W-:Y:S01]  /*2e3f0*/  STL.64 [R1+0xe50], R238 ;  /* 0x000e50ee01007387 */ /* 0x000fe20000100a00 */
[----:B-1----:R-:W-:-:S03]  /*2e400*/  IADD3 R215, R235, 0x100000, RZ ;  /* 0x00100000ebd77810 */ /* 0x002fc60007ffe0ff */
[----:B------:R-:W4:Y:S01]  /*2e410*/  LDL.LU.64 R228, [R1+0x718] ;  /* 0x0007180001e47983 */ /* 0x000f220000300a00 */
[----:B------:R-:W-:-:S03]  /*2e420*/  IADD3 R214, R235, 0x100000, RZ ;  /* 0x00100000ebd67810 */ /* 0x000fc60007ffe0ff */
        /* <DEDUP_REMOVED lines=70> */
[----:B------:R1:W-:Y:S04]  /*2e890*/  LDGSTS.E [R2+-0xd000], [R218.64], !P4 ;  /* 0xf3000000da027fae */ /* 0x0003e8000e121844 */
[----:B------:R-:W-:Y:S01]  /*2e8a0*/  STL.64 [R1+0xec0], R242 ;  /* 0x000ec0f201007387 */ /* 0x000fe20000100a00 */
[----:B----4-:R-:W-:-:S04]  /*2e8b0*/  IMAD.WIDE R240, R0, 0x4, R228 ;  /* 0x0000000400f07825 */ /* 0x010fc800078e02e4 */
[----:B------:R-:W-:Y:S01]  /*2e8c0*/  IMAD.WIDE R238, R0, 0x4, R220 ;  /* 0x0000000400ee7825 */ /* 0x000fe200078e02dc */
[----:B------:R-:W-:Y:S01]  /*2e8d0*/  STL.64 [R1+0xec8], R240 ;  /* 0x000ec8f001007387 */ /* 0x000fe20000100a00 */
[----:B-1----:R-:W-:-:S03]  /*2e8e0*/  IADD3 R219, R235, 0x100000, RZ ;  /* 0x00100000ebdb7810 */ /* 0x002fc60007ffe0ff */
[----:B------:R-:W2:Y:S01]  /*2e8f0*/  LDL.LU.64 R230, [R1+0x6a0] ;  /* 0x0006a00001e67983 */ /* 0x000ea20000300a00 */
[----:B------:R-:W-:-:S03]  /*2e900*/  IADD3 R218, R235, 0x100000, RZ ;  /* 0x00100000ebda7810 */ /* 0x000fc60007ffe0ff */
        /* <DEDUP_REMOVED lines=31> */
[----:B--2---:R-:W-:-:S12]  /*2eb00*/  IMAD.WIDE R242, R0, 0x4, R230 ;  /* 0x0000000400f27825 */ /* 0x004fd800078e02e6 */
[----:B------:R1:W-:Y:S01]  /*2eb10*/  LDGSTS.E [R2+-0x9000], [R214.64], !P5 ;  /* 0xf7000000d6027fae */ /* 0x0003e2000e921844 */
[----:B----4-:R-:W-:-:S03]  /*2eb20*/  IMAD.WIDE R240, R0, 0x4, R228 ;  /* 0x0000000400f07825 */ /* 0x010fc600078e02e4 */
[----:B------:R3:W-:Y:S01]  /*2eb30*/  STL.64 [R1+0x1758], R242 ;  /* 0x001758f201007387 */ /* 0x0007e20000100a00 */
        /* <DEDUP_REMOVED lines=42> */
[----:B------:R-:W-:Y:S04]  /*2ede0*/  STL.64 [R1+0x1850], R216 ;  /* 0x001850d801007387 */ /* 0x000fe80000100a00 */
[----:B-1----:R-:W4:Y:S01]  /*2edf0*/  LDL.LU.64 R224, [R1+0x5d8] ;  /* 0x0005d80001e07983 */ /* 0x002f220000300a00 */
[----:B------:R-:W-:-:S05]  /*2ee00*/  IADD3 R219, R235, 0x100000, RZ ;  /* 0x00100000ebdb7810 */ /* 0x000fca0007ffe0ff */
[----:B------:R1:W-:Y:S04]  /*2ee10*/  LDGSTS.E [R219+-0x6a00], [R238.64], !P0 ;  /* 0xf9600000eedb7fae */ /* 0x0003e8000c121844 */
[----:B------:R1:W-:Y:S01]  /*2ee20*/  LDGSTS.E [R2+-0x5000], [R216.64], !P1 ;  /* 0xfb000000d8027fae */ /* 0x0003e2000c921844 */
[----:B--2---:R-:W-:-:S04]  /*2ee30*/  IMAD.WIDE R220, R0, 0x4, R220 ;  /* 0x0000000400dc7825 */ /* 0x004fc800078e02dc */
[C---:B---3--:R-:W-:Y:S01]  /*2ee40*/  IMAD.WIDE R240, R0.reuse, 0x4, R230 ;  /* 0x0000000400f07825 */ /* 0x048fe200078e02e6 */
[----:B------:R2:W-:Y:S03]  /*2ee50*/  STL.64 [R1+0x1858], R220 ;  /* 0x001858dc01007387 */ /* 0x0005e60000100a00 */
[C---:B-1----:R-:W-:Y:S01]  /*2ee60*/  IMAD.WIDE R238, R0.reuse, 0x4, R228 ;  /* 0x0000000400ee7825 */ /* 0x042fe200078e02e4 */
        /* <DEDUP_REMOVED lines=28> */
[----:B------:R1:W-:Y:S01]  /*2f030*/  LDGSTS.E [R219+-0x2c00], [R240.64], !P2 ;  /* 0xfd400000f0db7fae */ /* 0x0003e2000d121844 */
[----:B------:R-:W-:-:S03]  /*2f040*/  IMAD.WIDE R236, R0, 0x4, R224 ;  /* 0x0000000400ec7825 */ /* 0x000fc600078e02e0 */
[----:B------:R1:W-:Y:S04]  /*2f050*/  LDGSTS.E [R218+-0x2a00], [R238.64], !P2 ;  /* 0xfd600000eeda7fae */ /* 0x0003e8000d121844 */
[----:B------:R-:W2:Y:S04]  /*2f060*/  LDL.LU.64 R224, [R1+0x578] ;  /* 0x0005780001e07983 */ /* 0x000ea80000300a00 */
[----:B------:R3:W-:Y:S04]  /*2f070*/  STL.64 [R1+0x2198], R236 ;  /* 0x002198ec01007387 */ /* 0x0007e80000100a00 */
[----:B-1----:R-:W2:Y:S04]  /*2f080*/  LDL.LU.64 R222, [R1+0x568] ;  /* 0x0005680001de7983 */ /* 0x002ea80000300a00 */
[----:B------:R-:W2:Y:S04]  /*2f090*/  LDL.LU.64 R218, [R1+0x558] ;  /* 0x0005580001da7983 */ /* 0x000ea80000300a00 */
[----:B------:R-:W1:Y:S01]  /*2f0a0*/  S2R R215, SR_TID.X ;  /* 0x0000000000d77919 */ /* 0x000e620000002100 */
[----:B---3--:R-:W-:Y:S01]  /*2f0b0*/  IMAD.WIDE R242, R0, 0x4, R230 ;  /* 0x0000000400f27825 */ /* 0x008fe200078e02e6 */
[----:B------:R-:W-:-:S02]  /*2f0c0*/  IADD3 R214, R252, -0x198, RZ ;  /* 0xfffffe68fcd67810 */ /* 0x000fc40007ffe0ff */
[----:B------:R3:W-:Y:S01]  /*2f0d0*/  LDGSTS.E [R2+-0x1000], [R236.64], !P3 ;  /* 0xff000000ec027fae */ /* 0x0007e2000d921844 */
[----:B----4-:R-:W-:-:S03]  /*2f0e0*/  IMAD.WIDE R240, R0, 0x4, R228 ;  /* 0x0000000400f07825 */ /* 0x010fc600078e02e4 */
[----:B------:R-:W-:Y:S04]  /*2f0f0*/  STL.64 [R1+0x2190], R242 ;  /* 0x002190f201007387 */ /* 0x000fe80000100a00 */
[----:B------:R-:W-:Y:S04]  /*2f100*/  STL.64 [R1+0x2188], R240 ;  /* 0x002188f001007387 */ /* 0x000fe80000100a00 */
[----:B------:R-:W3:Y:S01]  /*2f110*/  LDL.LU.64 R230, [R1+0x548] ;  /* 0x0005480001e67983 */ /* 0x000ee20000300a00 */
[----:B------:R-:W-:-:S05]  /*2f120*/  IMAD.WIDE R238, R0, 0x4, R220 ;  /* 0x0000000400ee7825 */ /* 0x000fca00078e02dc */
[----:B------:R-:W-:Y:S04]  /*2f130*/  STL.64 [R1+0x2180], R238 ;  /* 0x002180ee01007387 */ /* 0x000fe80000100a00 */
[----:B------:R-:W3:Y:S04]  /*2f140*/  LDL.LU.64 R228, [R1+0x538] ;  /* 0x0005380001e47983 */ /* 0x000ee80000300a00 */
[----:B------:R-:W3:Y:S01]  /*2f150*/  LDL.LU.64 R220, [R1+0x528] ;  /* 0x0005280001dc7983 */ /* 0x000ee20000300a00 */
[----:B-1----:R-:W-:Y:S02]  /*2f160*/  LOP3.LUT R215, R215, 0x7f, RZ, 0xc0, !PT ;  /* 0x0000007fd7d77812 */ /* 0x002fe400078ec0ff */
[----:B------:R-:W-:-:S02]  /*2f170*/  ISETP.GE.U32.AND P2, PT, R214, 0x7ffffde9, PT ;  /* 0x7ffffde9d600780c */ /* 0x000fc40003f46070 */
[----:B---3--:R-:W-:Y:S02]  /*2f180*/  SHF.L.U32 R237, R215, 0x2, RZ ;  /* 0x00000002d7ed7819 */ /* 0x008fe400000006ff */
[C---:B------:R-:W-:Y:S02]  /*2f190*/  IADD3 R215, R235.reuse, 0x100000, RZ ;  /* 0x00100000ebd77810 */ /* 0x040fe40007ffe0ff */
[C---:B------:R-:W-:Y:S01]  /*2f1a0*/  IADD3 R214, R235.reuse, 0x100000, RZ ;  /* 0x00100000ebd67810 */ /* 0x040fe20007ffe0ff */
[----:B------:R-:W-:Y:S02]  /*2f1b0*/  IMAD.WIDE R216, R0, 0x4, R216 ;  /* 0x0000000400d87825 */ /* 0x000fe400078e02d8 */
        /* <DEDUP_REMOVED lines=9> */
[C---:B---3--:R-:W-:Y:S02]  /*2f250*/  IADD3 R217, R237.reuse, 0x100000, RZ ;  /* 0x00100000edd97810 */ /* 0x048fe40007ffe0ff */
[----:B------:R-:W-:Y:S01]  /*2f260*/  IADD3 R216, R237, 0x100000, RZ ;  /* 0x00100000edd87810 */ /* 0x000fe20007ffe0ff */
[----:B--2---:R-:W-:-:S05]  /*2f270*/  IMAD.WIDE R242, R0, 0x4, R232 ;  /* 0x0000000400f27825 */ /* 0x004fca00078e02e8 */
[----:B------:R3:W-:Y:S04]  /*2f280*/  STL.64 [R1+0x730], R242 ;  /* 0x000730f201007387 */ /* 0x0007e80000100a00 */
[----:B------:R2:W-:Y:S01]  /*2f290*/  LDGSTS.E [R217+-0x3e600], [R242.64], !P4 ;  /* 0xc1a00000f2d97fae */ /* 0x0005e2000e121844 */
[----:B------:R-:W-:-:S05]  /*2f2a0*/  IMAD.WIDE R240, R0, 0x4, R224 ;  /* 0x0000000400f07825 */ /* 0x000fca00078e02e0 */
[----:B------:R3:W-:Y:S01]  /*2f2b0*/  STL.64 [R1+0x728], R240 ;  /* 0x000728f001007387 */ /* 0x0007e20000100a00 */
[----:B-1----:R-:W-:-:S03]  /*2f2c0*/  IMAD.WIDE R238, R0, 0x4, R222 ;  /* 0x0000000400ee7825 */ /* 0x002fc600078e02de */
[----:B------:R-:W4:Y:S04]  /*2f2d0*/  LDL.LU.64 R232, [R1+0x508] ;  /* 0x0005080001e87983 */ /* 0x000f280000300a00 */
[----:B------:R1:W-:Y:S04]  /*2f2e0*/  STL.64 [R1+0x720], R238 ;  /* 0x000720ee01007387 */ /* 0x0003e80000100a00 */
[----:B------:R-:W4:Y:S04]  /*2f2f0*/  LDL.LU.64 R224, [R1+0x4f8] ;  /* 0x0004f80001e07983 */ /* 0x000f280000300a00 */
[----:B------:R-:W4:Y:S01]  /*2f300*/  LDL.LU.64 R222, [R1+0x4e8] ;  /* 0x0004e80001de7983 */ /* 0x000f220000300a00 */
[----:B------:R-:W-:-:S03]  /*2f310*/  IMAD.WIDE R218, R0, 0x4, R218 ;  /* 0x0000000400da7825 */ /* 0x000fc600078e02da */
[----:B------:R2:W-:Y:S04]  /*2f320*/  LDGSTS.E [R216+-0x3e400], [R240.64], !P4 ;  /* 0xc1c00000f0d87fae */ /* 0x0005e8000e121844 */
[----:B------:R1:W-:Y:S04]  /*2f330*/  STL.64 [R1+0x688], R218 ;  /* 0x000688da01007387 */ /* 0x0003e80000100a00 */
[----:B--2---:R-:W2:Y:S01]  /*2f340*/  LDL.LU.64 R216, [R1+0x4d8] ;  /* 0x0004d80001d87983 */ /* 0x004ea20000300a00 */
[----:B------:R-:W-:-:S05]  /*2f350*/  IADD3 R235, R237, 0x100000, RZ ;  /* 0x00100000edeb7810 */ /* 0x000fca0007ffe0ff */
[----:B------:R1:W-:Y:S04]  /*2f360*/  LDGSTS.E [R235+-0x3e200], [R238.64], !P4 ;  /* 0xc1e00000eeeb7fae */ /* 0x0003e8000e121844 */
[----:B------:R1:W-:Y:S01]  /*2f370*/  LDGSTS.E [R2+-0x3c800], [R218.64], !P6 ;  /* 0xc3800000da027fae */ /* 0x0003e2000f121844 */
[----:B---3--:R-:W-:-:S05]  /*2f380*/  IMAD.WIDE R242, R0, 0x4, R230 ;  /* 0x0000000400f27825 */ /* 0x008fca00078e02e6 */
[----:B------:R-:W-:Y:S01]  /*2f390*/  STL.64 [R1+0x680], R242 ;  /* 0x000680f201007387 */ /* 0x000fe20000100a00 */
[----:B------:R-:W-:-:S04]  /*2f3a0*/  IMAD.WIDE R240, R0, 0x4, R228 ;  /* 0x0000000400f07825 */ /* 0x000fc800078e02e4 */
[----:B-1----:R-:W-:Y:S01]  /*2f3b0*/  IMAD.WIDE R238, R0, 0x4, R220 ;  /* 0x0000000400ee7825 */ /* 0x002fe200078e02dc */
[----:B------:R-:W-:Y:S04]  /*2f3c0*/  STL.64 [R1+0x658], R240 ;  /* 0x000658f001007387 */ /* 0x000fe80000100a00 */
[----:B------:R-:W3:Y:S04]  /*2f3d0*/  LDL.LU.64 R230, [R1+0x4c8] ;  /* 0x0004c80001e67983 */ /* 0x000ee80000300a00 */
[----:B------:R-:W-:Y:S04]  /*2f3e0*/  STL.64 [R1+0x650], R238 ;  /* 0x000650ee01007387 */ /* 0x000fe80000100a00 */
[----:B------:R-:W3:Y:S04]  /*2f3f0*/  LDL.LU.64 R228, [R1+0x4b8] ;  /* 0x0004b80001e47983 */ /* 0x000ee80000300a00 */
[----:B------:R-:W3:Y:S01]  /*2f400*/  LDL.LU.64 R220, [R1+0x4a8] ;  /* 0x0004a80001dc7983 */ /* 0x000ee20000300a00 */
[----:B------:R-:W-:-:S02]  /*2f410*/  IADD3 R219, R237, 0x100000, RZ ;  /* 0x00100000eddb7810 */ /* 0x000fc40007ffe0ff */
[----:B------:R-:W-:-:S03]  /*2f420*/  IADD3 R218, R237, 0x100000, RZ ;  /* 0x00100000edda7810 */ /* 0x000fc60007ffe0ff */
[----:B------:R1:W-:Y:S04]  /*2f430*/  LDGSTS.E [R219+-0x3c600], [R242.64], !P6 ;  /* 0xc3a00000f2db7fae */ /* 0x0003e8000f121844 */
[----:B------:R1:W-:Y:S04]  /*2f440*/  LDGSTS.E [R218+-0x3c400], [R240.64], !P6 ;  /* 0xc3c00000f0da7fae */ /* 0x0003e8000f121844 */
[----:B------:R4:W-:Y:S01]  /*2f450*/  LDGSTS.E [R235+-0x3c200], [R238.64], !P6 ;  /* 0xc3e00000eeeb7fae */ /* 0x0009e2000f121844 */
[----:B------:R-:W-:-:S05]  /*2f460*/  IMAD.WIDE R214, R0, 0x4, R214 ;  /* 0x0000000400d67825 */ /* 0x000fca00078e02d6 */
[----:B------:R1:W-:Y:S04]  /*2f470*/  STL.64 [R1+0x638], R214 ;  /* 0x000638d601007387 */ /* 0x0003e80000100a00 */
        /* <DEDUP_REMOVED lines=13> */
[----:B--2---:R-:W-:-:S03]  /*2f550*/  IMAD.WIDE R216, R0, 0x4, R216 ;  /* 0x0000000400d87825 */ /* 0x004fc600078e02d8 */
[----:B------:R2:W-:Y:S04]  /*2f560*/  LDGSTS.E [R215+-0x3a600], [R242.64], !P5 ;  /* 0xc5a00000f2d77fae */ /* 0x0005e8000e921844 */
[----:B------:R1:W-:Y:S04]  /*2f570*/  STL.64 [R1+0x548], R216 ;  /* 0x000548d801007387 */ /* 0x0003e80000100a00 */
[----:B------:R2:W-:Y:S04]  /*2f580*/  LDGSTS.E [R214+-0x3a400], [R240.64], !P5 ;  /* 0xc5c00000f0d67fae */ /* 0x0005e8000e921844 */
[----:B------:R1:W-:Y:S04]  /*2f590*/  LDGSTS.E [R235+-0x3a200], [R238.64], !P5 ;  /* 0xc5e00000eeeb7fae */ /* 0x0003e8000e921844 */
[----:B------:R1:W-:Y:S04]  /*2f5a0*/  LDGSTS.E [R2+-0x38800], [R216.64], !P0 ;  /* 0xc7800000d8027fae */ /* 0x0003e8000c121844 */
[----:B--2---:R-:W2:Y:S01]  /*2f5b0*/  LDL.LU.64 R214, [R1+0x458] ;  /* 0x0004580001d67983 */ /* 0x004ea20000300a00 */
[----:B---3--:R-:W-:-:S04]  /*2f5c0*/  IMAD.WIDE R242, R0, 0x4, R230 ;  /* 0x0000000400f27825 */ /* 0x008fc800078e02e6 */
[C---:B-1----:R-:W-:Y:S01]  /*2f5d0*/  IMAD.WIDE R240, R0.reuse, 0x4, R228 ;  /* 0x0000000400f07825 */ /* 0x042fe200078e02e4 */
[----:B------:R-:W-:Y:S03]  /*2f5e0*/  STL.64 [R1+0x540], R242 ;  /* 0x000540f201007387 */ /* 0x000fe60000100a00 */
[----:B------:R-:W-:Y:S01]  /*2f5f0*/  IMAD.WIDE R238, R0, 0x4, R220 ;  /* 0x0000000400ee7825 */ /* 0x000fe200078e02dc */
[----:B------:R-:W-:Y:S04]  /*2f600*/  STL.64 [R1+0x528], R240 ;  /* 0x000528f001007387 */ /* 0x000fe80000100a00 */
[----:B------:R-:W3:Y:S04]  /*2f610*/  LDL.LU.64 R230, [R1+0x448] ;  /* 0x0004480001e67983 */ /* 0x000ee80000300a00 */
[----:B------:R-:W-:Y:S04]  /*2f620*/  STL.64 [R1+0x520], R238 ;  /* 0x000520ee01007387 */ /* 0x000fe80000100a00 */
[----:B------:R-:W3:Y:S04]  /*2f630*/  LDL.LU.64 R228, [R1+0x438] ;  /* 0x0004380001e47983 */ /* 0x000ee80000300a00 */
[----:B------:R-:W3:Y:S01]  /*2f640*/  LDL.LU.64 R220, [R1+0x428] ;  /* 0x0004280001dc7983 */ /* 0x000ee20000300a00 */
[----:B------:R-:W-:-:S02]  /*2f650*/  IADD3 R217, R237, 0x100000, RZ ;  /* 0x00100000edd97810 */ /* 0x000fc40007ffe0ff */
        /* <DEDUP_REMOVED lines=23> */
[----:B------:R2:W-:Y:S04]  /*2f7d0*/  LDGSTS.E [R235+-0x36200], [R238.64], !P1 ;  /* 0xc9e00000eeeb7fae */ /* 0x0005e8000c921844 */
[----:B-1----:R-:W4:Y:S04]  /*2f7e0*/  LDL.LU.64 R218, [R1+0x3d8] ;  /* 0x0003d80001da7983 */ /* 0x002f280000300a00 */
[----:B------:R1:W-:Y:S01]  /*2f7f0*/  LDGSTS.E [R2+-0x34800], [R214.64], !P2 ;  /* 0xcb800000d6027fae */ /* 0x0003e2000d121844 */
[----:B---3--:R-:W-:-:S04]  /*2f800*/  IMAD.WIDE R242, R0, 0x4, R230 ;  /* 0x0000000400f27825 */ /* 0x008fc800078e02e6 */
[C---:B------:R-:W-:Y:S01]  /*2f810*/  IMAD.WIDE R240, R0.reuse, 0x4, R228 ;  /* 0x0000000400f07825 */ /* 0x040fe200078e02e4 */
[----:B------:R-:W-:Y:S03]  /*2f820*/  STL.64 [R1+0x450], R242 ;  /* 0x000450f201007387 */ /* 0x000fe60000100a00 */
[----:B--2---:R-:W-:Y:S01]  /*2f830*/  IMAD.WIDE R238, R0, 0x4, R220 ;  /* 0x0000000400ee7825 */ /* 0x004fe200078e02dc */
        /* <DEDUP_REMOVED lines=34> */
[----:B------:R-:W-:Y:S01]  /*2fa60*/  ISETP.GE.U32.AND P4, PT, R234, 0x7ffffde1, PT ;  /* 0x7ffffde1ea00780c */ /* 0x000fe20003f86070 */
[----:B--2---:R-:W-:-:S12]  /*2fa70*/  IMAD.WIDE R242, R0, 0x4, R230 ;  /* 0x0000000400f27825 */ /* 0x004fd800078e02e6 */
[----:B------:R1:W-:Y:S01]  /*2fa80*/  LDGSTS.E [R2+-0x30800], [R218.64], !P4 ;  /* 0xcf800000da027fae */ /* 0x0003e2000e121844 */
[----:B---3--:R-:W-:-:S03]  /*2fa90*/  IMAD.WIDE R240, R0, 0x4, R228 ;  /* 0x0000000400f07825 */ /* 0x008fc600078e02e4 */
[----:B------:R-:W-:Y:S01]  /*2faa0*/  STL.64 [R1+0x410], R242 ;  /* 0x000410f201007387 */ /* 0x000fe20000100a00 */
[----:B------:R-:W-:-:S03]  /*2fab0*/  IMAD.WIDE R238, R0, 0x4, R220 ;  /* 0x0000000400ee7825 */ /* 0x000fc600078e02dc */
        /* <DEDUP_REMOVED lines=83> */
[----:B------:R-:W3:Y:S01]  /*2fff0*/  LDL.LU.64 R228, [R1+0x268] ;  /* 0x0002680001e47983 */ /* 0x000ee20000300a00 */
[----:B-1----:R-:W-:-:S03]  /*30000*/  IADD3 R215, R237, 0x100000, RZ ;  /* 0x00100000edd77810 */ /* 0x002fc60007ffe0ff */
[----:B------:R-:W3:Y:S01]  /*30010*/  LDL.LU.64 R220, [R1+0x260] ;  /* 0x0002600001dc7983 */ /* 0x000ee20000300a00 */
[----:B------:R-:W-:-:S03]  /*30020*/  IADD3 R214, R237, 0x100000, RZ ;  /* 0x00100000edd67810 */ /* 0x000fc60007ffe0ff */
[----:B------:R1:W-:Y:S04]  /*30030*/  LDGSTS.E [R215+-0x28600], [R242.64], !P1 ;  /* 0xd7a00000f2d77fae */ /* 0x0003e8000c921844 */
[----:B------:R1:W-:Y:S01]  /*30040*/  LDGSTS.E [R214+-0x28400], [R240.64], !P1 ;  /* 0xd7c00000f0d67fae */ /* 0x0003e2000c921844 */
[----:B------:R-:W-:Y:S01]  /*30050*/  IMAD.WIDE R216, R0, 0x4, R216 ;  /* 0x0000000400d87825 */ /* 0x000fe200078e02d8 */
[----:B------:R-:W-:Y:S02]  /*30060*/  IADD3 R234, R252, -0x1b4, RZ ;  /* 0xfffffe4cfcea7810 */ /* 0x000fe40007ffe0ff */
[----:B------:R4:W-:Y:S04]  /*30070*/  LDGSTS.E [R235+-0x28200], [R238.64], !P1 ;  /* 0xd7e00000eeeb7fae */ /* 0x0009e8000c921844 */
[----:B------:R1:W-:Y:S04]  /*30080*/  STL.64 [R1+0x298], R216 ;  /* 0x000298d801007387 */ /* 0x0003e80000100a00 */
        /* <DEDUP_REMOVED lines=28> */
[----:B------:R-:W2:Y:S01]  /*30250*/  LDL.LU.64 R230, [R1+0x230] ;  /* 0x0002300001e67983 */ /* 0x000ea20000300a00 */
[----:B-1----:R-:W-:-:S03]  /*30260*/  IADD3 R219, R237, 0x100000, RZ ;  /* 0x00100000eddb7810 */ /* 0x002fc60007ffe0ff */
[----:B------:R-:W-:Y:S01]  /*30270*/  STL.64 [R1+0x260], R238 ;  /* 0x000260ee01007387 */ /* 0x000fe20000100a00 */
[----:B------:R-:W-:-:S03]  /*30280*/  IADD3 R218, R237, 0x100000, RZ ;  /* 0x00100000edda7810 */ /* 0x000fc60007ffe0ff */
        /* <DEDUP_REMOVED lines=35> */
[----:B------:R-:W-:Y:S01]  /*304c0*/  STL.64 [R1+0x228], R240 ;  /* 0x000228f001007387 */ /* 0x000fe20000100a00 */
[----:B-1----:R-:W-:-:S03]  /*304d0*/  IADD3 R217, R237, 0x100000, RZ ;  /* 0x00100000edd97810 */ /* 0x002fc60007ffe0ff */
[----:B------:R-:W2:Y:S01]  /*304e0*/  LDL.LU.64 R230, [R1+0x1f0] ;  /* 0x0001f00001e67983 */ /* 0x000ea20000300a00 */
[----:B------:R-:W-:-:S03]  /*304f0*/  IADD3 R216, R237, 0x100000, RZ ;  /* 0x00100000edd87810 */ /* 0x000fc60007ffe0ff */
        /* <DEDUP_REMOVED lines=35> */
[C---:B------:R-:W-:Y:S01]  /*30730*/  IMAD.WIDE R238, R0.reuse, 0x4, R220 ;  /* 0x0000000400ee7825 */ /* 0x040fe200078e02dc */
[----:B------:R2:W-:Y:S01]  /*30740*/  STL.64 [R1+0xc20], R240 ;  /* 0x000c20f001007387 */ /* 0x0005e20000100a00 */
[C---:B-1----:R-:W-:Y:S02]  /*30750*/  IADD3 R215, R237.reuse, 0x100000, RZ ;  /* 0x00100000edd77810 */ /* 0x042fe40007ffe0ff */
[----:B------:R-:W-:Y:S01]  /*30760*/  IADD3 R214, R237, 0x100000, RZ ;  /* 0x00100000edd67810 */ /* 0x000fe20007ffe0ff */
[----:B------:R-:W3:Y:S04]  /*30770*/  LDL.LU.64 R228, [R1+0x1b0] ;  /* 0x0001b00001e47983 */ /* 0x000ee80000300a00 */
[----:B------:R-:W-:Y:S04]  /*30780*/  STL.64 [R1+0xc28], R238 ;  /* 0x000c28ee01007387 */ /* 0x000fe80000100a00 */
[----:B------:R-:W3:Y:S04]  /*30790*/  LDL.LU.64 R220, [R1+0x1a8] ;  /* 0x0001a80001dc7983 */ /* 0x000ee80000300a00 */
[----:B------:R1:W-:Y:S01]  /*307a0*/  LDGSTS.E [R215+-0x1c600], [R242.64], !P0 ;  /* 0xe3a00000f2d77fae */ /* 0x0003e2000c121844 */
[----:B------:R-:W-:-:S03]  /*307b0*/  IMAD.WIDE R230, R0, 0x4, R216 ;  /* 0x0000000400e67825 */ /* 0x000fc600078e02d8 */
[----:B------:R1:W-:Y:S04]  /*307c0*/  LDGSTS.E [R214+-0x1c400], [R240.64], !P0 ;  /* 0xe3c00000f0d67fae */ /* 0x0003e8000c121844 */
[----:B------:R-:W3:Y:S04]  /*307d0*/  LDL.LU.64 R216, [R1+0x1a0] ;  /* 0x0001a00001d87983 */ /* 0x000ee80000300a00 */
[----:B------:R2:W-:Y:S04]  /*307e0*/  STL.64 [R1+0xc30], R230 ;  /* 0x000c30e601007387 */ /* 0x0005e80000100a00 */
[----:B-1----:R-:W3:Y:S01]  /*307f0*/  LDL.LU.64 R214, [R1+0x198] ;  /* 0x0001980001d67983 */ /* 0x002ee20000300a00 */
[----:B------:R-:W-:-:S03]  /*30800*/  IADD3 R234, R252, -0x1cc, RZ ;  /* 0xfffffe34fcea7810 */ /* 0x000fc60007ffe0ff */
[----:B------:R1:W-:Y:S01]  /*30810*/  LDGSTS.E [R235+-0x1c200], [R238.64], !P0 ;  /* 0xe3e00000eeeb7fae */ /* 0x0003e2000c121844 */
        /* <DEDUP_REMOVED lines=13> */
[C---:B--2---:R-:W-:Y:S02]  /*308f0*/  IADD3 R240, R237.reuse, 0x100000, RZ ;  /* 0x00100000edf07810 */ /* 0x044fe40007ffe0ff */
[C---:B------:R-:W-:Y:S02]  /*30900*/  IADD3 R236, R237.reuse, 0x100000, RZ ;  /* 0x00100000edec7810 */ /* 0x040fe40007ffe0ff */
[----:B-1----:R-:W-:Y:S02]  /*30910*/  IADD3 R231, R237, 0x100000, RZ ;  /* 0x00100000ede77810 */ /* 0x002fe40007ffe0ff */
[----:B------:R-:W-:-:S02]  /*30920*/  ISETP.GE.U32.AND P0, PT, R234, 0x7ffffd9d, PT ;  /* 0x7ffffd9dea00780c */ /* 0x000fc40003f06070 */
[----:B------:R-:W-:Y:S01]  /*30930*/  IADD3 R230, R252, -0x1e8, RZ ;  /* 0xfffffe18fce67810 */ /* 0x000fe20007ffe0ff */
[----:B----4-:R-:W-:-:S04]  /*30940*/  IMAD.WIDE R242, R0, 0x4, R232 ;  /* 0x0000000400f27825 */ /* 0x010fc800078e02e8 */
[C---:B------:R-:W-:Y:S01]  /*30950*/  IMAD.WIDE R238, R0.reuse, 0x4, R224 ;  /* 0x0000000400ee7825 */ /* 0x040fe200078e02e0 */
[----:B------:R3:W-:Y:S03]  /*30960*/  STL.64 [R1+0xc38], R242 ;  /* 0x000c38f201007387 */ /* 0x0007e60000100a00 */
[C---:B------:R-:W-:Y:S01]  /*30970*/  IMAD.WIDE R232, R0.reuse, 0x4, R222 ;  /* 0x0000000400e87825 */ /* 0x040fe200078e02de */
[----:B------:R1:W-:Y:S04]  /*30980*/  STL.64 [R1+0x1c8], R238 ;  /* 0x0001c8ee01007387 */ /* 0x0003e80000100a00 */
[----:B------:R-:W2:Y:S04]  /*30990*/  LDL.LU.64 R234, [R1+0x190] ;  /* 0x0001900001ea7983 */ /* 0x000ea80000300a00 */
[----:B------:R-:W-:Y:S04]  /*309a0*/  STL.64 [R1+0x1c0], R232 ;  /* 0x0001c0e801007387 */ /* 0x000fe80000100a00 */
[----:B------:R3:W-:Y:S04]  /*309b0*/  LDGSTS.E [R240+-0x1a600], [R242.64], !P1 ;  /* 0xe5a00000f2f07fae */ /* 0x0007e8000c921844 */
[----:B------:R-:W4:Y:S01]  /*309c0*/  LDL.LU.64 R224, [R1+0x188] ;  /* 0x0001880001e07983 */ /* 0x000f220000300a00 */
[----:B------:R-:W-:-:S03]  /*309d0*/  IMAD.WIDE R218, R0, 0x4, R218 ;  /* 0x0000000400da7825 */ /* 0x000fc600078e02da */
[----:B------:R1:W-:Y:S04]  /*309e0*/  LDGSTS.E [R236+-0x1a400], [R238.64], !P1 ;  /* 0xe5c00000eeec7fae */ /* 0x0003e8000c921844 */
[----:B------:R-:W4:Y:S04]  /*309f0*/  LDL.LU.64 R222, [R1+0x180] ;  /* 0x0001800001de7983 */ /* 0x000f280000300a00 */
[----:B------:R1:W-:Y:S01]  /*30a00*/  LDGSTS.E [R231+-0x1a200], [R232.64], !P1 ;  /* 0xe5e00000e8e77fae */ /* 0x0003e2000c921844 */
[----:B------:R-:W-:-:S03]  /*30a10*/  ISETP.GE.U32.AND P1, PT, R230, 0x7ffffd99, PT ;  /* 0x7ffffd99e600780c */ /* 0x000fc60003f26070 */
[----:B------:R3:W-:Y:S04]  /*30a20*/  STL.64 [R1+0x1b8], R218 ;  /* 0x0001b8da01007387 */ /* 0x0007e80000100a00 */
[----:B------:R3:W-:Y:S04]  /*30a30*/  LDGSTS.E [R2+-0x18800], [R218.64], !P2 ;  /* 0xe7800000da027fae */ /* 0x0007e8000d121844 */
[----:B-1----:R-:W4:Y:S01]  /*30a40*/  LDL.LU.64 R230, [R1+0x178] ;  /* 0x0001780001e67983 */ /* 0x002f220000300a00 */
[----:B---3--:R-:W-:-:S04]  /*30a50*/  IMAD.WIDE R242, R0, 0x4, R228 ;  /* 0x0000000400f27825 */ /* 0x008fc800078e02e4 */
[----:B------:R-:W-:Y:S01]  /*30a60*/  IMAD.WIDE R238, R0, 0x4, R220 ;  /* 0x0000000400ee7825 */ /* 0x000fe200078e02dc */
[----:B------:R-:W-:Y:S01]  /*30a70*/  STL.64 [R1+0x1b0], R242 ;  /* 0x0001b0f201007387 */ /* 0x000fe20000100a00 */
[----:B------:R-:W-:-:S03]  /*30a80*/  IADD3 R219, R237, 0x100000, RZ ;  /* 0x00100000eddb7810 */ /* 0x000fc60007ffe0ff */
[----:B------:R-:W-:Y:S04]  /*30a90*/  STL.64 [R1+0x1a8], R238 ;  /* 0x0001a8ee01007387 */ /* 0x000fe80000100a00 */
[----:B------:R2:W-:Y:S01]  /*30aa0*/  LDGSTS.E [R240+-0x18600], [R242.64], !P2 ;  /* 0xe7a00000f2f07fae */ /* 0x0005e2000d121844 */
[----:B------:R-:W-:-:S03]  /*30ab0*/  IMAD.WIDE R232, R0, 0x4, R216 ;  /* 0x0000000400e87825 */ /* 0x000fc600078e02d8 */
[----:B------:R1:W-:Y:S04]  /*30ac0*/  LDGSTS.E [R236+-0x18400], [R238.64], !P2 ;  /* 0xe7c00000eeec7fae */ /* 0x0003e8000d121844 */
[----:B------:R3:W-:Y:S01]  /*30ad0*/  LDGSTS.E [R219+-0x18200], [R232.64], !P2 ;  /* 0xe7e00000e8db7fae */ /* 0x0007e2000d121844 */
[----:B------:R-:W-:-:S03]  /*30ae0*/  IMAD.WIDE R216, R0, 0x4, R214 ;  /* 0x0000000400d87825 */ /* 0x000fc600078e02d6 */
[----:B------:R-:W4:Y:S04]  /*30af0*/  LDL.LU.64 R214, [R1+0x170] ;  /* 0x0001700001d67983 */ /* 0x000f280000300a00 */
[----:B------:R-:W-:Y:S04]  /*30b00*/  STL.64 [R1+0x1a0], R232 ;  /* 0x0001a0e801007387 */ /* 0x000fe80000100a00 */
[----:B------:R-:W4:Y:S04]  /*30b10*/  LDL.LU.64 R228, [R1+0x168] ;  /* 0x0001680001e47983 */ /* 0x000f280000300a00 */
[----:B------:R-:W4:Y:S04]  /*30b20*/  LDL.LU.64 R220, [R1+0x160] ;  /* 0x0001600001dc7983 */ /* 0x000f280000300a00 */
[----:B------:R1:W-:Y:S04]  /*30b30*/  STL.64 [R1+0x198], R216 ;  /* 0x000198d801007387 */ /* 0x0003e80000100a00 */
[----:B------:R1:W-:Y:S04]  /*30b40*/  LDGSTS.E [R2+-0x16800], [R216.64], !P3 ;  /* 0xe9800000d8027fae */ /* 0x0003e8000d921844 */
[----:B-1----:R-:W4:Y:S01]  /*30b50*/  LDL.LU.64 R216, [R1+0x158] ;  /* 0x0001580001d87983 */ /* 0x002f220000300a00 */
[----:B------:R-:W-:-:S02]  /*30b60*/  IADD3 R218, R252, -0x1ec, RZ ;  /* 0xfffffe14fcda7810 */ /* 0x000fc40007ffe0ff */
[C---:B---3--:R-:W-:Y:S02]  /*30b70*/  IADD3 R233, R237.reuse, 0x100000, RZ ;  /* 0x00100000ede97810 */ /* 0x048fe40007ffe0ff */
[----:B------:R-:W-:Y:S02]  /*30b80*/  ISETP.GE.U32.AND P2, PT, R218, 0x7ffffd95, PT ;  /* 0x7ffffd95da00780c */ /* 0x000fe40003f46070 */
[----:B------:R-:W-:Y:S01]  /*30b90*/  IADD3 R218, R237, 0x100000, RZ ;  /* 0x00100000edda7810 */ /* 0x000fe20007ffe0ff */
[----:B--2---:R-:W-:-:S05]  /*30ba0*/  IMAD.WIDE R242, R0, 0x4, R234 ;  /* 0x0000000400f27825 */ /* 0x004fca00078e02ea */
[----:B------:R1:W-:Y:S01]  /*30bb0*/  LDGSTS.E [R233+-0x16600], [R242.64], !P3 ;  /* 0xe9a00000f2e97fae */ /* 0x0003e2000d921844 */
[----:B----4-:R-:W-:-:S03]  /*30bc0*/  IMAD.WIDE R240, R0, 0x4, R224 ;  /* 0x0000000400f07825 */ /* 0x010fc600078e02e0 */
[----:B------:R-:W2:Y:S04]  /*30bd0*/  LDL.LU.64 R224, [R1+0x150] ;  /* 0x0001500001e07983 */ /* 0x000ea80000300a00 */
[----:B------:R-:W-:Y:S01]  /*30be0*/  STL.64 [R1+0x190], R242 ;  /* 0x000190f201007387 */ /* 0x000fe20000100a00 */
[----:B------:R-:W-:-:S03]  /*30bf0*/  IMAD.WIDE R234, R0, 0x4, R222 ;  /* 0x0000000400ea7825 */ /* 0x000fc600078e02de */
[----:B------:R-:W3:Y:S04]  /*30c00*/  LDL.LU.64 R238, [R1+0x148] ;  /* 0x0001480001ee7983 */ /* 0x000ee80000300a00 */
[----:B------:R-:W-:Y:S04]  /*30c10*/  STL.64 [R1+0x188], R240 ;  /* 0x000188f001007387 */ /* 0x000fe80000100a00 */
[----:B------:R-:W4:Y:S01]  /*30c20*/  LDL.LU.64 R222, [R1+0x140] ;  /* 0x0001400001de7983 */ /* 0x000f220000300a00 */
[----:B------:R-:W-:-:S03]  /*30c30*/  IMAD.WIDE R230, R0, 0x4, R230 ;  /* 0x0000000400e67825 */ /* 0x000fc600078e02e6 */
[----:B------:R1:W-:Y:S04]  /*30c40*/  STL.64 [R1+0x180], R234 ;  /* 0x000180ea01007387 */ /* 0x0003e80000100a00 */
[----:B------:R1:W-:Y:S04]  /*30c50*/  LDGSTS.E [R219+-0x16400], [R240.64], !P3 ;  /* 0xe9c00000f0db7fae */ /* 0x0003e8000d921844 */
[----:B------:R1:W-:Y:S04]  /*30c60*/  LDGSTS.E [R218+-0x16200], [R234.64], !P3 ;  /* 0xe9e00000eada7fae */ /* 0x0003e8000d921844 */
[----:B------:R1:W-:Y:S01]  /*30c70*/  STL.64 [R1+0x178], R230 ;  /* 0x000178e601007387 */ /* 0x0003e20000100a00 */
[----:B------:R-:W-:-:S02]  /*30c80*/  IADD3 R232, R252, -0x1f0, RZ ;  /* 0xfffffe10fce87810 */ /* 0x000fc40007ffe0ff */
[----:B------:R-:W-:Y:S01]  /*30c90*/  IADD3 R244, R237, 0x100000, RZ ;  /* 0x00100000edf47810 */ /* 0x000fe20007ffe0ff */
[----:B------:R1:W-:Y:S04]  /*30ca0*/  LDGSTS.E [R2+-0x14800], [R230.64], !P4 ;  /* 0xeb800000e6027fae */ /* 0x0003e8000e121844 */
[----:B-1----:R-:W4:Y:S01]  /*30cb0*/  LDL.LU.64 R218, [R1+0x138] ;  /* 0x0001380001da7983 */ /* 0x002f220000300a00 */
[----:B------:R-:W-:-:S03]  /*30cc0*/  ISETP.GE.U32.AND P3, PT, R232, 0x7ffffd91, PT ;  /* 0x7ffffd91e800780c */ /* 0x000fc60003f66070 */
[----:B------:R-:W4:Y:S01]  /*30cd0*/  LDL.LU.64 R234, [R1+0x130] ;  /* 0x0001300001ea7983 */ /* 0x000f220000300a00 */
[----:B------:R-:W-:-:S05]  /*30ce0*/  IMAD.WIDE R214, R0, 0x4, R214 ;  /* 0x0000000400d67825 */ /* 0x000fca00078e02d6 */
[----:B------:R1:W-:Y:S01]  /*30cf0*/  STL.64 [R1+0x170], R214 ;  /* 0x000170d601007387 */ /* 0x0003e20000100a00 */
[----:B------:R-:W-:-:S03]  /*30d00*/  IMAD.WIDE R242, R0, 0x4, R228 ;  /* 0x0000000400f27825 */ /* 0x000fc600078e02e4 */
[----:B------:R-:W4:Y:S01]  /*30d10*/  LDL.LU.64 R232, [R1+0x128] ;  /* 0x0001280001e87983 */ /* 0x000f220000300a00 */
[----:B------:R-:W-:-:S03]  /*30d20*/  IMAD.WIDE R240, R0, 0x4, R220 ;  /* 0x0000000400f07825 */ /* 0x000fc600078e02dc */
[----:B------:R-:W-:Y:S04]  /*30d30*/  STL.64 [R1+0x168], R242 ;  /* 0x000168f201007387 */ /* 0x000fe80000100a00 */
[----:B------:R-:W4:Y:S04]  /*30d40*/  LDL.LU.64 R228, [R1+0x120] ;  /* 0x0001200001e47983 */ /* 0x000f280000300a00 */
[----:B------:R-:W-:Y:S01]  /*30d50*/  STL.64 [R1+0x160], R240 ;  /* 0x000160f001007387 */ /* 0x000fe20000100a00 */
[----:B------:R-:W-:-:S03]  /*30d60*/  IADD3 R231, R237, 0x100000, RZ ;  /* 0x00100000ede77810 */ /* 0x000fc60007ffe0ff */
[----:B------:R1:W-:Y:S04]  /*30d70*/  LDGSTS.E [R244+-0x14600], [R214.64], !P4 ;  /* 0xeba00000d6f47fae */ /* 0x0003e8000e121844 */
[----:B------:R1:W-:Y:S01]  /*30d80*/  LDGSTS.E [R236+-0x14400], [R242.64], !P4 ;  /* 0xebc00000f2ec7fae */ /* 0x0003e2000e121844 */
[----:B------:R-:W-:-:S03]  /*30d90*/  IMAD.WIDE R220, R0, 0x4, R216 ;  /* 0x0000000400dc7825 */ /* 0x000fc600078e02d8 */
[----:B------:R3:W-:Y:S04]  /*30da0*/  LDGSTS.E [R231+-0x14200], [R240.64], !P4 ;  /* 0xebe00000f0e77fae */ /* 0x0007e8000e121844 */
[----:B------:R-:W4:Y:S04]  /*30db0*/  LDL.LU.64 R216, [R1+0x118] ;  /* 0x0001180001d87983 */ /* 0x000f280000300a00 */
[----:B-1----:R-:W4:Y:S04]  /*30dc0*/  LDL.LU.64 R214, [R1+0x2478] ;  /* 0x0024780001d67983 */ /* 0x002f280000300a00 */
[----:B------:R1:W-:Y:S04]  /*30dd0*/  STL.64 [R1+0x158], R220 ;  /* 0x000158dc01007387 */ /* 0x0003e80000100a00 */
[----:B------:R1:W-:Y:S02]  /*30de0*/  LDGSTS.E [R2+-0x12800], [R220.64], !P6 ;  /* 0xed800000dc027fae */ /* 0x0003e4000f121844 */
[----:B-1----:R-:W-:-:S02]  /*30df0*/  IADD3 R221, R237, 0x100000, RZ ;  /* 0x00100000eddd7810 */ /* 0x002fc40007ffe0ff */
[----:B------:R-:W-:Y:S01]  /*30e00*/  IADD3 R220, R237, 0x100000, RZ ;  /* 0x00100000eddc7810 */ /* 0x000fe20007ffe0ff */
[----:B--2---:R-:W-:-:S05]  /*30e10*/  IMAD.WIDE R224, R0, 0x4, R224 ;  /* 0x0000000400e07825 */ /* 0x004fca00078e02e0 */
[----:B------:R1:W-:Y:S01]  /*30e20*/  LDGSTS.E [R221+-0x12600], [R224.64], !P6 ;  /* 0xeda00000e0dd7fae */ /* 0x0003e2000f121844 */
[----:B---3--:R-:W-:-:S05]  /*30e30*/  IMAD.WIDE R240, R0, 0x4, R238 ;  /* 0x0000000400f07825 */ /* 0x008fca00078e02ee */
[----:B------:R2:W-:Y:S01]  /*30e40*/  LDGSTS.E [R220+-0x12400], [R240.64], !P6 ;  /* 0xedc00000f0dc7fae */ /* 0x0005e2000f121844 */
[----:B----4-:R-:W-:-:S03]  /*30e50*/  IMAD.WIDE R238, R0, 0x4, R222 ;  /* 0x0000000400ee7825 */ /* 0x010fc600078e02de */
[----:B------:R-:W3:Y:S04]  /*30e60*/  LDL.LU.64 R222, [R1+0x110] ;  /* 0x0001100001de7983 */ /* 0x000ee80000300a00 */
[----:B------:R1:W-:Y:S04]  /*30e70*/  STL.64 [R1+0x150], R224 ;  /* 0x000150e001007387 */ /* 0x0003e80000100a00 */
[----:B------:R-:W-:Y:S04]  /*30e80*/  STL.64 [R1+0x148], R240 ;  /* 0x000148f001007387 */ /* 0x000fe80000100a00 */
[----:B------:R-:W-:Y:S04]  /*30e90*/  STL.64 [R1+0x140], R238 ;  /* 0x000140ee01007387 */ /* 0x000fe80000100a00 */
[----:B-1----:R-:W4:Y:S01]  /*30ea0*/  LDL.LU.64 R224, [R1+0x108] ;  /* 0x0001080001e07983 */ /* 0x002f220000300a00 */
[----:B------:R-:W-:-:S05]  /*30eb0*/  IMAD.WIDE R218, R0, 0x4, R218 ;  /* 0x0000000400da7825 */ /* 0x000fca00078e02da */
[----:B------:R1:W-:Y:S04]  /*30ec0*/  STL.64 [R1+0x138], R218 ;  /* 0x000138da01007387 */ /* 0x0003e80000100a00 */
[----:B--2---:R-:W2:Y:S01]  /*30ed0*/  LDL.LU.64 R220, [R1+0x100] ;  /* 0x0001000001dc7983 */ /* 0x004ea20000300a00 */
[----:B------:R-:W-:-:S04]  /*30ee0*/  IADD3 R230, R252, -0x1f4, RZ ;  /* 0xfffffe0cfce67810 */ /* 0x000fc80007ffe0ff */
[----:B------:R-:W-:Y:S02]  /*30ef0*/  ISETP.GE.U32.AND P4, PT, R230, 0x7ffffd8d, PT ;  /* 0x7ffffd8de600780c */ /* 0x000fe40003f86070 */
[----:B------:R-:W-:Y:S01]  /*30f00*/  IADD3 R230, R237, 0x100000, RZ ;  /* 0x00100000ede67810 */ /* 0x000fe20007ffe0ff */
[----:B------:R-:W-:Y:S01]  /*30f10*/  IMAD.WIDE R234, R0, 0x4, R234 ;  /* 0x0000000400ea7825 */ /* 0x000fe200078e02ea */
[----:B------:R-:W-:-:S03]  /*30f20*/  IADD3 R231, R252, -0x180, RZ ;  /* 0xfffffe80fce77810 */ /* 0x000fc60007ffe0ff */
[----:B------:R1:W-:Y:S01]  /*30f30*/  LDGSTS.E [R230+-0x12200], [R238.64], !P6 ;  /* 0xede00000eee67fae */ /* 0x0003e2000f121844 */
[----:B------:R-:W-:Y:S02]  /*30f40*/  ISETP.GE.AND P6, PT, R3, R231, PT ;  /* 0x000000e70300720c */ /* 0x000fe40003fc6270 */
[----:B------:R-:W-:Y:S01]  /*30f50*/  IADD3 R231, R237, 0x100000, RZ ;  /* 0x00100000ede77810 */ /* 0x000fe20007ffe0ff */
[----:B------:R1:W-:Y:S01]  /*30f60*/  LDGSTS.E [R2+-0x10800], [R218.64], !P5 ;  /* 0xef800000da027fae */ /* 0x0003e2000e921844 */
[----:B------:R-:W-:-:S03]  /*30f70*/  IMAD.WIDE R232, R0, 0x4, R232 ;  /* 0x0000000400e87825 */ /* 0x000fc600078e02e8 */
[----:B------:R-:W-:Y:S01]  /*30f80*/  STL.64 [R1+0x130], R234 ;  /* 0x000130ea01007387 */ /* 0x000fe20000100a00 */
[C---:B------:R-:W-:Y:S01]  /*30f90*/  IMAD.WIDE R228, R0.reuse, 0x4, R228 ;  /* 0x0000000400e47825 */ /* 0x040fe200078e02e4 */
[----:B-1----:R-:W-:Y:S02]  /*30fa0*/  IADD3 R219, R237, 0x100000, RZ ;  /* 0x00100000eddb7810 */ /* 0x002fe40007ffe0ff */
[----:B------:R1:W-:Y:S04]  /*30fb0*/  STL.64 [R1+0x128], R232 ;  /* 0x000128e801007387 */ /* 0x0003e80000100a00 */
[----:B------:R-:W-:Y:S04]  /*30fc0*/  STL.64 [R1+0x120], R228 ;  /* 0x000120e401007387 */ /* 0x000fe80000100a00 */
[----:B------:R1:W-:Y:S04]  /*30fd0*/  LDGSTS.E [R231+-0x10600], [R234.64], !P5 ;  /* 0xefa00000eae77fae */ /* 0x0003e8000e921844 */
[----:B------:R1:W-:Y:S04]  /*30fe0*/  LDGSTS.E [R230+-0x10400], [R232.64], !P5 ;  /* 0xefc00000e8e67fae */ /* 0x0003e8000e921844 */
[----:B------:R1:W-:Y:S01]  /*30ff0*/  LDGSTS.E [R219+-0x10200], [R228.64], !P5 ;  /* 0xefe00000e4db7fae */ /* 0x0003e2000e921844 */
[----:B------:R-:W-:-:S05]  /*31000*/  IMAD.WIDE R216, R0, 0x4, R216 ;  /* 0x0000000400d87825 */ /* 0x000fca00078e02d8 */
[----:B------:R1:W-:Y:S04]  /*31010*/  STL.64 [R1+0x118], R216 ;  /* 0x000118d801007387 */ /* 0x0003e80000100a00 */
[----:B------:R-:W2:Y:S04]  /*31020*/  LDL.LU.64 R242, [R1+0xf8] ;  /* 0x0000f80001f27983 */ /* 0x000ea80000300a00 */
[----:B------:R-:W2:Y:S04]  /*31030*/  LDL.LU.64 R238, [R1+0xf0] ;  /* 0x0000f00001ee7983 */ /* 0x000ea80000300a00 */
[----:B-1----:R-:W2:Y:S04]  /*31040*/  LDL.LU.64 R232, [R1+0xe8] ;  /* 0x0000e80001e87983 */ /* 0x002ea80000300a00 */
[----:B------:R-:W2:Y:S04]  /*31050*/  LDL.LU.64 R230, [R1+0xe0] ;  /* 0x0000e00001e67983 */ /* 0x000ea80000300a00 */
[----:B------:R1:W-:Y:S04]  /*31060*/  LDGSTS.E [R2+-0xe800], [R216.64], !P0 ;  /* 0xf1800000d8027fae */ /* 0x0003e8000c121844 */
[----:B-1----:R-:W2:Y:S01]  /*31070*/  LDL.LU.64 R216, [R1+0xd8] ;  /* 0x0000d80001d87983 */ /* 0x002ea20000300a00 */
[----:B------:R-:W-:Y:S01]  /*31080*/  IADD3 R218, R252, -0x1f8, RZ ;  /* 0xfffffe08fcda7810 */ /* 0x000fe20007ffe0ff */
[----:B------:R-:W-:-:S03]  /*31090*/  IMAD.MOV.U32 R219, RZ, RZ, 0x7f ;  /* 0x0000007fffdb7424 */ /* 0x000fc600078e00ff */
[----:B------:R-:W-:Y:S02]  /*310a0*/  ISETP.GE.U32.AND P5, PT, R218, 0x7ffffd89, PT ;  /* 0x7ffffd89da00780c */ /* 0x000fe40003fa6070 */
[----:B------:R-:W-:Y:S02]  /*310b0*/  IADD3 R218, R237, 0x100000, RZ ;  /* 0x00100000edda7810 */ /* 0x000fe40007ffe0ff */
[----:B------:R-:W-:Y:S02]  /*310c0*/  IADD3 R219, R219, c[0x0][0x180], RZ ;  /* 0x00006000dbdb7a10 */ /* 0x000fe40007ffe0ff */
[----:B------:R-:W-:Y:S02]  /*310d0*/  SEL R2, RZ, 0x4, P6 ;  /* 0x00000004ff027807 */ /* 0x000fe40003000000 */
[----:B------:R-:W-:Y:S02]  /*310e0*/  ISETP.GT.AND P6, PT, R219, 0x1ff, PT ;  /* 0x000001ffdb00780c */ /* 0x000fe40003fc4270 */
[----:B------:R-:W-:-:S02]  /*310f0*/  IADD3 R219, R237, 0x100000, RZ ;  /* 0x00100000eddb7810 */ /* 0x000fc40007ffe0ff */
[----:B------:R-:W-:Y:S01]  /*31100*/  SEL R2, R2, RZ, P6 ;  /* 0x000000ff02027207 */ /* 0x000fe20003000000 */
[----:B---3--:R-:W-:Y:S01]  /*31110*/  IMAD.WIDE R228, R0, 0x4, R222 ;  /* 0x0000000400e47825 */ /* 0x008fe200078e02de */
[----:B------:R-:W-:-:S04]  /*31120*/  IADD3 R222, R237, 0x100000, RZ ;  /* 0x00100000edde7810 */ /* 0x000fc80007ffe0ff */
[----:B------:R1:W-:Y:S04]  /*31130*/  LDGSTS.E [R218+-0xe600], [R228.64], !P0 ;  /* 0xf1a00000e4da7fae */ /* 0x0003e8000c121844 */
[----:B------:R3:W-:Y:S01]  /*31140*/  STL.64 [R1+0x110], R228 ;  /* 0x000110e401007387 */ /* 0x0007e20000100a00 */
[----:B----4-:R-:W-:Y:S01]  /*31150*/  IMAD.WIDE R224, R0, 0x4, R224 ;  /* 0x0000000400e07825 */ /* 0x010fe200078e02e0 */
[----:B-1----:R-:W-:-:S04]  /*31160*/  IADD3 R218, R252, -0x1fc, RZ ;  /* 0xfffffe04fcda7810 */ /* 0x002fc80007ffe0ff */
[----:B------:R1:W-:Y:S01]  /*31170*/  STL.64 [R1+0x108], R224 ;  /* 0x000108e001007387 */ /* 0x0003e20000100a00 */
[----:B------:R-:W-:-:S03]  /*31180*/  ISETP.GE.U32.AND P6, PT, R218, 0x7ffffd85, PT ;  /* 0x7ffffd85da00780c */ /* 0x000fc60003fc6070 */
[----:B------:R1:W-:Y:S01]  /*31190*/  LDGSTS.E [R222+-0xe400], [R224.64], !P0 ;  /* 0xf1c00000e0de7fae */ /* 0x0003e2000c121844 */
[----:B--2---:R-:W-:-:S05]  /*311a0*/  IMAD.WIDE R220, R0, 0x4, R220 ;  /* 0x0000000400dc7825 */ /* 0x004fca00078e02dc */
[----:B------:R2:W-:Y:S04]  /*311b0*/  STL.64 [R1+0x100], R220 ;  /* 0x000100dc01007387 */ /* 0x0005e80000100a00 */
[----:B------:R-:W4:Y:S04]  /*311c0*/  LDL.LU.64 R234, [R1+0xd0] ;  /* 0x0000d00001ea7983 */ /* 0x000f280000300a00 */
[----:B------:R1:W-:Y:S04]  /*311d0*/  LDGSTS.E [R219+-0xe200], [R220.64], !P0 ;  /* 0xf1e00000dcdb7fae */ /* 0x0003e8000c121844 */
[----:B---3--:R-:W3:Y:S04]  /*311e0*/  LDL.LU.64 R228, [R1+0xc8] ;  /* 0x0000c80001e47983 */ /* 0x008ee80000300a00 */
[----:B-1----:R-:W3:Y:S04]  /*311f0*/  LDL.LU.64 R218, [R1+0xc0] ;  /* 0x0000c00001da7983 */ /* 0x002ee80000300a00 */
[----:B------:R-:W3:Y:S04]  /*31200*/  LDL.LU.64 R224, [R1+0xb8] ;  /* 0x0000b80001e07983 */ /* 0x000ee80000300a00 */
[----:B--2---:R-:W2:Y:S01]  /*31210*/  LDL.LU.64 R220, [R1+0xb0] ;  /* 0x0000b00001dc7983 */ /* 0x004ea20000300a00 */
        /* <DEDUP_REMOVED lines=8> */
[----:B------:R1:W-:Y:S04]  /*312a0*/  STL.64 [R1+0xe8], R232 ;  /* 0x0000e8e801007387 */ /* 0x0003e80000100a00 */
[----:B------:R1:W-:Y:S04]  /*312b0*/  LDGSTS.E [R240+-0xc800], [R242.64], !P1 ;  /* 0xf3800000f2f07fae */ /* 0x0003e8000c921844 */
[----:B------:R1:W-:Y:S04]  /*312c0*/  STL.64 [R1+0xe0], R230 ;  /* 0x0000e0e601007387 */ /* 0x0003e80000100a00 */
[----:B------:R1:W-:Y:S01]  /*312d0*/  LDGSTS.E [R236+-0xc600], [R238.64], !P1 ;  /* 0xf3a00000eeec7fae */ /* 0x0003e2000c921844 */
[----:B------:R-:W-:-:S03]  /*312e0*/  IMAD.WIDE R216, R0, 0x4, R216 ;  /* 0x0000000400d87825 */ /* 0x000fc600078e02d8 */
[----:B------:R1:W-:Y:S04]  /*312f0*/  LDGSTS.E [R223+-0xc400], [R232.64], !P1 ;  /* 0xf3c00000e8df7fae */ /* 0x0003e8000c921844 */
[----:B------:R1:W-:Y:S04]  /*31300*/  STL.64 [R1+0xd8], R216 ;  /* 0x0000d8d801007387 */ /* 0x0003e80000100a00 */
[----:B-1----:R-:W2:Y:S04]  /*31310*/  LDL.LU.64 R242, [R1+0xa8] ;  /* 0x0000a80001f27983 */ /* 0x002ea80000300a00 */
[----:B------:R1:W-:Y:S04]  /*31320*/  LDGSTS.E [R222+-0xc200], [R230.64], !P1 ;  /* 0xf3e00000e6de7fae */ /* 0x0003e8000c921844 */
[----:B------:R-:W2:Y:S04]  /*31330*/  LDL.LU.64 R232, [R1+0xa0] ;  /* 0x0000a00001e87983 */ /* 0x000ea80000300a00 */
[----:B-1----:R-:W2:Y:S04]  /*31340*/  LDL.LU.64 R230, [R1+0x98] ;  /* 0x0000980001e67983 */ /* 0x002ea80000300a00 */
[----:B------:R-:W2:Y:S04]  /*31350*/  LDL.LU.64 R240, [R1+0x90] ;  /* 0x0000900001f07983 */ /* 0x000ea80000300a00 */
[----:B------:R-:W2:Y:S01]  /*31360*/  LDL.LU.64 R238, [R1+0x88] ;  /* 0x0000880001ee7983 */ /* 0x000ea20000300a00 */
[----:B------:R-:W-:-:S02]  /*31370*/  ISETP.NE.U32.AND P0, PT, R2, RZ, PT ;  /* 0x000000ff0200720c */ /* 0x000fc40003f05070 */
[----:B------:R-:W-:-:S05]  /*31380*/  IADD3 R2, R237, 0x100000, RZ ;  /* 0x00100000ed027810 */ /* 0x000fca0007ffe0ff */
[----:B------:R1:W-:Y:S02]  /*31390*/  LDGSTS.E [R2+-0xa800], [R216.64], !P2 ;  /* 0xf5800000d8027fae */ /* 0x0003e4000d121844 */
[C---:B-1----:R-:W-:Y:S02]  /*313a0*/  IADD3 R217, R237.reuse, 0x100000, RZ ;  /* 0x00100000edd97810 */ /* 0x042fe40007ffe0ff */
[----:B------:R-:W-:Y:S01]  /*313b0*/  IADD3 R216, R237, 0x100000, RZ ;  /* 0x00100000edd87810 */ /* 0x000fe20007ffe0ff */
[----:B----4-:R-:W-:-:S04]  /*313c0*/  IMAD.WIDE R234, R0, 0x4, R234 ;  /* 0x0000000400ea7825 */ /* 0x010fc800078e02ea */
[C---:B---3--:R-:W-:Y:S01]  /*313d0*/  IMAD.WIDE R228, R0.reuse, 0x4, R228 ;  /* 0x0000000400e47825 */ /* 0x048fe200078e02e4 */
[----:B------:R-:W-:Y:S03]  /*313e0*/  STL.64 [R1+0xd0], R234 ;  /* 0x0000d0ea01007387 */ /* 0x000fe60000100a00 */
[C---:B------:R-:W-:Y:S01]  /*313f0*/  IMAD.WIDE R218, R0.reuse, 0x4, R218 ;  /* 0x0000000400da7825 */ /* 0x040fe200078e02da */
[----:B------:R-:W-:Y:S03]  /*31400*/  STL.64 [R1+0xc8], R228 ;  /* 0x0000c8e401007387 */ /* 0x000fe60000100a00 */
[C---:B------:R-:W-:Y:S01]  /*31410*/  IMAD.WIDE R224, R0.reuse, 0x4, R224 ;  /* 0x0000000400e07825 */ /* 0x040fe200078e02e0 */
[----:B------:R1:W-:Y:S03]  /*31420*/  LDGSTS.E [R223+-0xa600], [R234.64], !P2 ;  /* 0xf5a00000eadf7fae */ /* 0x0003e6000d121844 */
[----:B--2---:R-:W-:Y:S01]  /*31430*/  IMAD.WIDE R220, R0, 0x4, R220 ;  /* 0x0000000400dc7825 */ /* 0x004fe200078e02dc */
[----:B------:R2:W-:Y:S04]  /*31440*/  STL.64 [R1+0xc0], R218 ;  /* 0x0000c0da01007387 */ /* 0x0005e80000100a00 */
[----:B------:R3:W-:Y:S04]  /*31450*/  LDGSTS.E [R217+-0xa400], [R228.64], !P2 ;  /* 0xf5c00000e4d97fae */ /* 0x0007e8000d121844 */
[----:B------:R-:W-:Y:S04]  /*31460*/  STL.64 [R1+0xb8], R224 ;  /* 0x0000b8e001007387 */ /* 0x000fe80000100a00 */
[----:B------:R3:W-:Y:S04]  /*31470*/  LDGSTS.E [R216+-0xa200], [R218.64], !P2 ;  /* 0xf5e00000dad87fae */ /* 0x0007e8000d121844 */
[----:B------:R4:W-:Y:S04]  /*31480*/  STL.64 [R1+0xb0], R220 ;  /* 0x0000b0dc01007387 */ /* 0x0009e80000100a00 */
[----:B------:R1:W-:Y:S04]  /*31490*/  LDGSTS.E [R222+-0x8800], [R224.64], !P3 ;  /* 0xf7800000e0de7fae */ /* 0x0003e8000d921844 */
[----:B---3--:R-:W3:Y:S04]  /*314a0*/  LDL.LU.64 R216, [R1+0x80] ;  /* 0x0000800001d87983 */ /* 0x008ee80000300a00 */
[----:B--2---:R-:W2:Y:S04]  /*314b0*/  LDL.LU.64 R218, [R1+0x78] ;  /* 0x0000780001da7983 */ /* 0x004ea80000300a00 */
[----:B------:R4:W-:Y:S04]  /*314c0*/  LDGSTS.E [R2+-0x8600], [R220.64], !P3 ;  /* 0xf7a00000dc027fae */ /* 0x0009e8000d921844 */
[----:B----4-:R-:W4:Y:S04]  /*314d0*/  LDL.LU.64 R220, [R1+0x70] ;  /* 0x0000700001dc7983 */ /* 0x010f280000300a00 */
[----:B-1----:R-:W4:Y:S04]  /*314e0*/  LDL.LU.64 R222, [R1+0x68] ;  /* 0x0000680001de7983 */ /* 0x002f280000300a00 */
[----:B------:R-:W4:Y:S01]  /*314f0*/  LDL.LU.64 R224, [R1+0x60] ;  /* 0x0000600001e07983 */ /* 0x000f220000300a00 */
[----:B------:R-:W-:-:S02]  /*31500*/  IADD3 R234, R237, 0x100000, RZ ;  /* 0x00100000edea7810 */ /* 0x000fc40007ffe0ff */
[C---:B------:R-:W-:Y:S02]  /*31510*/  IADD3 R229, R237.reuse, 0x100000, RZ ;  /* 0x00100000ede57810 */ /* 0x040fe40007ffe0ff */
[----:B------:R-:W-:Y:S01]  /*31520*/  IADD3 R228, R237, 0x100000, RZ ;  /* 0x00100000ede47810 */ /* 0x000fe20007ffe0ff */
[----:B------:R-:W-:-:S04]  /*31530*/  IMAD.WIDE R242, R0, 0x4, R242 ;  /* 0x0000000400f27825 */ /* 0x000fc800078e02f2 */
[C---:B------:R-:W-:Y:S01]  /*31540*/  IMAD.WIDE R232, R0.reuse, 0x4, R232 ;  /* 0x0000000400e87825 */ /* 0x040fe200078e02e8 */
[----:B------:R-:W-:Y:S03]  /*31550*/  STL.64 [R1+0xa8], R242 ;  /* 0x0000a8f201007387 */ /* 0x000fe60000100a00 */
[C---:B------:R-:W-:Y:S01]  /*31560*/  IMAD.WIDE R230, R0.reuse, 0x4, R230 ;  /* 0x0000000400e67825 */ /* 0x040fe200078e02e6 */
[----:B------:R-:W-:Y:S03]  /*31570*/  STL.64 [R1+0xa0], R232 ;  /* 0x0000a0e801007387 */ /* 0x000fe60000100a00 */
[C---:B------:R-:W-:Y:S01]  /*31580*/  IMAD.WIDE R240, R0.reuse, 0x4, R240 ;  /* 0x0000000400f07825 */ /* 0x040fe200078e02f0 */
[----:B------:R1:W-:Y:S03]  /*31590*/  LDGSTS.E [R234+-0x8400], [R242.64], !P3 ;  /* 0xf7c00000f2ea7fae */ /* 0x0003e6000d921844 */
[----:B------:R-:W-:Y:S01]  /*315a0*/  IMAD.WIDE R238, R0, 0x4, R238 ;  /* 0x0000000400ee7825 */ /* 0x000fe200078e02ee */
[----:B------:R1:W-:Y:S04]  /*315b0*/  STL.64 [R1+0x98], R230 ;  /* 0x000098e601007387 */ /* 0x0003e80000100a00 */
[----:B------:R1:W-:Y:S04]  /*315c0*/  LDGSTS.E [R229+-0x8200], [R232.64], !P3 ;  /* 0xf7e00000e8e57fae */ /* 0x0003e8000d921844 */
[----:B------:R-:W-:Y:S04]  /*315d0*/  STL.64 [R1+0x90], R240 ;  /* 0x000090f001007387 */ /* 0x000fe80000100a00 */
[----:B------:R1:W-:Y:S04]  /*315e0*/  LDGSTS.E [R228+-0x6800], [R230.64], !P4 ;  /* 0xf9800000e6e47fae */ /* 0x0003e8000e121844 */
[----:B------:R1:W-:Y:S01]  /*315f0*/  STL.64 [R1+0x88], R238 ;  /* 0x000088ee01007387 */ /* 0x0003e20000100a00 */
[----:B------:R-:W-:-:S02]  /*31600*/  IADD3 R252, R237, 0x100000, RZ ;  /* 0x00100000edfc7810 */ /* 0x000fc40007ffe0ff */
[C---:B------:R-:W-:Y:S01]  /*31610*/  IADD3 R246, R237.reuse, 0x100000, RZ ;  /* 0x00100000edf67810 */ /* 0x040fe20007ffe0ff */
[----:B------:R1:W-:Y:S04]  /*31620*/  LDGSTS.E [R236+-0x6600], [R240.64], !P4 ;  /* 0xf9a00000f0ec7fae */ /* 0x0003e8000e121844 */
[----:B-1----:R-:W4:Y:S04]  /*31630*/  LDL.LU.64 R228, [R1+0x58] ;  /* 0x0000580001e47983 */ /* 0x002f280000300a00 */
[----:B------:R-:W4:Y:S04]  /*31640*/  LDL.LU.64 R230, [R1+0x50] ;  /* 0x0000500001e67983 */ /* 0x000f280000300a00 */
[----:B------:R-:W4:Y:S04]  /*31650*/  LDL.LU.64 R232, [R1+0x48] ;  /* 0x0000480001e87983 */ /* 0x000f280000300a00 */
[----:B------:R-:W4:Y:S01]  /*31660*/  LDL.LU.64 R234, [R1+0x40] ;  /* 0x0000400001ea7983 */ /* 0x000f220000300a00 */
[----:B------:R-:W-:-:S02]  /*31670*/  IADD3 R243, R237, 0x100000, RZ ;  /* 0x00100000edf37810 */ /* 0x000fc40007ffe0ff */
[----:B------:R-:W-:Y:S01]  /*31680*/  IADD3 R242, R237, 0x100000, RZ ;  /* 0x00100000edf27810 */ /* 0x000fe20007ffe0ff */
[----:B------:R1:W-:Y:S04]  /*31690*/  LDGSTS.E [R2+-0x6400], [R238.64], !P4 ;  /* 0xf9c00000ee027fae */ /* 0x0003e8000e121844 */
[----:B------:R-:W4:Y:S04]  /*316a0*/  LDL.LU.64 R236, [R1+0x38] ;  /* 0x0000380001ec7983 */ /* 0x000f280000300a00 */
[----:B-1----:R-:W4:Y:S01]  /*316b0*/  LDL.LU.64 R238, [R1+0x30] ;  /* 0x0000300001ee7983 */ /* 0x002f220000300a00 */
[----:B---3--:R-:W-:-:S04]  /*316c0*/  IMAD.WIDE R216, R0, 0x4, R216 ;  /* 0x0000000400d87825 */ /* 0x008fc800078e02d8 */
[C---:B--2---:R-:W-:Y:S01]  /*316d0*/  IMAD.WIDE R218, R0.reuse, 0x4, R218 ;  /* 0x0000000400da7825 */ /* 0x044fe200078e02da */
[----:B------:R1:W-:Y:S04]  /*316e0*/  STL.64 [R1+0x80], R216 ;  /* 0x000080d801007387 */ /* 0x0003e80000100a00 */
[----:B------:R-:W2:Y:S04]  /*316f0*/  LDL.LU.64 R240, [R1+0x28] ;  /* 0x0000280001f07983 */ /* 0x000ea80000300a00 */
[----:B------:R3:W-:Y:S04]  /*31700*/  STL.64 [R1+0x78], R218 ;  /* 0x000078da01007387 */ /* 0x0007e80000100a00 */
[----:B------:R-:W2:Y:S01]  /*31710*/  LDL.LU.64 R244, [R1+0x20] ;  /* 0x0000200001f47983 */ /* 0x000ea20000300a00 */
[----:B----4-:R-:W-:-:S03]  /*31720*/  IMAD.WIDE R220, R0, 0x4, R220 ;  /* 0x0000000400dc7825 */ /* 0x010fc600078e02dc */
[----:B------:R1:W-:Y:S01]  /*31730*/  LDGSTS.E [R252+-0x6200], [R216.64], !P4 ;  /* 0xf9e00000d8fc7fae */ /* 0x0003e2000e121844 */
[----:B------:R-:W-:-:S03]  /*31740*/  IMAD.WIDE R222, R0, 0x4, R222 ;  /* 0x0000000400de7825 */ /* 0x000fc600078e02de */
[----:B------:R4:W-:Y:S01]  /*31750*/  STL.64 [R1+0x70], R220 ;  /* 0x000070dc01007387 */ /* 0x0009e20000100a00 */
[----:B------:R-:W-:-:S03]  /*31760*/  IMAD.WIDE R224, R0, 0x4, R224 ;  /* 0x0000000400e07825 */ /* 0x000fc600078e02e0 */
[----:B------:R3:W-:Y:S04]  /*31770*/  LDGSTS.E [R246+-0x4800], [R218.64], !P5 ;  /* 0xfb800000daf67fae */ /* 0x0007e8000e921844 */
[----:B-1----:R-:W2:Y:S04]  /*31780*/  LDL.LU.64 R216, [R1+0x2470] ;  /* 0x0024700001d87983 */ /* 0x002ea80000300a00 */
[----:B------:R4:W-:Y:S04]  /*31790*/  LDGSTS.E [R243+-0x4600], [R220.64], !P5 ;  /* 0xfba00000dcf37fae */ /* 0x0009e8000e921844 */
[----:B---3--:R-:W3:Y:S04]  /*317a0*/  LDL.LU.64 R218, [R1+0x2468] ;  /* 0x0024680001da7983 */ /* 0x008ee80000300a00 */
[----:B------:R1:W-:Y:S04]  /*317b0*/  STL.64 [R1+0x68], R222 ;  /* 0x000068de01007387 */ /* 0x0003e80000100a00 */
[----:B----4-:R-:W4:Y:S04]  /*317c0*/  LDL.LU.64 R220, [R1+0x2460] ;  /* 0x0024600001dc7983 */ /* 0x010f280000300a00 */
[----:B------:R1:W-:Y:S04]  /*317d0*/  STL.64 [R1+0x60], R224 ;  /* 0x000060e001007387 */ /* 0x0003e80000100a00 */
[----:B------:R1:W-:Y:S01]  /*317e0*/  LDGSTS.E [R242+-0x4400], [R222.64], !P5 ;  /* 0xfbc00000def27fae */ /* 0x0003e2000e921844 */
[----:B------:R-:W-:-:S03]  /*317f0*/  IMAD.WIDE R228, R0, 0x4, R228 ;  /* 0x0000000400e47825 */ /* 0x000fc600078e02e4 */
[----:B-1----:R-:W3:Y:S04]  /*31800*/  LDL.LU.64 R222, [R1+0x2458] ;  /* 0x0024580001de7983 */ /* 0x002ee80000300a00 */
[----:B------:R-:W3:Y:S01]  /*31810*/  LDL.LU.64 R242, [R1+0x18] ;  /* 0x0000180001f27983 */ /* 0x000ee20000300a00 */
[C---:B------:R-:W-:Y:S01]  /*31820*/  IMAD.WIDE R230, R0.reuse, 0x4, R230 ;  /* 0x0000000400e67825 */ /* 0x040fe200078e02e6 */
[----:B------:R-:W-:Y:S02]  /*31830*/  LOP3.LUT R227, R227, 0x7f, RZ, 0xc0, !PT ;  /* 0x0000007fe3e37812 */ /* 0x000fe400078ec0ff */
[----:B------:R1:W-:Y:S01]  /*31840*/  LDGSTS.E [R2+-0x4200], [R224.64], !P5 ;  /* 0xfbe00000e0027fae */ /* 0x0003e2000e921844 */
[----:B------:R-:W-:-:S04]  /*31850*/  IMAD.WIDE R232, R0, 0x4, R232 ;  /* 0x0000000400e87825 */ /* 0x000fc800078e02e8 */
[----:B------:R-:W-:Y:S02]  /*31860*/  IMAD.WIDE R234, R0, 0x4, R234 ;  /* 0x0000000400ea7825 */ /* 0x000fe400078e02ea */
[----:B------:R-:W1:Y:S01]  /*31870*/  S2R R0, SR_TID.X ;  /* 0x0000000000007919 */ /* 0x000e620000002100 */
[----:B------:R-:W-:Y:S01]  /*31880*/  SHF.L.U32 R227, R227, 0x2, RZ ;  /* 0x00000002e3e37819 */ /* 0x000fe200000006ff */
[----:B------:R-:W-:-:S03]  /*31890*/  IMAD.MOV.U32 R252, RZ, RZ, c[0x0][0x180] ;  /* 0x00006000fffc7624 */ /* 0x000fc600078e00ff */
[----:B-1----:R-:W-:Y:S01]  /*318a0*/  LOP3.LUT R2, R227, 0x60, RZ, 0x3c, !PT ;  /* 0x00000060e3027812 */ /* 0x002fe200078e3cff */
[----:B------:R-:W-:Y:S01]  /*318b0*/  IMAD.SHL.U32 R3, R3, 0x4, RZ ;  /* 0x0000000403037824 */ /* 0x000fe200078e00ff */
[----:B------:R-:W4:Y:S01]  /*318c0*/  LDL.LU.64 R224, [R1+0x2450] ;  /* 0x0024500001e07983 */ /* 0x000f220000300a00 */
[----:B------:R-:W-:-:S05]  /*318d0*/  LOP3.LUT R0, R0, 0x7f, RZ, 0xc0, !PT ;  /* 0x0000007f00007812 */ /* 0x000fca00078ec0ff */
[----:B------:R-:W-:-:S05]  /*318e0*/  IMAD.SHL.U32 R0, R0, 0x4, RZ ;  /* 0x0000000400007824 */ /* 0x000fca00078e00ff */
[----:B------:R-:W-:-:S04]  /*318f0*/  LOP3.LUT R0, R0, 0x60, RZ, 0x3c, !PT ;  /* 0x0000006000007812 */ /* 0x000fc800078e3cff */
[----:B------:R-:W-:Y:S02]  /*31900*/  IADD3 R0, R0, 0x100000, RZ ;  /* 0x0010000000007810 */ /* 0x000fe40007ffe0ff */
[----:B------:R-:W-:Y:S02]  /*31910*/  IADD3 R227, R252, -0x200, RZ ;  /* 0xfffffe00fce37810 */ /* 0x000fe40007ffe0ff */
[C---:B------:R-:W-:Y:S01]  /*31920*/  IADD3 R246, R2.reuse, 0x100000, RZ ;  /* 0x0010000002f67810 */ /* 0x040fe20007ffe0ff */
[----:B------:R1:W-:Y:S01]  /*31930*/  LDGSTS.E [R0+-0x2800], [R228.64], !P6 ;  /* 0xfd800000e4007fae */ /* 0x0003e2000f121844 */
[C---:B------:R-:W-:Y:S02]  /*31940*/  IADD3 R252, R2.reuse, 0x100000, RZ ;  /* 0x0010000002fc7810 */ /* 0x040fe40007ffe0ff */
[----:B------:R-:W-:Y:S01]  /*31950*/  IADD3 R2, R2, 0x100000, RZ ;  /* 0x0010000002027810 */ /* 0x000fe20007ffe0ff */
[----:B------:R1:W-:Y:S01]  /*31960*/  LDGSTS.E [R246+-0x2600], [R230.64], !P6 ;  /* 0xfda00000e6f67fae */ /* 0x0003e2000f121844 */
[----:B------:R-:W-:-:S03]  /*31970*/  ISETP.GE.U32.AND P1, PT, R227, 0x7ffffd81, PT ;  /* 0x7ffffd81e300780c */ /* 0x000fc60003f26070 */
[----:B------:R1:W-:Y:S02]  /*31980*/  LDGSTS.E [R252+-0x2400], [R232.64], !P6 ;  /* 0xfdc00000e8fc7fae */ /* 0x0003e4000f121844 */
[----:B-1----:R-:W-:Y:S02]  /*31990*/  IMAD.MOV.U32 R0, RZ, RZ, c[0x0][0x188] ;  /* 0x00006200ff007624 */ /* 0x002fe400078e00ff */
[----:B------:R1:W-:Y:S03]  /*319a0*/  LDGSTS.E [R2+-0x2200], [R234.64], !P6 ;  /* 0xfde00000ea027fae */ /* 0x0003e6000f121844 */
[----:B------:R-:W-:Y:S02]  /*319b0*/  SHF.L.U32 R0, R0, 0x7, RZ ;  /* 0x0000000700007819 */ /* 0x000fe400000006ff */
[----:B-1----:R-:W-:-:S03]  /*319c0*/  LOP3.LUT R2, R3, 0x60, RZ, 0x3c, !PT ;  /* 0x0000006003027812 */ /* 0x002fc600078e3cff */
[----:B------:R-:W-:Y:S01]  /*319d0*/  IMAD.WIDE R236, R0, 0x4, R236 ;  /* 0x0000000400ec7825 */ /* 0x000fe200078e02ec */
[----:B------:R-:W-:-:S03]  /*319e0*/  IADD3 R3, R2, 0x100000, RZ ;  /* 0x0010000002037810 */ /* 0x000fc60007ffe0ff */
[----:B------:R-:W-:Y:S01]  /*319f0*/  IMAD.WIDE R238, R0, 0x4, R238 ;  /* 0x0000000400ee7825 */ /* 0x000fe200078e02ee */
[----:B------:R-:W-:Y:S01]  /*31a00*/  IADD3 R246, R2, 0x100000, RZ ;  /* 0x0010000002f67810 */ /* 0x000fe20007ffe0ff */
[----:B------:R1:W-:Y:S04]  /*31a10*/  LDGSTS.E [R3+-0x800], [R236.64], !P1 ;  /* 0xff800000ec037fae */ /* 0x0003e8000c921844 */
[----:B------:R1:W-:Y:S04]  /*31a20*/  LDGSTS.E [R246+-0x600], [R238.64], !P1 ;  /* 0xffa00000eef67fae */ /* 0x0003e8000c921844 */
[----:B------:R1:W-:Y:S04]  /*31a30*/  STL.64 [R1+0x1ed8], R228 ;  /* 0x001ed8e401007387 */ /* 0x0003e80000100a00 */
[----:B------:R-:W4:Y:S04]  /*31a40*/  LDL.LU R227, [R1+0x2448] ;  /* 0x0024480001e37983 */ /* 0x000f280000300800 */
[----:B-1----:R-:W1:Y:S04]  /*31a50*/  S2R R246, SR_TID.X ;  /* 0x0000000000f67919 */ /* 0x002e680000002100 */
[----:B------:R1:W-:Y:S01]  /*31a60*/  STL.64 [R1+0x1ed0], R230 ;  /* 0x001ed0e601007387 */ /* 0x0003e20000100a00 */
[----:B------:R-:W-:-:S03]  /*31a70*/  IMAD.MOV.U32 R3, RZ, RZ, c[0x0][0x18c] ;  /* 0x00006300ff037624 */ /* 0x000fc600078e00ff */
[----:B------:R-:W4:Y:S04]  /*31a80*/  LDL.LU.64 R228, [R1+0x2440] ;  /* 0x0024400001e47983 */ /* 0x000f280000300a00 */
[----:B------:R1:W-:Y:S01]  /*31a90*/  STL.64 [R1+0x1ec8], R232 ;  /* 0x001ec8e801007387 */ /* 0x0003e20000100a00 */
[----:B------:R-:W-:-:S03]  /*31aa0*/  IADD3 R252, R2, 0x100000, RZ ;  /* 0x0010000002fc7810 */ /* 0x000fc60007ffe0ff */
[----:B------:R1:W-:Y:S04]  /*31ab0*/  STL.64 [R1+0x1ec0], R234 ;  /* 0x001ec0ea01007387 */ /* 0x0003e80000100a00 */
[----:B-1----:R-:W4:Y:S01]  /*31ac0*/  LDL.LU.64 R230, [R1+0x2438] ;  /* 0x0024380001e67983 */ /* 0x002f220000300a00 */
[----:B------:R-:W-:-:S03]  /*31ad0*/  IADD3 R2, R2, 0x100000, RZ ;  /* 0x0010000002027810 */ /* 0x000fc60007ffe0ff */
[----:B------:R-:W4:Y:S01]  /*31ae0*/  LDL.LU.64 R232, [R1+0x2430] ;  /* 0x0024300001e87983 */ /* 0x000f220000300a00 */
[----:B------:R-:W-:-:S03]  /*31af0*/  SHF.L.U32 R3, R3, 0x7, RZ ;  /* 0x0000000703037819 */ /* 0x000fc600000006ff */
[----:B------:R-:W4:Y:S04]  /*31b00*/  LDL.LU.64 R234, [R1+0x2428] ;  /* 0x0024280001ea7983 */ /* 0x000f280000300a00 */
[----:B------:R1:W-:Y:S04]  /*31b10*/  STL.64 [R1+0x1f60], R236 ;  /* 0x001f60ec01007387 */ /* 0x0003e80000100a00 */
[----:B------:R2:W-:Y:S04]  /*31b20*/  STL.64 [R1+0x1f58], R238 ;  /* 0x001f58ee01007387 */ /* 0x0005e80000100a00 */
[----:B-1----:R-:W4:Y:S01]  /*31b30*/  LDL.LU.64 R236, [R1+0x2420] ;  /* 0x0024200001ec7983 */ /* 0x002f220000300a00 */
[----:B------:R-:W-:-:S04]  /*31b40*/  IMAD.WIDE R144, R3, 0x4, R144 ;  /* 0x0000000403907825 */ /* 0x000fc800078e0290 */
[----:B--2---:R-:W-:-:S05]  /*31b50*/  IMAD.WIDE R240, R0, 0x4, R240 ;  /* 0x0000000400f07825 */ /* 0x004fca00078e02f0 */
[----:B------:R1:W-:Y:S01]  /*31b60*/  STL.64 [R1+0x1f50], R240 ;  /* 0x001f50f001007387 */ /* 0x0003e20000100a00 */
[----:B------:R-:W-:-:S03]  /*31b70*/  IMAD.WIDE R244, R0, 0x4, R244 ;  /* 0x0000000400f47825 */ /* 0x000fc600078e02f4 */
[----:B------:R-:W2:Y:S04]  /*31b80*/  LDL.LU.64 R238, [R1+0x2418] ;  /* 0x0024180001ee7983 */ /* 0x000ea80000300a00 */
[----:B------:R1:W-:Y:S04]  /*31b90*/  LDGSTS.E [R252+-0x400], [R240.64], !P1 ;  /* 0xffc00000f0fc7fae */ /* 0x0003e8000c921844 */
[----:B------:R1:W-:Y:S04]  /*31ba0*/  LDGSTS.E [R2+-0x200], [R244.64], !P1 ;  /* 0xffe00000f4027fae */ /* 0x0003e8000c921844 */
[----:B------:R-:W0:Y:S04]  /*31bb0*/  LDGDEPBAR ;  /* 0x00000000000079af */ /* 0x000e280000000000 */
[----:B-1----:R-:W2:Y:S01]  /*31bc0*/  LDL.LU.64 R240, [R1+0x2410] ;  /* 0x0024100001f07983 */ /* 0x002ea20000300a00 */
[----:B------:R-:W-:-:S03]  /*31bd0*/  IADD3 R252, R247, 0x100000, RZ ;  /* 0x00100000f7fc7810 */ /* 0x000fc60007ffe0ff */
[----:B------:R1:W-:Y:S01]  /*31be0*/  STL.64 [R1+0x1f48], R244 ;  /* 0x001f48f401007387 */ /* 0x0003e20000100a00 */
[----:B------:R-:W-:Y:S01]  /*31bf0*/  IADD3 R2, R247, 0x100000, RZ ;  /* 0x00100000f7027810 */ /* 0x000fe20007ffe0ff */
[----:B-1---5:R-:W-:Y:S01]  /*31c00*/  IMAD.WIDE R244, R3, 0x4, R152 ;  /* 0x0000000403f47825 */ /* 0x022fe200078e0298 */
[----:B------:R-:W-:-:S03]  /*31c10*/  LOP3.LUT R152, R246, 0x7f, RZ, 0xc0, !PT ;  /* 0x0000007ff6987812 */ /* 0x000fc600078ec0ff */
[----:B------:R-:W-:-:S04]  /*31c20*/  IMAD.WIDE R246, R3, 0x4, R150 ;  /* 0x0000000403f67825 */ /* 0x000fc800078e0296 */
[----:B------:R-:W-:Y:S02]  /*31c30*/  IMAD.WIDE R150, R3, 0x4, R148 ;  /* 0x0000000403967825 */ /* 0x000fe400078e0294 */
[----:B------:R-:W1:Y:S02]  /*31c40*/  S2R R149, SR_TID.X ;  /* 0x0000000000957919 */ /* 0x000e640000002100 */
[----:B------:R-:W-:-:S05]  /*31c50*/  IMAD.SHL.U32 R153, R152, 0x4, RZ ;  /* 0x0000000498997824 */ /* 0x000fca00078e00ff */
[----:B------:R-:W-:Y:S02]  /*31c60*/  IADD3 R148, R153, 0x100000, RZ ;  /* 0x0010000099947810 */ /* 0x000fe40007ffe0ff */
[----:B-1----:R-:W-:-:S05]  /*31c70*/  LOP3.LUT R149, R149, 0x7f, RZ, 0xc0, !PT ;  /* 0x0000007f95957812 */ /* 0x002fca00078ec0ff */
[----:B------:R-:W-:Y:S02]  /*31c80*/  IMAD.SHL.U32 R149, R149, 0x4, RZ ;  /* 0x0000000495957824 */ /* 0x000fe400078e00ff */
[----:B---3--:R-:W-:-:S03]  /*31c90*/  IMAD.WIDE R242, R3, 0x4, R242 ;  /* 0x0000000403f27825 */ /* 0x008fc600078e02f2 */
[----:B------:R-:W-:Y:S02]  /*31ca0*/  IADD3 R149, R149, 0x100000, RZ ;  /* 0x0010000095957810 */ /* 0x000fe40007ffe0ff */
[----:B------:R1:W-:Y:S04]  /*31cb0*/  STL.64 [R1+0x1f40], R242 ;  /* 0x001f40f201007387 */ /* 0x0003e80000100a00 */
[----:B------:R3:W-:Y:S04]  /*31cc0*/  STL.64 [R1+0x1f98], R244 ;  /* 0x001f98f401007387 */ /* 0x0007e80000100a00 */
[----:B------:R1:W-:Y:S04]  /*31cd0*/  LDGSTS.E [R2+0x30000], [R242.64], P0 ;  /* 0x30000000f2027fae */ /* 0x0003e80008121844 */
[----:B------:R3:W-:Y:S04]  /*31ce0*/  LDGSTS.E [R149+0x31000], [R244.64], P0 ;  /* 0x31000000f4957fae */ /* 0x0007e80008121844 */
[----:B------:R3:W-:Y:S04]  /*31cf0*/  LDGSTS.E [R252+0x32000], [R246.64], P0 ;  /* 0x32000000f6fc7fae */ /* 0x0007e80008121844 */
[----:B-1----:R-:W2:Y:S01]  /*31d00*/  LDL.LU.64 R242, [R1+0x2408] ;  /* 0x0024080001f27983 */ /* 0x002ea20000300a00 */
[----:B------:R-:W-:-:S03]  /*31d10*/  IADD3 R2, R153, 0x100000, RZ ;  /* 0x0010000099027810 */ /* 0x000fc60007ffe0ff */
[----:B------:R1:W-:Y:S04]  /*31d20*/  STL.64 [R1+0x1fd0], R246 ;  /* 0x001fd0f601007387 */ /* 0x0003e80000100a00 */
[----:B---3--:R-:W3:Y:S01]  /*31d30*/  LDL.LU.64 R244, [R1+0x2400] ;  /* 0x0024000001f47983 */ /* 0x008ee20000300a00 */
[----:B------:R-:W-:-:S03]  /*31d40*/  IMAD.MOV.U32 R149, RZ, RZ, R145 ;  /* 0x000000ffff957224 */ /* 0x000fc600078e0091 */
[----:B------:R-:W-:Y:S01]  /*31d50*/  STL.64 [R1+0x2008], R150 ;  /* 0x0020089601007387 */ /* 0x000fe20000100a00 */
[----:B-1----:R-:W-:-:S03]  /*31d60*/  IMAD.WIDE R246, R3, 0x4, R146 ;  /* 0x0000000403f67825 */ /* 0x002fc600078e0292 */
[----:B------:R1:W-:Y:S04]  /*31d70*/  LDGSTS.E [R2+0x33000], [R150.64], P0 ;  /* 0x3300000096027fae */ /* 0x0003e80008121844 */
[----:B------:R1:W-:Y:S04]  /*31d80*/  STL.64 [R1+0x2038], R246 ;  /* 0x002038f601007387 */ /* 0x0003e80000100a00 */
[----:B------:R1:W-:Y:S04]  /*31d90*/  LDGSTS.E [R148+0x34000], [R246.64], P0 ;  /* 0x34000000f6947fae */ /* 0x0003e80008121844 */
[----:B-1----:R-:W2:Y:S01]  /*31da0*/  LDL.LU.64 R246, [R1+0x23f8] ;  /* 0x0023f80001f67983 */ /* 0x002ea20000300a00 */
[----:B------:R-:W-:-:S03]  /*31db0*/  MOV R148, R144 ;  /* 0x0000009000947202 */ /* 0x000fc60000000f00 */
[----:B------:R1:W-:Y:S04]  /*31dc0*/  STL.64 [R1+0x2068], R144 ;  /* 0x0020689001007387 */ /* 0x0003e80000100a00 */
[----:B-1----:R-:W2:Y:S01]  /*31dd0*/  LDL.LU.64 R144, [R1+0x10] ;  /* 0x0000100001907983 */ /* 0x002ea20000300a00 */
[----:B------:R-:W-:Y:S01]  /*31de0*/  IADD3 R147, R153, 0x100000, RZ ;  /* 0x0010000099937810 */ /* 0x000fe20007ffe0ff */
[----:B------:R-:W-:Y:S01]  /*31df0*/  IMAD.WIDE R150, R3, 0x4, R142 ;  /* 0x0000000403967825 */ /* 0x000fe200078e028e */
[----:B------:R-:W-:-:S03]  /*31e00*/  IADD3 R146, R153, 0x100000, RZ ;  /* 0x0010000099927810 */ /* 0x000fc60007ffe0ff */
[----:B------:R1:W-:Y:S04]  /*31e10*/  LDGSTS.E [R147+0x35000], [R148.64], P0 ;  /* 0x3500000094937fae */ /* 0x0003e80008121844 */
[----:B------:R1:W-:Y:S04]  /*31e20*/  STL.64 [R1+0x2090], R150 ;  /* 0x0020909601007387 */ /* 0x0003e80000100a00 */
[----:B------:R1:W-:Y:S04]  /*31e30*/  LDGSTS.E [R146+0x36000], [R150.64], P0 ;  /* 0x3600000096927fae */ /* 0x0003e80008121844 */
[----:B-1----:R-:W1:Y:S01]  /*31e40*/  S2R R151, SR_TID.X ;  /* 0x0000000000977919 */ /* 0x002e620000002100 */
[----:B------:R-:W-:Y:S01]  /*31e50*/  IMAD.WIDE R142, R3, 0x4, R140 ;  /* 0x00000004038e7825 */ /* 0x000fe200078e028c */
[----:B------:R-:W-:-:S03]  /*31e60*/  IADD3 R140, R153, 0x100000, RZ ;  /* 0x00100000998c7810 */ /* 0x000fc60007ffe0ff */
[----:B------:R-:W-:Y:S01]  /*31e70*/  IMAD.WIDE R148, R3, 0x4, R138 ;  /* 0x0000000403947825 */ /* 0x000fe200078e028a */
[----:B------:R1:W-:Y:S01]  /*31e80*/  STL.64 [R1+0x20b8], R142 ;  /* 0x0020b88e01007387 */ /* 0x0003e20000100a00 */
[----:B------:R-:W-:-:S03]  /*31e90*/  IADD3 R139, R153, 0x100000, RZ ;  /* 0x00100000998b7810 */ /* 0x000fc60007ffe0ff */
[----:B------:R1:W-:Y:S01]  /*31ea0*/  LDGSTS.E [R2+0x37000], [R142.64], P0 ;  /* 0x370000008e027fae */ /* 0x0003e20008121844 */
[----:B------:R-:W-:Y:S01]  /*31eb0*/  IADD3 R138, R153, 0x100000, RZ ;  /* 0x00100000998a7810 */ /* 0x000fe20007ffe0ff */
[C---:B------:R-:W-:Y:S02]  /*31ec0*/  IMAD.WIDE R134, R3.reuse, 0x4, R134 ;  /* 0x0000000403867825 */ /* 0x040fe400078e0286 */
[----:B------:R-:W-:Y:S04]  /*31ed0*/  STL.64 [R1+0x20d8], R148 ;  /* 0x0020d89401007387 */ /* 0x000fe80000100a00 */
[----:B------:R2:W-:Y:S01]  /*31ee0*/  LDGSTS.E [R140+0x38000], [R148.64], P0 ;  /* 0x38000000948c7fae */ /* 0x0005e20008121844 */
[----:B-1----:R-:W-:Y:S01]  /*31ef0*/  IMAD.WIDE R142, R3, 0x4, R136 ;  /* 0x00000004038e7825 */ /* 0x002fe200078e0288 */
[----:B------:R-:W-:-:S03]  /*31f00*/  LOP3.LUT R151, R151, 0x7f, RZ, 0xc0, !PT ;  /* 0x0000007f97977812 */ /* 0x000fc600078ec0ff */
[----:B------:R-:W-:Y:S01]  /*31f10*/  IMAD.WIDE R136, R3, 0x4, R132 ;  /* 0x0000000403887825 */ /* 0x000fe200078e0284 */
[----:B------:R-:W-:Y:S01]  /*31f20*/  STL.64 [R1+0x20f8], R142 ;  /* 0x0020f88e01007387 */ /* 0x000fe20000100a00 */
[----:B------:R-:W-:Y:S02]  /*31f30*/  IADD3 R132, R153, 0x100000, RZ ;  /* 0x0010000099847810 */ /* 0x000fe40007ffe0ff */
[----:B------:R-:W-:Y:S01]  /*31f40*/  IMAD.SHL.U32 R151, R151, 0x4, RZ ;  /* 0x0000000497977824 */ /* 0x000fe200078e00ff */
[----:B------:R1:W-:Y:S01]  /*31f50*/  LDGSTS.E [R139+0x39000], [R142.64], P0 ;  /* 0x390000008e8b7fae */ /* 0x0003e20008121844 */
[----:B------:R-:W-:-:S03]  /*31f60*/  IMAD.WIDE R128, R3, 0x4, R128 ;  /* 0x0000000403807825 */ /* 0x000fc600078e0280 */
[----:B------:R1:W-:Y:S01]  /*31f70*/  STL.64 [R1+0x2110], R134 ;  /* 0x0021108601007387 */ /* 0x0003e20000100a00 */
[----:B------:R-:W-:-:S03]  /*31f80*/  IMAD.WIDE R126, R3, 0x4, R126 ;  /* 0x00000004037e7825 */ /* 0x000fc600078e027e */
[----:B------:R1:W-:Y:S01]  /*31f90*/  LDGSTS.E [R138+0x3a000], [R134.64], P0 ;  /* 0x3a000000868a7fae */ /* 0x0003e20008121844 */
[----:B------:R-:W-:Y:S01]  /*31fa0*/  IMAD.WIDE R124, R3, 0x4, R124 ;  /* 0x00000004037c7825 */ /* 0x000fe200078e027c */
[----:B------:R-:W-:Y:S02]  /*31fb0*/  LOP3.LUT R150, R151, 0x10, RZ, 0x3c, !PT ;  /* 0x0000001097967812 */ /* 0x000fe400078e3cff */
[----:B------:R-:W-:Y:S04]  /*31fc0*/  STL.64 [R1+0x2128], R136 ;  /* 0x0021288801007387 */ /* 0x000fe80000100a00 */
[----:B------:R2:W-:Y:S01]  /*31fd0*/  LDGSTS.E [R2+0x3b000], [R136.64], P0 ;  /* 0x3b00000088027fae */ /* 0x0005e20008121844 */
[----:B-1----:R-:W-:Y:S01]  /*31fe0*/  IMAD.WIDE R134, R3, 0x4, R130 ;  /* 0x0000000403867825 */ /* 0x002fe200078e0282 */
[----:B------:R-:W-:-:S02]  /*31ff0*/  IADD3 R131, R153, 0x100000, RZ ;  /* 0x0010000099837810 */ /* 0x000fc40007ffe0ff */
[----:B------:R-:W-:Y:S02]  /*32000*/  IADD3 R130, R153, 0x100000, RZ ;  /* 0x0010000099827810 */ /* 0x000fe40007ffe0ff */
[----:B------:R-:W-:Y:S04]  /*32010*/  STL.64 [R1+0x2138], R134 ;  /* 0x0021388601007387 */ /* 0x000fe80000100a00 */
[----:B------:R2:W-:Y:S01]  /*32020*/  LDGSTS.E [R132+0x3c000], [R134.64], P0 ;  /* 0x3c00000086847fae */ /* 0x0005e20008121844 */
[----:B------:R-:W-:-:S03]  /*32030*/  IMAD.WIDE R122, R3, 0x4, R122 ;  /* 0x00000004037a7825 */ /* 0x000fc600078e027a */
[----:B------:R-:W-:Y:S04]  /*32040*/  STL.64 [R1+0x2148], R128 ;  /* 0x0021488001007387 */ /* 0x000fe80000100a00 */
[----:B------:R1:W-:Y:S04]  /*32050*/  LDGSTS.E [R131+0x3d000], [R128.64], P0 ;  /* 0x3d00000080837fae */ /* 0x0003e80008121844 */
[----:B------:R1:W-:Y:S04]  /*32060*/  STL.64 [R1+0x2150], R126 ;  /* 0x0021507e01007387 */ /* 0x0003e80000100a00 */
[----:B------:R1:W-:Y:S04]  /*32070*/  LDGSTS.E [R130+0x3e000], [R126.64], P0 ;  /* 0x3e0000007e827fae */ /* 0x0003e80008121844 */
[----:B------:R4:W-:Y:S04]  /*32080*/  STL.64 [R1+0x2158], R124 ;  /* 0x0021587c01007387 */ /* 0x0009e80000100a00 */
[----:B------:R4:W-:Y:S01]  /*32090*/  LDGSTS.E [R2+0x3f000], [R124.64], P0 ;  /* 0x3f0000007c027fae */ /* 0x0009e20008121844 */
[C---:B-1----:R-:W-:Y:S01]  /*320a0*/  IADD3 R126, R150.reuse, 0x100000, RZ ;  /* 0x00100000967e7810 */ /* 0x042fe20007ffe0ff */
[----:B------:R-:W-:Y:S01]  /*320b0*/  IMAD.WIDE R128, R3, 0x4, R120 ;  /* 0x0000000403807825 */ /* 0x000fe200078e0278 */
[----:B----4-:R-:W-:-:S03]  /*320c0*/  IADD3 R125, R150, 0x100000, RZ ;  /* 0x00100000967d7810 */ /* 0x010fc60007ffe0ff */
[----:B------:R-:W-:-:S04]  /*320d0*/  IMAD.WIDE R120, R3, 0x4, R118 ;  /* 0x0000000403787825 */ /* 0x000fc800078e0276 */
[----:B--2---:R-:W-:-:S05]  /*320e0*/  IMAD.WIDE R132, R3, 0x4, R144 ;  /* 0x0000000403847825 */ /* 0x004fca00078e0290 */
[----:B------:R-:W-:Y:S04]  /*320f0*/  STL.64 [R1+0x1ea0], R132 ;  /* 0x001ea08401007387 */ /* 0x000fe80000100a00 */
[----:B------:R1:W-:Y:S04]  /*32100*/  LDGSTS.E [R126+0x30200], [R132.64], P0 ;  /* 0x30200000847e7fae */ /* 0x0003e80008121844 */
[----:B------:R2:W-:Y:S04]  /*32110*/  STL.64 [R1+0x1ef8], R122 ;  /* 0x001ef87a01007387 */ /* 0x0005e80000100a00 */
[----:B------:R2:W-:Y:S04]  /*32120*/  LDGSTS.E [R125+0x31200], [R122.64], P0 ;  /* 0x312000007a7d7fae */ /* 0x0005e80008121844 */
[----:B------:R-:W-:Y:S04]  /*32130*/  STL.64 [R1+0x1f30], R128 ;  /* 0x001f308001007387 */ /* 0x000fe80000100a00 */
[----:B------:R4:W-:Y:S01]  /*32140*/  STL.64 [R1+0x1f90], R120 ;  /* 0x001f907801007387 */ /* 0x0009e20000100a00 */
[----:B--2---:R-:W-:-:S05]  /*32150*/  IMAD.WIDE R122, R3, 0x4, R116 ;  /* 0x00000004037a7825 */ /* 0x004fca00078e0274 */
[----:B------:R-:W-:Y:S04]  /*32160*/  STL.64 [R1+0x1fc8], R122 ;  /* 0x001fc87a01007387 */ /* 0x000fe80000100a00 */
[----:B------:R-:W2:Y:S04]  /*32170*/  LDL.LU.64 R144, [R1+0x8] ;  /* 0x0000080001907983 */ /* 0x000ea80000300a00 */
[----:B------:R-:W1:Y:S01]  /*32180*/  S2R R151, SR_TID.X ;  /* 0x0000000000977919 */ /* 0x000e620000002100 */
[C---:B------:R-:W-:Y:S02]  /*32190*/  IADD3 R124, R150.reuse, 0x100000, RZ ;  /* 0x00100000967c7810 */ /* 0x040fe40007ffe0ff */
[C---:B------:R-:W-:Y:S01]  /*321a0*/  IADD3 R2, R150.reuse, 0x100000, RZ ;  /* 0x0010000096027810 */ /* 0x040fe20007ffe0ff */
[----:B------:R-:W-:Y:S01]  /*321b0*/  IMAD.WIDE R114, R3, 0x4, R114 ;  /* 0x0000000403727825 */ /* 0x000fe200078e0272 */
[C---:B------:R-:W-:Y:S01]  /*321c0*/  IADD3 R118, R150.reuse, 0x100000, RZ ;  /* 0x0010000096767810 */ /* 0x040fe20007ffe0ff */
[----:B------:R1:W-:Y:S01]  /*321d0*/  LDGSTS.E [R124+0x32200], [R128.64], P0 ;  /* 0x32200000807c7fae */ /* 0x0003e20008121844 */
[----:B------:R-:W-:-:S02]  /*321e0*/  IADD3 R117, R150, 0x100000, RZ ;  /* 0x0010000096757810 */ /* 0x000fc40007ffe0ff */
[----:B------:R-:W-:Y:S01]  /*321f0*/  IADD3 R116, R150, 0x100000, RZ ;  /* 0x0010000096747810 */ /* 0x000fe20007ffe0ff */
[----:B------:R4:W-:Y:S04]  /*32200*/  LDGSTS.E [R2+0x33200], [R120.64], P0 ;  /* 0x3320000078027fae */ /* 0x0009e80008121844 */
[----:B------:R1:W-:Y:S04]  /*32210*/  LDGSTS.E [R118+0x34200], [R122.64], P0 ;  /* 0x342000007a767fae */ /* 0x0003e80008121844 */
[----:B------:R1:W-:Y:S01]  /*32220*/  STL.64 [R1+0x2000], R114 ;  /* 0x0020007201007387 */ /* 0x0003e20000100a00 */
[----:B----4-:R-:W-:-:S03]  /*32230*/  IMAD.WIDE R120, R3, 0x4, R112 ;  /* 0x0000000403787825 */ /* 0x010fc600078e0270 */
[----:B------:R1:W-:Y:S01]  /*32240*/  LDGSTS.E [R117+0x35200], [R114.64], P0 ;  /* 0x3520000072757fae */ /* 0x0003e20008121844 */
[----:B------:R-:W-:-:S03]  /*32250*/  IMAD.WIDE R112, R3, 0x4, R110 ;  /* 0x0000000403707825 */ /* 0x000fc600078e026e */
[----:B------:R-:W-:Y:S01]  /*32260*/  STL.64 [R1+0x2030], R120 ;  /* 0x0020307801007387 */ /* 0x000fe20000100a00 */
[----:B------:R-:W-:-:S03]  /*32270*/  IADD3 R110, R150, 0x100000, RZ ;  /* 0x00100000966e7810 */ /* 0x000fc60007ffe0ff */
[----:B------:R4:W-:Y:S01]  /*32280*/  LDGSTS.E [R116+0x36200], [R120.64], P0 ;  /* 0x3620000078747fae */ /* 0x0009e20008121844 */
[----:B------:R-:W-:-:S03]  /*32290*/  IMAD.WIDE R104, R3, 0x4, R104 ;  /* 0x0000000403687825 */ /* 0x000fc600078e0268 */
[----:B------:R3:W-:Y:S01]  /*322a0*/  STL.64 [R1+0x2060], R112 ;  /* 0x0020607001007387 */ /* 0x0007e20000100a00 */
[----:B-1----:R-:W-:Y:S01]  /*322b0*/  IMAD.WIDE R114, R3, 0x4, R108 ;  /* 0x0000000403727825 */ /* 0x002fe200078e026c */
[C---:B------:R-:W-:Y:S02]  /*322c0*/  IADD3 R109, R150.reuse, 0x100000, RZ ;  /* 0x00100000966d7810 */ /* 0x040fe40007ffe0ff */
[----:B------:R3:W-:Y:S01]  /*322d0*/  LDGSTS.E [R2+0x37200], [R112.64], P0 ;  /* 0x3720000070027fae */ /* 0x0007e20008121844 */
[----:B------:R-:W-:Y:S02]  /*322e0*/  IADD3 R108, R150, 0x100000, RZ ;  /* 0x00100000966c7810 */ /* 0x000fe40007ffe0ff */
[----:B------:R-:W-:Y:S01]  /*322f0*/  LOP3.LUT R151, R151, 0x7f, RZ, 0xc0, !PT ;  /* 0x0000007f97977812 */ /* 0x000fe200078ec0ff */
[----:B------:R-:W-:Y:S04]  /*32300*/  STL.64 [R1+0x2088], R114 ;  /* 0x0020887201007387 */ /* 0x000fe80000100a00 */
[----:B------:R1:W-:Y:S01]  /*32310*/  LDGSTS.E [R110+0x38200], [R114.64], P0 ;  /* 0x38200000726e7fae */ /* 0x0003e20008121844 */
[----:B---3--:R-:W-:Y:S01]  /*32320*/  IMAD.WIDE R112, R3, 0x4, R106 ;  /* 0x0000000403707825 */ /* 0x008fe200078e026a */
[----:B------:R-:W-:-:S03]  /*32330*/  SHF.L.U32 R151, R151, 0x2, RZ ;  /* 0x0000000297977819 */ /* 0x000fc600000006ff */
[----:B------:R-:W-:Y:S01]  /*32340*/  IMAD.WIDE R106, R3, 0x4, R102 ;  /* 0x00000004036a7825 */ /* 0x000fe200078e0266 */
[----:B------:R-:W-:Y:S01]  /*32350*/  STL.64 [R1+0x20b0], R112 ;  /* 0x0020b07001007387 */ /* 0x000fe20000100a00 */
[----:B------:R-:W-:-:S03]  /*32360*/  IADD3 R102, R150, 0x100000, RZ ;  /* 0x0010000096667810 */ /* 0x000fc60007ffe0ff */
[----:B------:R3:W-:Y:S01]  /*32370*/  LDGSTS.E [R109+0x39200], [R112.64], P0 ;  /* 0x39200000706d7fae */ /* 0x0007e20008121844 */
[----:B------:R-:W-:-:S03]  /*32380*/  IMAD.WIDE R98, R3, 0x4, R98 ;  /* 0x0000000403627825 */ /* 0x000fc600078e0262 */
[----:B------:R1:W-:Y:S01]  /*32390*/  STL.64 [R1+0x20d0], R104 ;  /* 0x0020d06801007387 */ /* 0x0003e20000100a00 */
[----:B------:R-:W-:-:S03]  /*323a0*/  IMAD.WIDE R96, R3, 0x4, R96 ;  /* 0x0000000403607825 */ /* 0x000fc600078e0260 */
[----:B------:R1:W-:Y:S01]  /*323b0*/  LDGSTS.E [R108+0x3a200], [R104.64], P0 ;  /* 0x3a200000686c7fae */ /* 0x0003e20008121844 */
[----:B------:R-:W-:-:S03]  /*323c0*/  IMAD.WIDE R94, R3, 0x4, R94 ;  /* 0x00000004035e7825 */ /* 0x000fc600078e025e */
[----:B------:R-:W-:Y:S04]  /*323d0*/  STL.64 [R1+0x20f0], R106 ;  /* 0x0020f06a01007387 */ /* 0x000fe80000100a00 */
[----:B------:R2:W-:Y:S01]  /*323e0*/  LDGSTS.E [R2+0x3b200], [R106.64], P0 ;  /* 0x3b2000006a027fae */ /* 0x0005e20008121844 */
[----:B-1----:R-:W-:Y:S01]  /*323f0*/  IMAD.WIDE R104, R3, 0x4, R100 ;  /* 0x0000000403687825 */ /* 0x002fe200078e0264 */
[C---:B------:R-:W-:Y:S02]  /*32400*/  IADD3 R101, R150.reuse, 0x100000, RZ ;  /* 0x0010000096657810 */ /* 0x040fe40007ffe0ff */
[----:B------:R-:W-:Y:S02]  /*32410*/  IADD3 R100, R150, 0x100000, RZ ;  /* 0x0010000096647810 */ /* 0x000fe40007ffe0ff */
[----:B------:R-:W-:Y:S01]  /*32420*/  LOP3.LUT R150, R151, 0x20, RZ, 0x3c, !PT ;  /* 0x0000002097967812 */ /* 0x000fe200078e3cff */
        /* <DEDUP_REMOVED lines=11> */
[----:B---3--:R-:W-:-:S03]  /*324e0*/  IADD3 R95, R150, 0x100000, RZ ;  /* 0x00100000965f7810 */ /* 0x008fc60007ffe0ff */
        /* <DEDUP_REMOVED lines=10> */
[----:B------:R-:W2:Y:S04]  /*32590*/  LDL.LU.64 R144, [R1] ;  /* 0x0000000001907983 */ /* 0x000ea80000300a00 */
        /* <DEDUP_REMOVED lines=11> */
[----:B---3--:R-:W-:-:S03]  /*32650*/  IMAD.WIDE R90, R3, 0x4, R82 ;  /* 0x00000004035a7825 */ /* 0x008fc600078e0252 */
[----:B------:R3:W-:Y:S01]  /*32660*/  LDGSTS.E [R87+0x35400], [R84.64], P0 ;  /* 0x3540000054577fae */ /* 0x0007e20008121844 */
[----:B------:R-:W-:-:S03]  /*32670*/  IMAD.WIDE R82, R3, 0x4, R80 ;  /* 0x0000000403527825 */ /* 0x000fc600078e0250 */
[----:B------:R-:W-:Y:S01]  /*32680*/  STL.64 [R1+0x1fc0], R90 ;  /* 0x001fc05a01007387 */ /* 0x000fe20000100a00 */
[----:B------:R-:W-:Y:S02]  /*32690*/  IADD3 R80, R150, 0x100000, RZ ;  /* 0x0010000096507810 */ /* 0x000fe40007ffe0ff */
[----:B-1----:R-:W-:Y:S01]  /*326a0*/  LOP3.LUT R151, R151, 0x7f, RZ, 0xc0, !PT ;  /* 0x0000007f97977812 */ /* 0x002fe200078ec0ff */
[----:B------:R1:W-:Y:S01]  /*326b0*/  LDGSTS.E [R86+0x36400], [R90.64], P0 ;  /* 0x364000005a567fae */ /* 0x0003e20008121844 */
[----:B------:R-:W-:-:S03]  /*326c0*/  IMAD.WIDE R74, R3, 0x4, R74 ;  /* 0x00000004034a7825 */ /* 0x000fc600078e024a */
[----:B------:R1:W-:Y:S01]  /*326d0*/  STL.64 [R1+0x1ff8], R82 ;  /* 0x001ff85201007387 */ /* 0x0003e20000100a00 */
[----:B---3--:R-:W-:Y:S01]  /*326e0*/  IMAD.WIDE R84, R3, 0x4, R78 ;  /* 0x0000000403547825 */ /* 0x008fe200078e024e */
[C---:B------:R-:W-:Y:S02]  /*326f0*/  IADD3 R79, R150.reuse, 0x100000, RZ ;  /* 0x00100000964f7810 */ /* 0x040fe40007ffe0ff */
[----:B------:R1:W-:Y:S01]  /*32700*/  LDGSTS.E [R2+0x37400], [R82.64], P0 ;  /* 0x3740000052027fae */ /* 0x0003e20008121844 */
[----:B------:R-:W-:Y:S01]  /*32710*/  IADD3 R78, R150, 0x100000, RZ ;  /* 0x00100000964e7810 */ /* 0x000fe20007ffe0ff */
[----:B------:R-:W-:Y:S02]  /*32720*/  IMAD.SHL.U32 R151, R151, 0x4, RZ ;  /* 0x0000000497977824 */ /* 0x000fe400078e00ff */
[----:B------:R-:W-:Y:S04]  /*32730*/  STL.64 [R1+0x2028], R84 ;  /* 0x0020285401007387 */ /* 0x000fe80000100a00 */
[----:B------:R3:W-:Y:S01]  /*32740*/  LDGSTS.E [R80+0x38400], [R84.64], P0 ;  /* 0x3840000054507fae */ /* 0x0007e20008121844 */
[----:B-1----:R-:W-:-:S05]  /*32750*/  IMAD.WIDE R82, R3, 0x4, R76 ;  /* 0x0000000403527825 */ /* 0x002fca00078e024c */
[----:B------:R-:W-:Y:S01]  /*32760*/  STL.64 [R1+0x2058], R82 ;  /* 0x0020585201007387 */ /* 0x000fe20000100a00 */
[----:B------:R-:W-:-:S03]  /*32770*/  IMAD.WIDE R76, R3, 0x4, R72 ;  /* 0x00000004034c7825 */ /* 0x000fc600078e0248 */
[----:B------:R1:W-:Y:S01]  /*32780*/  LDGSTS.E [R79+0x39400], [R82.64], P0 ;  /* 0x39400000524f7fae */ /* 0x0003e20008121844 */
[----:B------:R-:W-:-:S03]  /*32790*/  IADD3 R72, R150, 0x100000, RZ ;  /* 0x0010000096487810 */ /* 0x000fc60007ffe0ff */
[----:B------:R1:W-:Y:S04]  /*327a0*/  STL.64 [R1+0x2080], R74 ;  /* 0x0020804a01007387 */ /* 0x0003e80000100a00 */
[----:B------:R1:W-:Y:S01]  /*327b0*/  LDGSTS.E [R78+0x3a400], [R74.64], P0 ;  /* 0x3a4000004a4e7fae */ /* 0x0003e20008121844 */
[----:B------:R-:W-:-:S04]  /*327c0*/  IMAD.WIDE R68, R3, 0x4, R68 ;  /* 0x0000000403447825 */ /* 0x000fc800078e0244 */
[C---:B------:R-:W-:Y:S01]  /*327d0*/  IMAD.WIDE R66, R3.reuse, 0x4, R66 ;  /* 0x0000000403427825 */ /* 0x040fe200078e0242 */
[----:B------:R-:W-:Y:S03]  /*327e0*/  STL.64 [R1+0x20a8], R76 ;  /* 0x0020a84c01007387 */ /* 0x000fe60000100a00 */
[C---:B------:R-:W-:Y:S01]  /*327f0*/  IMAD.WIDE R64, R3.reuse, 0x4, R64 ;  /* 0x0000000403407825 */ /* 0x040fe200078e0240 */
[----:B------:R3:W-:Y:S03]  /*32800*/  LDGSTS.E [R2+0x3b400], [R76.64], P0 ;  /* 0x3b4000004c027fae */ /* 0x0007e60008121844 */
[----:B-1----:R-:W-:Y:S01]  /*32810*/  IMAD.WIDE R74, R3, 0x4, R70 ;  /* 0x00000004034a7825 */ /* 0x002fe200078e0246 */
[C---:B------:R-:W-:Y:S02]  /*32820*/  IADD3 R71, R150.reuse, 0x100000, RZ ;  /* 0x0010000096477810 */ /* 0x040fe40007ffe0ff */
[----:B------:R-:W-:-:S02]  /*32830*/  IADD3 R70, R150, 0x100000, RZ ;  /* 0x0010000096467810 */ /* 0x000fc40007ffe0ff */
[----:B------:R-:W-:Y:S01]  /*32840*/  LOP3.LUT R150, R151, 0x30, RZ, 0x3c, !PT ;  /* 0x0000003097967812 */ /* 0x000fe200078e3cff */
[----:B------:R2:W-:Y:S04]  /*32850*/  LDGSTS.E [R72+0x3c400], [R74.64], P0 ;  /* 0x3c4000004a487fae */ /* 0x0005e80008121844 */
[----:B------:R-:W1:Y:S04]  /*32860*/  S2R R151, SR_TID.X ;  /* 0x0000000000977919 */ /* 0x000e680000002100 */
[----:B------:R-:W-:Y:S01]  /*32870*/  STL.64 [R1+0x20c8], R74 ;  /* 0x0020c84a01007387 */ /* 0x000fe20000100a00 */
[----:B------:R-:W-:-:S03]  /*32880*/  IMAD.WIDE R62, R3, 0x4, R62 ;  /* 0x00000004033e7825 */ /* 0x000fc600078e023e */
[----:B------:R1:W-:Y:S04]  /*32890*/  STL.64 [R1+0x20e8], R68 ;  /* 0x0020e84401007387 */ /* 0x0003e80000100a00 */
[----:B------:R1:W-:Y:S04]  /*328a0*/  LDGSTS.E [R71+0x3d400], [R68.64], P0 ;  /* 0x3d40000044477fae */ /* 0x0003e80008121844 */
[----:B------:R3:W-:Y:S04]  /*328b0*/  STL.64 [R1+0x2100], R66 ;  /* 0x0021004201007387 */ /* 0x0007e80000100a00 */
[----:B------:R3:W-:Y:S04]  /*328c0*/  LDGSTS.E [R70+0x3e400], [R66.64], P0 ;  /* 0x3e40000042467fae */ /* 0x0007e80008121844 */
[----:B------:R4:W-:Y:S01]  /*328d0*/  STL.64 [R1+0x2118], R64 ;  /* 0x0021184001007387 */ /* 0x0009e20000100a00 */
[----:B-1----:R-:W-:-:S03]  /*328e0*/  IMAD.WIDE R68, R3, 0x4, R60 ;  /* 0x0000000403447825 */ /* 0x002fc600078e023c */
[----:B------:R4:W-:Y:S01]  /*328f0*/  LDGSTS.E [R2+0x3f400], [R64.64], P0 ;  /* 0x3f40000040027fae */ /* 0x0009e20008121844 */
[----:B------:R-:W-:Y:S01]  /*32900*/  IMAD.WIDE R60, R3, 0x4, R58 ;  /* 0x00000004033c7825 */ /* 0x000fe200078e023a */
[----:B---3--:R-:W-:-:S03]  /*32910*/  IADD3 R66, R150, 0x100000, RZ ;  /* 0x0010000096427810 */ /* 0x008fc60007ffe0ff */
[----:B------:R-:W-:Y:S01]  /*32920*/  IMAD.WIDE R54, R3, 0x4, R54 ;  /* 0x0000000403367825 */ /* 0x000fe200078e0236 */
[C---:B------:R-:W-:Y:S02]  /*32930*/  IADD3 R58, R150.reuse, 0x100000, RZ ;  /* 0x00100000963a7810 */ /* 0x040fe40007ffe0ff */
[C---:B----4-:R-:W-:Y:S02]  /*32940*/  IADD3 R65, R150.reuse, 0x100000, RZ ;  /* 0x0010000096417810 */ /* 0x050fe40007ffe0ff */
[C---:B------:R-:W-:Y:S02]  /*32950*/  IADD3 R64, R150.reuse, 0x100000, RZ ;  /* 0x0010000096407810 */ /* 0x040fe40007ffe0ff */
[----:B------:R-:W-:Y:S02]  /*32960*/  IADD3 R2, R150, 0x100000, RZ ;  /* 0x0010000096027810 */ /* 0x000fe40007ffe0ff */
[----:B------:R-:W-:Y:S01]  /*32970*/  LOP3.LUT R151, R151, 0x7f, RZ, 0xc0, !PT ;  /* 0x0000007f97977812 */ /* 0x000fe200078ec0ff */
[----:B------:R-:W-:-:S04]  /*32980*/  IMAD.WIDE R44, R3, 0x4, R44 ;  /* 0x00000004032c7825 */ /* 0x000fc800078e022c */
[----:B------:R-:W-:Y:S02]  /*32990*/  IMAD.SHL.U32 R151, R151, 0x4, RZ ;  /* 0x0000000497977824 */ /* 0x000fe400078e00ff */
        /* <DEDUP_REMOVED lines=11> */
[----:B------:R-:W-:-:S05]  /*32a50*/  IMAD.SHL.U32 R152, R152, 0x4, RZ ;  /* 0x0000000498987824 */ /* 0x000fca00078e00ff */
[----:B------:R-:W-:Y:S01]  /*32a60*/  LOP3.LUT R152, R152, 0x60, RZ, 0x3c, !PT ;  /* 0x0000006098987812 */ /* 0x000fe200078e3cff */
[----:B--2---:R-:W-:-:S05]  /*32a70*/  IMAD.WIDE R72, R3, 0x4, R144 ;  /* 0x0000000403487825 */ /* 0x004fca00078e0290 */
[----:B------:R-:W-:Y:S04]  /*32a80*/  STL.64 [R1+0x10], R72 ;  /* 0x0000104801007387 */ /* 0x000fe80000100a00 */
[----:B------:R1:W-:Y:S04]  /*32a90*/  LDGSTS.E [R66+0x30600], [R72.64], P0 ;  /* 0x3060000048427fae */ /* 0x0003e80008121844 */
[----:B------:R2:W-:Y:S04]  /*32aa0*/  STL.64 [R1+0x28], R62 ;  /* 0x0000283e01007387 */ /* 0x0005e80000100a00 */
[----:B------:R2:W-:Y:S04]  /*32ab0*/  LDGSTS.E [R65+0x31600], [R62.64], P0 ;  /* 0x316000003e417fae */ /* 0x0005e80008121844 */
[----:B------:R-:W-:Y:S04]  /*32ac0*/  STL.64 [R1+0x40], R68 ;  /* 0x0000404401007387 */ /* 0x000fe80000100a00 */
[----:B------:R3:W-:Y:S01]  /*32ad0*/  LDGSTS.E [R64+0x32600], [R68.64], P0 ;  /* 0x3260000044407fae */ /* 0x0007e20008121844 */
[----:B--2---:R-:W-:-:S03]  /*32ae0*/  IMAD.WIDE R62, R3, 0x4, R56 ;  /* 0x00000004033e7825 */ /* 0x004fc600078e0238 */
[----:B------:R2:W-:Y:S01]  /*32af0*/  STL.64 [R1+0x1e60], R60 ;  /* 0x001e603c01007387 */ /* 0x0005e20000100a00 */
[C---:B------:R-:W-:Y:S02]  /*32b00*/  IADD3 R57, R150.reuse, 0x100000, RZ ;  /* 0x0010000096397810 */ /* 0x040fe40007ffe0ff */
[----:B------:R-:W-:Y:S01]  /*32b10*/  IADD3 R56, R150, 0x100000, RZ ;  /* 0x0010000096387810 */ /* 0x000fe20007ffe0ff */
[----:B------:R2:W-:Y:S04]  /*32b20*/  LDGSTS.E [R2+0x33600], [R60.64], P0 ;  /* 0x336000003c027fae */ /* 0x0005e80008121844 */
[----:B------:R-:W-:Y:S04]  /*32b30*/  STL.64 [R1+0x1e90], R62 ;  /* 0x001e903e01007387 */ /* 0x000fe80000100a00 */
[----:B------:R4:W-:Y:S01]  /*32b40*/  LDGSTS.E [R58+0x34600], [R62.64], P0 ;  /* 0x346000003e3a7fae */ /* 0x0009e20008121844 */
[----:B--2---:R-:W-:-:S03]  /*32b50*/  IMAD.WIDE R60, R3, 0x4, R52 ;  /* 0x00000004033c7825 */ /* 0x004fc600078e0234 */
[----:B------:R2:W-:Y:S01]  /*32b60*/  STL.64 [R1+0x1ee8], R54 ;  /* 0x001ee83601007387 */ /* 0x0005e20000100a00 */
[----:B------:R-:W-:-:S03]  /*32b70*/  IMAD.WIDE R52, R3, 0x4, R50 ;  /* 0x0000000403347825 */ /* 0x000fc600078e0232 */
[----:B------:R2:W-:Y:S01]  /*32b80*/  LDGSTS.E [R57+0x35600], [R54.64], P0 ;  /* 0x3560000036397fae */ /* 0x0005e20008121844 */
[----:B------:R-:W-:-:S03]  /*32b90*/  IADD3 R50, R150, 0x100000, RZ ;  /* 0x0010000096327810 */ /* 0x000fc60007ffe0ff */
[----:B------:R-:W-:Y:S04]  /*32ba0*/  STL.64 [R1+0x1f20], R60 ;  /* 0x001f203c01007387 */ /* 0x000fe80000100a00 */
[----:B------:R1:W-:Y:S04]  /*32bb0*/  LDGSTS.E [R56+0x36600], [R60.64], P0 ;  /* 0x366000003c387fae */ /* 0x0003e80008121844 */
[----:B------:R1:W-:Y:S01]  /*32bc0*/  STL.64 [R1+0x1f80], R52 ;  /* 0x001f803401007387 */ /* 0x0003e20000100a00 */
[----:B--2---:R-:W-:Y:S01]  /*32bd0*/  IMAD.WIDE R54, R3, 0x4, R48 ;  /* 0x0000000403367825 */ /* 0x004fe200078e0230 */
[----:B------:R-:W-:-:S02]  /*32be0*/  IADD3 R49, R150, 0x100000, RZ ;  /* 0x0010000096317810 */ /* 0x000fc40007ffe0ff */
[----:B------:R1:W-:Y:S01]  /*32bf0*/  LDGSTS.E [R2+0x37600], [R52.64], P0 ;  /* 0x3760000034027fae */ /* 0x0003e20008121844 */
[----:B------:R-:W-:-:S03]  /*32c00*/  IADD3 R48, R150, 0x100000, RZ ;  /* 0x0010000096307810 */ /* 0x000fc60007ffe0ff */
        /* <DEDUP_REMOVED lines=8> */
[----:B------:R1:W-:Y:S04]  /*32c90*/  LDGSTS.E [R48+0x3a600], [R44.64], P0 ;  /* 0x3a6000002c307fae */ /* 0x0003e80008121844 */
[----:B------:R-:W-:Y:S04]  /*32ca0*/  STL.64 [R1+0x2050], R46 ;  /* 0x0020502e01007387 */ /* 0x000fe80000100a00 */
[----:B------:R2:W-:Y:S01]  /*32cb0*/  LDGSTS.E [R2+0x3b600], [R46.64], P0 ;  /* 0x3b6000002e027fae */ /* 0x0005e20008121844 */
[----:B-1----:R-:W-:Y:S01]  /*32cc0*/  IMAD.WIDE R44, R3, 0x4, R40 ;  /* 0x00000004032c7825 */ /* 0x002fe200078e0228 */
[----:B------:R-:W-:-:S02]  /*32cd0*/  IADD3 R41, R150, 0x100000, RZ ;  /* 0x0010000096297810 */ /* 0x000fc40007ffe0ff */
[----:B------:R-:W-:Y:S02]  /*32ce0*/  IADD3 R40, R150, 0x100000, RZ ;  /* 0x0010000096287810 */ /* 0x000fe40007ffe0ff */
[----:B------:R-:W-:Y:S01]  /*32cf0*/  LOP3.LUT R150, R151, 0x40, RZ, 0x3c, !PT ;  /* 0x0000004097967812 */ /* 0x000fe200078e3cff */
[----:B------:R1:W-:Y:S04]  /*32d00*/  LDGSTS.E [R42+0x3c600], [R44.64], P0 ;  /* 0x3c6000002c2a7fae */ /* 0x0003e80008121844 */
[----:B------:R-:W1:Y:S04]  /*32d10*/  S2R R151, SR_TID.X ;  /* 0x0000000000977919 */ /* 0x000e680000002100 */
[----:B------:R-:W-:Y:S01]  /*32d20*/  STL.64 [R1+0x2078], R44 ;  /* 0x0020782c01007387 */ /* 0x000fe20000100a00 */
[----:B----4-:R-:W-:-:S03]  /*32d30*/  IMAD.WIDE R62, R3, 0x4, R32 ;  /* 0x00000004033e7825 */ /* 0x010fc600078e0220 */
[----:B------:R-:W-:Y:S04]  /*32d40*/  STL.64 [R1+0x20a0], R38 ;  /* 0x0020a02601007387 */ /* 0x000fe80000100a00 */
[----:B------:R4:W-:Y:S04]  /*32d50*/  LDGSTS.E [R41+0x3d600], [R38.64], P0 ;  /* 0x3d60000026297fae */ /* 0x0009e80008121844 */
[----:B------:R1:W-:Y:S04]  /*32d60*/  STL.64 [R1+0x20c0], R36 ;  /* 0x0020c02401007387 */ /* 0x0003e80000100a00 */
[----:B------:R1:W-:Y:S04]  /*32d70*/  LDGSTS.E [R40+0x3e600], [R36.64], P0 ;  /* 0x3e60000024287fae */ /* 0x0003e80008121844 */
[----:B------:R2:W-:Y:S04]  /*32d80*/  STL.64 [R1+0x20e0], R34 ;  /* 0x0020e02201007387 */ /* 0x0005e80000100a00 */
[----:B------:R2:W-:Y:S01]  /*32d90*/  LDGSTS.E [R2+0x3f600], [R34.64], P0 ;  /* 0x3f60000022027fae */ /* 0x0005e20008121844 */
[C---:B-1----:R-:W-:Y:S01]  /*32da0*/  IADD3 R36, R150.reuse, 0x100000, RZ ;  /* 0x0010000096247810 */ /* 0x042fe20007ffe0ff */
[C---:B----4-:R-:W-:Y:S01]  /*32db0*/  IMAD.WIDE R38, R3.reuse, 0x4, R28 ;  /* 0x0000000403267825 */ /* 0x050fe200078e021c */
[----:B------:R-:W-:Y:S01]  /*32dc0*/  IADD3 R28, R150, 0x100000, RZ ;  /* 0x00100000961c7810 */ /* 0x000fe20007ffe0ff */
[----:B------:R1:W-:Y:S02]  /*32dd0*/  STL.64 [R1+0x8], R30 ;  /* 0x0000081e01007387 */ /* 0x0003e40000100a00 */
[----:B------:R-:W-:-:S02]  /*32de0*/  IMAD.WIDE R32, R3, 0x4, R26 ;  /* 0x0000000403207825 */ /* 0x000fc400078e021a */
[----:B------:R4:W-:Y:S01]  /*32df0*/  LDGSTS.E [R36+0x30800], [R250.64], P0 ;  /* 0x30800000fa247fae */ /* 0x0009e20008121844 */
[C---:B--2---:R-:W-:Y:S02]  /*32e00*/  IADD3 R35, R150.reuse, 0x100000, RZ ;  /* 0x0010000096237810 */ /* 0x044fe40007ffe0ff */
[C---:B------:R-:W-:Y:S02]  /*32e10*/  IADD3 R34, R150.reuse, 0x100000, RZ ;  /* 0x0010000096227810 */ /* 0x040fe40007ffe0ff */
[C---:B------:R-:W-:Y:S01]  /*32e20*/  IADD3 R2, R150.reuse, 0x100000, RZ ;  /* 0x0010000096027810 */ /* 0x040fe20007ffe0ff */
[----:B------:R2:W-:Y:S01]  /*32e30*/  LDGSTS.E [R35+0x31800], [R62.64], P0 ;  /* 0x318000003e237fae */ /* 0x0005e20008121844 */
[C---:B------:R-:W-:Y:S02]  /*32e40*/  IADD3 R27, R150.reuse, 0x100000, RZ ;  /* 0x00100000961b7810 */ /* 0x040fe40007ffe0ff */
[----:B------:R-:W-:Y:S01]  /*32e50*/  IADD3 R26, R150, 0x100000, RZ ;  /* 0x00100000961a7810 */ /* 0x000fe20007ffe0ff */
[----:B------:R1:W-:Y:S04]  /*32e60*/  LDGSTS.E [R34+0x32800], [R30.64], P0 ;  /* 0x328000001e227fae */ /* 0x0003e80008121844 */
[----:B------:R-:W-:Y:S04]  /*32e70*/  STL.64 [R1+0x20], R38 ;  /* 0x0000202601007387 */ /* 0x000fe80000100a00 */
[----:B------:R2:W-:Y:S01]  /*32e80*/  LDGSTS.E [R2+0x33800], [R38.64], P0 ;  /* 0x3380000026027fae */ /* 0x0005e20008121844 */
[----:B-1----:R-:W-:-:S03]  /*32e90*/  IMAD.WIDE R30, R3, 0x4, R22 ;  /* 0x00000004031e7825 */ /* 0x002fc600078e0216 */
[----:B------:R-:W-:Y:S01]  /*32ea0*/  STL.64 [R1+0x38], R32 ;  /* 0x0000382001007387 */ /* 0x000fe20000100a00 */
[----:B------:R-:W-:-:S03]  /*32eb0*/  IMAD.WIDE R22, R3, 0x4, R20 ;  /* 0x0000000403167825 */ /* 0x000fc600078e0214 */
[----:B------:R1:W-:Y:S01]  /*32ec0*/  LDGSTS.E [R28+0x34800], [R32.64], P0 ;  /* 0x34800000201c7fae */ /* 0x0003e20008121844 */
[----:B------:R-:W-:-:S03]  /*32ed0*/  IADD3 R20, R150, 0x100000, RZ ;  /* 0x0010000096147810 */ /* 0x000fc60007ffe0ff */
[----:B------:R1:W-:Y:S04]  /*32ee0*/  STL.64 [R1+0x1e58], R24 ;  /* 0x001e581801007387 */ /* 0x0003e80000100a00 */
[----:B------:R1:W-:Y:S04]  /*32ef0*/  LDGSTS.E [R27+0x35800], [R24.64], P0 ;  /* 0x35800000181b7fae */ /* 0x0003e80008121844 */
[----:B------:R-:W-:Y:S04]  /*32f00*/  STL.64 [R1+0x1e88], R30 ;  /* 0x001e881e01007387 */ /* 0x000fe80000100a00 */
[----:B------:R2:W-:Y:S04]  /*32f10*/  LDGSTS.E [R26+0x36800], [R30.64], P0 ;  /* 0x368000001e1a7fae */ /* 0x0005e80008121844 */
[----:B------:R2:W-:Y:S01]  /*32f20*/  STL.64 [R1+0x1ee0], R22 ;  /* 0x001ee01601007387 */ /* 0x0005e20000100a00 */
[----:B-1----:R-:W-:Y:S01]  /*32f30*/  IMAD.WIDE R24, R3, 0x4, R18 ;  /* 0x0000000403187825 */ /* 0x002fe200078e0212 */
[----:B------:R-:W-:-:S02]  /*32f40*/  IADD3 R19, R150, 0x100000, RZ ;  /* 0x0010000096137810 */ /* 0x000fc40007ffe0ff */
[----:B------:R2:W-:Y:S01]  /*32f50*/  LDGSTS.E [R2+0x37800], [R22.64], P0 ;  /* 0x3780000016027fae */ /* 0x0005e20008121844 */
[----:B------:R-:W-:Y:S02]  /*32f60*/  IADD3 R18, R150, 0x100000, RZ ;  /* 0x0010000096127810 */ /* 0x000fe40007ffe0ff */
[----:B------:R-:W-:Y:S01]  /*32f70*/  LOP3.LUT R151, R151, 0x7f, RZ, 0xc0, !PT ;  /* 0x0000007f97977812 */ /* 0x000fe200078ec0ff */
[----:B------:R-:W-:Y:S04]  /*32f80*/  STL.64 [R1+0x1f18], R24 ;  /* 0x001f181801007387 */ /* 0x000fe80000100a00 */
[----:B------:R1:W-:Y:S01]  /*32f90*/  LDGSTS.E [R20+0x38800], [R24.64], P0 ;  /* 0x3880000018147fae */ /* 0x0003e20008121844 */
[----:B--2---:R-:W-:Y:S01]  /*32fa0*/  IMAD.WIDE R22, R3, 0x4, R16 ;  /* 0x0000000403167825 */ /* 0x004fe200078e0210 */
[----:B------:R-:W-:-:S03]  /*32fb0*/  SHF.L.U32 R151, R151, 0x2, RZ ;  /* 0x0000000297977819 */ /* 0x000fc600000006ff */
[----:B------:R-:W-:Y:S01]  /*32fc0*/  IMAD.WIDE R16, R3, 0x4, R12 ;  /* 0x0000000403107825 */ /* 0x000fe200078e020c */
[----:B------:R-:W-:Y:S01]  /*32fd0*/  STL.64 [R1+0x1f78], R22 ;  /* 0x001f781601007387 */ /* 0x000fe20000100a00 */
[----:B------:R-:W-:-:S03]  /*32fe0*/  IADD3 R12, R150, 0x100000, RZ ;  /* 0x00100000960c7810 */ /* 0x000fc60007ffe0ff */
[----:B------:R2:W-:Y:S04]  /*32ff0*/  LDGSTS.E [R19+0x39800], [R22.64], P0 ;  /* 0x3980000016137fae */ /* 0x0005e80008121844 */
[----:B------:R1:W-:Y:S04]  /*33000*/  STL.64 [R1+0x1fb0], R14 ;  /* 0x001fb00e01007387 */ /* 0x0003e80000100a00 */
[----:B------:R1:W-:Y:S01]  /*33010*/  LDGSTS.E [R18+0x3a800], [R14.64], P0 ;  /* 0x3a8000000e127fae */ /* 0x0003e20008121844 */
[----:B------:R-:W-:-:S03]  /*33020*/  LOP3.LUT R151, R151, 0x50, RZ, 0x3c, !PT ;  /* 0x0000005097977812 */ /* 0x000fc600078e3cff */
[----:B------:R-:W-:Y:S04]  /*33030*/  STL.64 [R1+0x1fe8], R16 ;  /* 0x001fe81001007387 */ /* 0x000fe80000100a00 */
[----:B------:R2:W-:Y:S01]  /*33040*/  LDGSTS.E [R2+0x3b800], [R16.64], P0 ;  /* 0x3b80000010027fae */ /* 0x0005e20008121844 */
[C---:B-1----:R-:W-:Y:S01]  /*33050*/  IMAD.WIDE R14, R3.reuse, 0x4, R10 ;  /* 0x00000004030e7825 */ /* 0x042fe200078e020a */
[C---:B------:R-:W-:Y:S02]  /*33060*/  IADD3 R11, R150.reuse, 0x100000, RZ ;  /* 0x00100000960b7810 */ /* 0x040fe40007ffe0ff */
[----:B------:R-:W-:Y:S02]  /*33070*/  IADD3 R10, R150, 0x100000, RZ ;  /* 0x00100000960a7810 */ /* 0x000fe40007ffe0ff */
[----:B------:R-:W-:Y:S04]  /*33080*/  STL.64 [R1+0x2018], R14 ;  /* 0x0020180e01007387 */ /* 0x000fe80000100a00 */
[----:B------:R1:W-:Y:S01]  /*33090*/  LDGSTS.E [R12+0x3c800], [R14.64], P0 ;  /* 0x3c8000000e0c7fae */ /* 0x0003e20008121844 */
[----:B------:R-:W-:-:S03]  /*330a0*/  IMAD.WIDE R48, R3, 0x4, R154 ;  /* 0x0000000403307825 */ /* 0x000fc600078e029a */
[----:B------:R-:W-:Y:S04]  /*330b0*/  STL.64 [R1+0x2048], R8 ;  /* 0x0020480801007387 */ /* 0x000fe80000100a00 */
[----:B------:R1:W-:Y:S01]  /*330c0*/  LDGSTS.E [R11+0x3d800], [R8.64], P0 ;  /* 0x3d800000080b7fae */ /* 0x0003e20008121844 */
[----:B------:R-:W-:-:S03]  /*330d0*/  IMAD.WIDE R54, R3, 0x4, R156 ;  /* 0x0000000403367825 */ /* 0x000fc600078e029c */
[----:B------:R1:W-:Y:S04]  /*330e0*/  STL.64 [R1+0x2070], R6 ;  /* 0x0020700601007387 */ /* 0x0003e80000100a00 */
[----:B------:R1:W-:Y:S01]  /*330f0*/  LDGSTS.E [R10+0x3e800], [R6.64], P0 ;  /* 0x3e800000060a7fae */ /* 0x0003e20008121844 */
[----:B------:R-:W-:-:S03]  /*33100*/  IMAD.WIDE R60, R3, 0x4, R158 ;  /* 0x00000004033c7825 */ /* 0x000fc600078e029e */
[----:B------:R2:W-:Y:S04]  /*33110*/  STL.64 [R1+0x2098], R4 ;  /* 0x0020980401007387 */ /* 0x0005e80000100a00 */
[----:B------:R2:W-:Y:S01]  /*33120*/  LDGSTS.E [R2+0x3f800], [R4.64], P0 ;  /* 0x3f80000004027fae */ /* 0x0005e20008121844 */
[----:B-1----:R-:W-:Y:S01]  /*33130*/  IADD3 R6, R151, 0x100000, RZ ;  /* 0x0010000097067810 */ /* 0x002fe20007ffe0ff */
[----:B------:R-:W-:-:S04]  /*33140*/  IMAD.WIDE R8, R3, 0x4, R160 ;  /* 0x0000000403087825 */ /* 0x000fc800078e02a0 */
[----:B------:R1:W-:Y:S01]  /*33150*/  LDGSTS.E [R6+0x30a00], [R248.64], P0 ;  /* 0x30a00000f8067fae */ /* 0x0003e20008121844 */
[C---:B--2---:R-:W-:Y:S02]  /*33160*/  IADD3 R5, R151.reuse, 0x100000, RZ ;  /* 0x0010000097057810 */ /* 0x044fe40007ffe0ff */
[C---:B------:R-:W-:Y:S02]  /*33170*/  IADD3 R4, R151.reuse, 0x100000, RZ ;  /* 0x0010000097047810 */ /* 0x040fe40007ffe0ff */
[----:B------:R-:W-:Y:S01]  /*33180*/  IADD3 R2, R151, 0x100000, RZ ;  /* 0x0010000097027810 */ /* 0x000fe20007ffe0ff */
[----:B------:R2:W-:Y:S01]  /*33190*/  LDGSTS.E [R5+0x31a00], [R48.64], P0 ;  /* 0x31a0000030057fae */ /* 0x0005e20008121844 */
[----:B------:R-:W-:-:S03]  /*331a0*/  IMAD.WIDE R12, R3, 0x4, R162 ;  /* 0x00000004030c7825 */ /* 0x000fc600078e02a2 */
[----:B------:R1:W-:Y:S01]  /*331b0*/  LDGSTS.E [R4+0x32a00], [R54.64], P0 ;  /* 0x32a0000036047fae */ /* 0x0003e20008121844 */
[----:B------:R-:W-:-:S03]  /*331c0*/  IMAD.WIDE R10, R3, 0x4, R164 ;  /* 0x00000004030a7825 */ /* 0x000fc600078e02a4 */
[----:B------:R1:W-:Y:S04]  /*331d0*/  LDGSTS.E [R2+0x33a00], [R60.64], P0 ;  /* 0x33a000003c027fae */ /* 0x0003e80008121844 */
[----:B------:R1:W-:Y:S04]  /*331e0*/  STL.64 [R1], R8 ;  /* 0x0000000801007387 */ /* 0x0003e80000100a00 */
[----:B------:R1:W-:Y:S04]  /*331f0*/  LDGSTS.E [R6+0x34a00], [R8.64], P0 ;  /* 0x34a0000008067fae */ /* 0x0003e80008121844 */
[----:B------:R2:W-:Y:S04]  /*33200*/  STL.64 [R1+0x18], R12 ;  /* 0x0000180c01007387 */ /* 0x0005e80000100a00 */
[----:B------:R2:W-:Y:S01]  /*33210*/  LDGSTS.E [R5+0x35a00], [R12.64], P0 ;  /* 0x35a000000c057fae */ /* 0x0005e20008121844 */
[----:B-1----:R-:W-:-:S03]  /*33220*/  IMAD.WIDE R8, R3, 0x4, R166 ;  /* 0x0000000403087825 */ /* 0x002fc600078e02a6 */
[----:B------:R1:W-:Y:S04]  /*33230*/  STL.64 [R1+0x30], R10 ;  /* 0x0000300a01007387 */ /* 0x0003e80000100a00 */
[----:B------:R1:W-:Y:S01]  /*33240*/  LDGSTS.E [R4+0x36a00], [R10.64], P0 ;  /* 0x36a000000a047fae */ /* 0x0003e20008121844 */
[----:B--2---:R-:W-:-:S03]  /*33250*/  IMAD.WIDE R12, R3, 0x4, R170 ;  /* 0x00000004030c7825 */ /* 0x004fc600078e02aa */
[----:B------:R2:W-:Y:S04]  /*33260*/  STL.64 [R1+0x1e50], R8 ;  /* 0x001e500801007387 */ /* 0x0005e80000100a00 */
[----:B------:R2:W-:Y:S01]  /*33270*/  LDGSTS.E [R2+0x37a00], [R8.64], P0 ;  /* 0x37a0000008027fae */ /* 0x0005e20008121844 */
[----:B-1----:R-:W-:-:S05]  /*33280*/  IMAD.WIDE R10, R3, 0x4, R168 ;  /* 0x00000004030a7825 */ /* 0x002fca00078e02a8 */
[----:B------:R1:W-:Y:S01]  /*33290*/  STL.64 [R1+0x1e80], R10 ;  /* 0x001e800a01007387 */ /* 0x0003e20000100a00 */
[----:B--2---:R-:W-:-:S03]  /*332a0*/  IMAD.WIDE R8, R3, 0x4, R172 ;  /* 0x0000000403087825 */ /* 0x004fc600078e02ac */
        /* <DEDUP_REMOVED lines=12> */
[----:B------:R1:W-:Y:S01]  /*33370*/  LDGSTS.E [R6+0x3ca00], [R8.64], P0 ;  /* 0x3ca0000008067fae */ /* 0x0003e20008121844 */
[----:B------:R-:W-:-:S03]  /*33380*/  IMAD.WIDE R34, R3, 0x4, R184 ;  /* 0x0000000403227825 */ /* 0x000fc600078e02b8 */
[----:B------:R2:W-:Y:S01]  /*33390*/  LDGSTS.E [R5+0x3da00], [R12.64], P0 ;  /* 0x3da000000c057fae */ /* 0x0005e20008121844 */
[----:B------:R-:W-:-:S03]  /*333a0*/  IMAD.WIDE R38, R3, 0x4, R186 ;  /* 0x0000000403267825 */ /* 0x000fc600078e02ba */
[----:B------:R3:W-:Y:S01]  /*333b0*/  LDGSTS.E [R4+0x3ea00], [R10.64], P0 ;  /* 0x3ea000000a047fae */ /* 0x0007e20008121844 */
[C---:B-1----:R-:W-:Y:S01]  /*333c0*/  IMAD.WIDE R8, R3.reuse, 0x4, R182 ;  /* 0x0000000403087825 */ /* 0x042fe200078e02b6 */
[C---:B------:R-:W-:Y:S02]  /*333d0*/  IADD3 R6, R152.reuse, 0x100000, RZ ;  /* 0x0010000098067810 */ /* 0x040fe40007ffe0ff */
[C---:B--2---:R-:W-:Y:S02]  /*333e0*/  IADD3 R5, R152.reuse, 0x100000, RZ ;  /* 0x0010000098057810 */ /* 0x044fe40007ffe0ff */
[----:B------:R1:W-:Y:S01]  /*333f0*/  LDGSTS.E [R2+0x3fa00], [R8.64], P0 ;  /* 0x3fa0000008027fae */ /* 0x0003e20008121844 */
[C---:B------:R-:W-:Y:S01]  /*33400*/  IMAD.WIDE R42, R3.reuse, 0x4, R188 ;  /* 0x00000004032a7825 */ /* 0x040fe200078e02bc */
[----:B---3--:R-:W-:Y:S02]  /*33410*/  IADD3 R4, R152, 0x100000, RZ ;  /* 0x0010000098047810 */ /* 0x008fe40007ffe0ff */
[----:B------:R2:W-:Y:S01]  /*33420*/  LDGSTS.E [R6+0x30c00], [R34.64], P0 ;  /* 0x30c0000022067fae */ /* 0x0005e20008121844 */
[----:B------:R-:W-:-:S03]  /*33430*/  IMAD.WIDE R46, R3, 0x4, R190 ;  /* 0x00000004032e7825 */ /* 0x000fc600078e02be */
[----:B------:R3:W-:Y:S01]  /*33440*/  LDGSTS.E [R5+0x31c00], [R38.64], P0 ;  /* 0x31c0000026057fae */ /* 0x0007e20008121844 */
[----:B------:R-:W-:Y:S01]  /*33450*/  IMAD.WIDE R52, R3, 0x4, R192 ;  /* 0x0000000403347825 */ /* 0x000fe200078e02c0 */
[----:B-1----:R-:W-:-:S03]  /*33460*/  IADD3 R2, R152, 0x100000, RZ ;  /* 0x0010000098027810 */ /* 0x002fc60007ffe0ff */
[C---:B------:R-:W-:Y:S01]  /*33470*/  IMAD.WIDE R58, R3.reuse, 0x4, R194 ;  /* 0x00000004033a7825 */ /* 0x040fe200078e02c2 */
[----:B------:R1:W-:Y:S03]  /*33480*/  STL.64 [R1+0x1fe0], R12 ;  /* 0x001fe00c01007387 */ /* 0x0003e60000100a00 */
[C---:B------:R-:W-:Y:S01]  /*33490*/  IMAD.WIDE R66, R3.reuse, 0x4, R196 ;  /* 0x0000000403427825 */ /* 0x040fe200078e02c4 */
[----:B------:R2:W-:Y:S03]  /*334a0*/  LDGSTS.E [R4+0x32c00], [R42.64], P0 ;  /* 0x32c000002a047fae */ /* 0x0005e60008121844 */
[C---:B------:R-:W-:Y:S01]  /*334b0*/  IMAD.WIDE R170, R3.reuse, 0x4, R198 ;  /* 0x0000000403aa7825 */ /* 0x040fe200078e02c6 */
[----:B------:R-:W-:Y:S03]  /*334c0*/  STL.64 [R1+0x2010], R10 ;  /* 0x0020100a01007387 */ /* 0x000fe60000100a00 */
[C---:B------:R-:W-:Y:S01]  /*334d0*/  IMAD.WIDE R174, R3.reuse, 0x4, R200 ;  /* 0x0000000403ae7825 */ /* 0x040fe200078e02c8 */
[----:B------:R2:W-:Y:S03]  /*334e0*/  LDGSTS.E [R2+0x33c00], [R46.64], P0 ;  /* 0x33c000002e027fae */ /* 0x0005e60008121844 */
[C---:B-1----:R-:W-:Y:S01]  /*334f0*/  IMAD.WIDE R12, R3.reuse, 0x4, R202 ;  /* 0x00000004030c7825 */ /* 0x042fe200078e02ca */
[----:B------:R1:W-:Y:S04]  /*33500*/  STL.64 [R1+0x2040], R8 ;  /* 0x0020400801007387 */ /* 0x0003e80000100a00 */
[----:B------:R2:W-:Y:S04]  /*33510*/  LDGSTS.E [R6+0x34c00], [R52.64], P0 ;  /* 0x34c0000034067fae */ /* 0x0005e80008121844 */
[----:B------:R3:W-:Y:S01]  /*33520*/  LDGSTS.E [R5+0x35c00], [R58.64], P0 ;  /* 0x35c000003a057fae */ /* 0x0007e20008121844 */
[----:B-1----:R-:W-:-:S03]  /*33530*/  IMAD.WIDE R8, R3, 0x4, R204 ;  /* 0x0000000403087825 */ /* 0x002fc600078e02cc */
[----:B------:R1:W-:Y:S04]  /*33540*/  LDGSTS.E [R4+0x36c00], [R66.64], P0 ;  /* 0x36c0000042047fae */ /* 0x0003e80008121844 */
[----:B------:R1:W-:Y:S01]  /*33550*/  LDGSTS.E [R2+0x37c00], [R170.64], P0 ;  /* 0x37c00000aa027fae */ /* 0x0003e20008121844 */
[----:B------:R-:W-:-:S03]  /*33560*/  IMAD.WIDE R10, R3, 0x4, R206 ;  /* 0x00000004030a7825 */ /* 0x000fc600078e02ce */
[----:B------:R2:W-:Y:S04]  /*33570*/  LDGSTS.E [R6+0x38c00], [R174.64], P0 ;  /* 0x38c00000ae067fae */ /* 0x0005e80008121844 */
[----:B------:R1:W-:Y:S04]  /*33580*/  STL.64 [R1+0x58], R12 ;  /* 0x0000580c01007387 */ /* 0x0003e80000100a00 */
[----:B------:R1:W-:Y:S04]  /*33590*/  LDGSTS.E [R5+0x39c00], [R12.64], P0 ;  /* 0x39c000000c057fae */ /* 0x0003e80008121844 */
[----:B------:R2:W-:Y:S04]  /*335a0*/  STL.64 [R1+0x1e78], R8 ;  /* 0x001e780801007387 */ /* 0x0005e80000100a00 */
[----:B------:R2:W-:Y:S01]  /*335b0*/  LDGSTS.E [R4+0x3ac00], [R8.64], P0 ;  /* 0x3ac0000008047fae */ /* 0x0005e20008121844 */
[----:B------:R-:W-:-:S03]  /*335c0*/  LOP3.LUT R153, R153, 0x70, RZ, 0x3c, !PT ;  /* 0x0000007099997812 */ /* 0x000fc600078e3cff */
[----:B------:R3:W-:Y:S01]  /*335d0*/  STL.64 [R1+0x1eb0], R10 ;  /* 0x001eb00a01007387 */ /* 0x0007e20000100a00 */
[----:B-1----:R-:W-:-:S03]  /*335e0*/  IMAD.WIDE R12, R3, 0x4, R210 ;  /* 0x00000004030c7825 */ /* 0x002fc600078e02d2 */
[----:B------:R3:W-:Y:S01]  /*335f0*/  LDGSTS.E [R2+0x3bc00], [R10.64], P0 ;  /* 0x3bc000000a027fae */ /* 0x0007e20008121844 */
[----:B--2---:R-:W-:-:S05]  /*33600*/  IMAD.WIDE R8, R3, 0x4, R208 ;  /* 0x0000000403087825 */ /* 0x004fca00078e02d0 */
[----:B------:R1:W-:Y:S01]  /*33610*/  STL.64 [R1+0x1f08], R8 ;  /* 0x001f080801007387 */ /* 0x0003e20000100a00 */
[----:B---3--:R-:W-:-:S03]  /*33620*/  IMAD.WIDE R10, R3, 0x4, R212 ;  /* 0x00000004030a7825 */ /* 0x008fc600078e02d4 */
[----:B------:R1:W-:Y:S01]  /*33630*/  LDGSTS.E [R6+0x3cc00], [R8.64], P0 ;  /* 0x3cc0000008067fae */ /* 0x0003e20008121844 */
[----:B------:R-:W-:-:S03]  /*33640*/  IMAD.WIDE R28, R3, 0x4, R216 ;  /* 0x00000004031c7825 */ /* 0x000fc600078e02d8 */
[----:B------:R2:W-:Y:S01]  /*33650*/  LDGSTS.E [R5+0x3dc00], [R12.64], P0 ;  /* 0x3dc000000c057fae */ /* 0x0005e20008121844 */
[----:B------:R-:W-:-:S03]  /*33660*/  IMAD.WIDE R30, R3, 0x4, R218 ;  /* 0x00000004031e7825 */ /* 0x000fc600078e02da */
[----:B------:R3:W-:Y:S01]  /*33670*/  LDGSTS.E [R4+0x3ec00], [R10.64], P0 ;  /* 0x3ec000000a047fae */ /* 0x0007e20008121844 */
[----:B-1----:R-:W-:Y:S01]  /*33680*/  IMAD.WIDE R8, R3, 0x4, R214 ;  /* 0x0000000403087825 */ /* 0x002fe200078e02d6 */
[C---:B------:R-:W-:Y:S02]  /*33690*/  IADD3 R6, R153.reuse, 0x100000, RZ ;  /* 0x0010000099067810 */ /* 0x040fe40007ffe0ff */
[----:B--2---:R-:W-:Y:S02]  /*336a0*/  IADD3 R5, R153, 0x100000, RZ ;  /* 0x0010000099057810 */ /* 0x004fe40007ffe0ff */
[----:B------:R1:W-:Y:S01]  /*336b0*/  LDGSTS.E [R2+0x3fc00], [R8.64], P0 ;  /* 0x3fc0000008027fae */ /* 0x0003e20008121844 */
[----:B------:R-:W-:Y:S01]  /*336c0*/  IMAD.WIDE R32, R3, 0x4, R220 ;  /* 0x0000000403207825 */ /* 0x000fe200078e02dc */
[----:B---3--:R-:W-:Y:S02]  /*336d0*/  IADD3 R4, R153, 0x100000, RZ ;  /* 0x0010000099047810 */ /* 0x008fe40007ffe0ff */
[----:B------:R2:W-:Y:S01]  /*336e0*/  LDGSTS.E [R6+0x30e00], [R28.64], P0 ;  /* 0x30e000001c067fae */ /* 0x0005e20008121844 */
[----:B----4-:R-:W-:-:S03]  /*336f0*/  IMAD.WIDE R36, R3, 0x4, R222 ;  /* 0x0000000403247825 */ /* 0x010fc600078e02de */
[----:B------:R3:W-:Y:S01]  /*33700*/  LDGSTS.E [R5+0x31e00], [R30.64], P0 ;  /* 0x31e000001e057fae */ /* 0x0007e20008121844 */
[----:B------:R-:W-:Y:S01]  /*33710*/  IMAD.WIDE R40, R3, 0x4, R224 ;  /* 0x0000000403287825 */ /* 0x000fe200078e02e0 */
[----:B-1----:R-:W-:-:S03]  /*33720*/  IADD3 R2, R153, 0x100000, RZ ;  /* 0x0010000099027810 */ /* 0x002fc60007ffe0ff */
[C---:B------:R-:W-:Y:S01]  /*33730*/  IMAD.WIDE R44, R3.reuse, 0x4, R226 ;  /* 0x00000004032c7825 */ /* 0x040fe200078e02e2 */
[----:B------:R3:W-:Y:S03]  /*33740*/  LDGSTS.E [R4+0x32e00], [R32.64], P0 ;  /* 0x32e0000020047fae */ /* 0x0007e60008121844 */
        /* <DEDUP_REMOVED lines=8> */
[C---:B------:R-:W-:Y:S01]  /*337d0*/  IMAD.WIDE R172, R3.reuse, 0x4, R236 ;  /* 0x0000000403ac7825 */ /* 0x040fe200078e02ec */
[----:B------:R2:W-:Y:S04]  /*337e0*/  STL.64 [R1+0x1fd8], R8 ;  /* 0x001fd80801007387 */ /* 0x0005e80000100a00 */
[----:B------:R3:W-:Y:S01]  /*337f0*/  LDGSTS.E [R5+0x35e00], [R44.64], P0 ;  /* 0x35e000002c057fae */ /* 0x0007e20008121844 */
[----:B-1----:R-:W-:-:S03]  /*33800*/  IMAD.WIDE R12, R3, 0x4, R240 ;  /* 0x00000004030c7825 */ /* 0x002fc600078e02f0 */
[----:B------:R3:W-:Y:S01]  /*33810*/  LDGSTS.E [R4+0x36e00], [R50.64], P0 ;  /* 0x36e0000032047fae */ /* 0x0007e20008121844 */
[----:B--2---:R-:W-:-:S03]  /*33820*/  IMAD.WIDE R8, R3, 0x4, R238 ;  /* 0x0000000403087825 */ /* 0x004fc600078e02ee */
[----:B------:R4:W-:Y:S04]  /*33830*/  LDGSTS.E [R2+0x37e00], [R56.64], P0 ;  /* 0x37e0000038027fae */ /* 0x0009e80008121844 */
[----:B------:R1:W-:Y:S01]  /*33840*/  LDGSTS.E [R6+0x38e00], [R64.64], P0 ;  /* 0x38e0000040067fae */ /* 0x0003e20008121844 */
[----:B------:R-:W-:-:S03]  /*33850*/  IMAD.WIDE R10, R3, 0x4, R242 ;  /* 0x00000004030a7825 */ /* 0x000fc600078e02f2 */
[----:B------:R3:W-:Y:S04]  /*33860*/  LDGSTS.E [R5+0x39e00], [R168.64], P0 ;  /* 0x39e00000a8057fae */ /* 0x0007e80008121844 */
[----:B------:R3:W-:Y:S04]  /*33870*/  LDGSTS.E [R4+0x3ae00], [R172.64], P0 ;  /* 0x3ae00000ac047fae */ /* 0x0007e80008121844 */
[----:B------:R2:W-:Y:S04]  /*33880*/  STL.64 [R1+0x50], R8 ;  /* 0x0000500801007387 */ /* 0x0005e80000100a00 */
[----:B------:R2:W-:Y:S04]  /*33890*/  LDGSTS.E [R2+0x3be00], [R8.64], P0 ;  /* 0x3be0000008027fae */ /* 0x0005e80008121844 */
[----:B------:R1:W-:Y:S04]  /*338a0*/  LDGSTS.E [R6+0x3ce00], [R12.64], P0 ;  /* 0x3ce000000c067fae */ /* 0x0003e80008121844 */
[----:B------:R-:W-:Y:S01]  /*338b0*/  STL.64 [R1+0x1e70], R12 ;  /* 0x001e700c01007387 */ /* 0x000fe20000100a00 */
[----:B--2---:R-:W-:-:S03]  /*338c0*/  IMAD.WIDE R8, R3, 0x4, R244 ;  /* 0x0000000403087825 */ /* 0x004fc600078e02f4 */
[----:B------:R-:W-:Y:S01]  /*338d0*/  STL.64 [R1+0x1ea8], R10 ;  /* 0x001ea80a01007387 */ /* 0x000fe20000100a00 */
[----:B-1----:R-:W-:-:S03]  /*338e0*/  IMAD.WIDE R6, R3, 0x4, R246 ;  /* 0x0000000403067825 */ /* 0x002fc600078e02f6 */
[----:B------:R-:W-:Y:S04]  /*338f0*/  STL.64 [R1+0x1f00], R8 ;  /* 0x001f000801007387 */ /* 0x000fe80000100a00 */
[----:B------:R1:W-:Y:S04]  /*33900*/  STL.64 [R1+0x1f38], R6 ;  /* 0x001f380601007387 */ /* 0x0003e80000100a00 */
[----:B------:R4:W-:Y:S04]  /*33910*/  STL [R1+0x550], RZ ;  /* 0x000550ff01007387 */ /* 0x0009e80000100800 */
        /* <DEDUP_REMOVED lines=306> */
[----:B------:R4:W-:Y:S01]  /*34c40*/  STL [R1+0x2cc], RZ ;  /* 0x0002ccff01007387 */ /* 0x0009e20000100800 */
[----:B------:R-:W-:-:S03]  /*34c50*/  IMAD.MOV.U32 R252, RZ, RZ, 0x7f ;  /* 0x0000007ffffc7424 */ /* 0x000fc600078e00ff */
[----:B------:R4:W-:Y:S04]  /*34c60*/  STL [R1+0x2b0], RZ ;  /* 0x0002b0ff01007387 */ /* 0x0009e80000100800 */
[----:B------:R4:W-:Y:S04]  /*34c70*/  STL [R1+0x2b4], RZ ;  /* 0x0002b4ff01007387 */ /* 0x0009e80000100800 */
[----:B------:R4:W-:Y:S04]  /*34c80*/  STL [R1+0x2b8], RZ ;  /* 0x0002b8ff01007387 */ /* 0x0009e80000100800 */
[----:B------:R4:W-:Y:S04]  /*34c90*/  STL [R1+0x2bc], RZ ;  /* 0x0002bcff01007387 */ /* 0x0009e80000100800 */
[----:B------:R4:W-:Y:S01]  /*34ca0*/  STL [R1+0x270], RZ ;  /* 0x000270ff01007387 */ /* 0x0009e20000100800 */
[----:B------:R-:W-:-:S03]  /*34cb0*/  IADD3 R252, R252, c[0x0][0x180], RZ ;  /* 0x00006000fcfc7a10 */ /* 0x000fc60007ffe0ff */
[----:B------:R4:W-:Y:S04]  /*34cc0*/  STL [R1+0x274], RZ ;  /* 0x000274ff01007387 */ /* 0x0009e80000100800 */
[----:B------:R4:W-:Y:S04]  /*34cd0*/  STL [R1+0x278], RZ ;  /* 0x000278ff01007387 */ /* 0x0009e80000100800 */
[----:B------:R4:W-:Y:S04]  /*34ce0*/  STL [R1+0x27c], RZ ;  /* 0x00027cff01007387 */ /* 0x0009e80000100800 */
[----:B------:R3:W-:Y:S04]  /*34cf0*/  LDGSTS.E [R5+0x3de00], [R10.64], P0 ;  /* 0x3de000000a057fae */ /* 0x0007e80008121844 */
[----:B------:R3:W-:Y:S04]  /*34d00*/  LDGSTS.E [R4+0x3ee00], [R8.64], P0 ;  /* 0x3ee0000008047fae */ /* 0x0007e80008121844 */
[----:B------:R1:W-:Y:S01]  /*34d10*/  LDGSTS.E [R2+0x3fe00], [R6.64], P0 ;  /* 0x3fe0000006027fae */ /* 0x0003e20008121844 */
[----:B------:R-:W-:-:S03]  /*34d20*/  ISETP.GE.AND P0, PT, R252, 0x80, PT ;  /* 0x00000080fc00780c */ /* 0x000fc60003f06270 */
[----:B------:R-:W0:Y:S01]  /*34d30*/  LDGDEPBAR ;  /* 0x00000000000079af */ /* 0x000e220000000000 */
[----:B------:R-:W-:Y:S01]  /*34d40*/  CS2R R244, SRZ ;  /* 0x0000000000f47805 */ /* 0x000fe2000001ff00 */
        /* <DEDUP_REMOVED lines=85> */
[----:B---3--:R-:W-:Y:S01]  /*352a0*/  CS2R R4, SRZ ;  /* 0x0000000000047805 */ /* 0x008fe2000001ff00 */
[----:B-1----:R-:W-:Y:S01]  /*352b0*/  CS2R R6, SRZ ;  /* 0x0000000000067805 */ /* 0x002fe2000001ff00 */
        /* <DEDUP_REMOVED lines=10> */
[----:B------:R-:W-:Y:S05]  /*35360*/  @!P0 BRA `(.L_x_0) ;  /* 0x0005d07000008947 */ /* 0x000fea0003800000 */
[----:B----4-:R-:W2:Y:S04]  /*35370*/  LDL.LU.64 R14, [R1+0xc08] ;  /* 0x000c0800010e7983 */ /* 0x010ea80000300a00 */
[----:B------:R-:W3:Y:S04]  /*35380*/  LDL.LU.64 R6, [R1+0xc00] ;  /* 0x000c000001067983 */ /* 0x000ee80000300a00 */
[----:B------:R-:W4:Y:S04]  /*35390*/  LDL.LU.64 R8, [R1+0xbf8] ;  /* 0x000bf80001087983 */ /* 0x000f280000300a00 */
[----:B------:R-:W5:Y:S04]  /*353a0*/  LDL.LU.64 R16, [R1+0xbf0] ;  /* 0x000bf00001107983 */ /* 0x000f680000300a00 */
[----:B------:R-:W3:Y:S04]  /*353b0*/  LDL.LU.64 R18, [R1+0xbe8] ;  /* 0x000be80001127983 */ /* 0x000ee80000300a00 */
[----:B------:R-:W3:Y:S04]  /*353c0*/  LDL.LU.64 R24, [R1+0xbe0] ;  /* 0x000be00001187983 */ /* 0x000ee80000300a00 */
[----:B------:R-:W4:Y:S04]  /*353d0*/  LDL.LU.64 R20, [R1+0xbd8] ;  /* 0x000bd80001147983 */ /* 0x000f280000300a00 */
[----:B------:R-:W4:Y:S04]  /*353e0*/  LDL.LU.64 R22, [R1+0xbd0] ;  /* 0x000bd00001167983 */ /* 0x000f280000300a00 */
[----:B------:R-:W4:Y:S04]  /*353f0*/  LDL.LU.64 R26, [R1+0xbc8] ;  /* 0x000bc800011a7983 */ /* 0x000f280000300a00 */
[----:B------:R-:W4:Y:S04]  /*35400*/  LDL.LU.64 R10, [R1+0xbc0] ;  /* 0x000bc000010a7983 */ /* 0x000f280000300a00 */
[----:B------:R-:W4:Y:S04]  /*35410*/  LDL.LU.64 R12, [R1+0xbb8] ;  /* 0x000bb800010c7983 */ /* 0x000f280000300a00 */
[----:B--2---:R1:W-:Y:S01]  /*35420*/  STL [R1+0x1e34], R14 ;  /* 0x001e340e01007387 */ /* 0x0043e20000100800 */
[----:B------:R-:W-:-:S03]  /*35430*/  MOV R2, R15 ;  /* 0x0000000f00027202 */ /* 0x000fc60000000f00 */
[----:B-1----:R-:W2:Y:S04]  /*35440*/  LDL.LU.64 R14, [R1+0xbb0] ;  /* 0x000bb000010e7983 */ /* 0x002ea80000300a00 */
[----:B------:R1:W-:Y:S04]  /*35450*/  STL [R1+0x1e2c], R2 ;  /* 0x001e2c0201007387 */ /* 0x0003e80000100800 */
[----:B---3--:R3:W-:Y:S01]  /*35460*/  STL [R1+0x1e30], R6 ;  /* 0x001e300601007387 */ /* 0x0087e20000100800 */
[----:B-1----:R-:W-:-:S03]  /*35470*/  IMAD.MOV.U32 R2, RZ, RZ, R7 ;  /* 0x000000ffff027224 */ /* 0x002fc600078e0007 */
[----:B---3--:R-:W3:Y:S04]  /*35480*/  LDL.LU.64 R6, [R1+0x738] ;  /* 0x0007380001067983 */ /* 0x008ee80000300a00 */
[----:B------:R1:W-:Y:S04]  /*35490*/  STL [R1+0x1e24], R2 ;  /* 0x001e240201007387 */ /* 0x0003e80000100800 */
[----:B----4-:R4:W-:Y:S01]  /*354a0*/  STL [R1+0x1e28], R8 ;  /* 0x001e280801007387 */ /* 0x0109e20000100800 */
[----:B-1----:R-:W-:-:S03]  /*354b0*/  IMAD.MOV.U32 R2, RZ, RZ, R9 ;  /* 0x000000ffff027224 */ /* 0x002fc600078e0009 */
[----:B----4-:R-:W4:Y:S04]  /*354c0*/  LDL.LU.64 R8, [R1+0x730] ;  /* 0x0007300001087983 */ /* 0x010f280000300a00 */
[----:B------:R1:W-:Y:S04]  /*354d0*/  STL [R1+0x1e1c], R2 ;  /* 0x001e1c0201007387 */ /* 0x0003e80000100800 */
[----:B-----5:R5:W-:Y:S01]  /*354e0*/  STL [R1+0x1e20], R16 ;  /* 0x001e201001007387 */ /* 0x020be20000100800 */
[----:B-1----:R-:W-:-:S03]  /*354f0*/  MOV R2, R17 ;  /* 0x0000001100027202 */ /* 0x002fc60000000f00 */
[----:B-----5:R-:W5:Y:S04]  /*35500*/  LDL.LU.64 R16, [R1+0x728] ;  /* 0x0007280001107983 */ /* 0x020f680000300a00 */
[----:B------:R1:W-:Y:S04]  /*35510*/  STL [R1+0x1e14], R2 ;  /* 0x001e140201007387 */ /* 0x0003e80000100800 */
[----:B------:R1:W-:Y:S02]  /*35520*/  STL [R1+0x1e18], R18 ;  /* 0x001e181201007387 */ /* 0x0003e40000100800 */
[----:B-1----:R-:W-:-:S02]  /*35530*/  IMAD.MOV.U32 R2, RZ, RZ, R19 ;  /* 0x000000ffff027224 */ /* 0x002fc400078e0013 */
[----:B------:R-:W5:Y:S04]  /*35540*/  LDL.LU.64 R18, [R1+0x720] ;  /* 0x0007200001127983 */ /* 0x000f680000300a00 */
[----:B------:R1:W-:Y:S04]  /*35550*/  STL [R1+0x1e0c], R2 ;  /* 0x001e0c0201007387 */ /* 0x0003e80000100800 */
[----:B------:R1:W-:Y:S02]  /*35560*/  STL [R1+0x1e10], R24 ;  /* 0x001e101801007387 */ /* 0x0003e40000100800 */
[----:B-1----:R-:W-:-:S02]  /*35570*/  IMAD.MOV.U32 R2, RZ, RZ, R25 ;  /* 0x000000ffff027224 */ /* 0x002fc400078e0019 */
[----:B------:R-:W5:Y:S04]  /*35580*/  LDL.LU.64 R24, [R1+0xba8] ;  /* 0x000ba80001187983 */ /* 0x000f680000300a00 */
[----:B------:R1:W-:Y:S04]  /*35590*/  STL [R1+0x1e04], R2 ;  /* 0x001e040201007387 */ /* 0x0003e80000100800 */
[----:B------:R1:W-:Y:S02]  /*355a0*/  STL [R1+0x1e08], R20 ;  /* 0x001e081401007387 */ /* 0x0003e40000100800 */
[----:B-1----:R-:W-:-:S02]  /*355b0*/  MOV R2, R21 ;  /* 0x0000001500027202 */ /* 0x002fc40000000f00 */
[----:B------:R-:W5:Y:S04]  /*355c0*/  LDL.LU.64 R20, [R1+0xba0] ;  /* 0x000ba00001147983 */ /* 0x000f680000300a00 */
        /* <DEDUP_REMOVED lines=17> */
[----:B--2---:R2:W-:Y:S01]  /*356e0*/  STL [R1+0x1de0], R14 ;  /* 0x001de00e01007387 */ /* 0x0045e20000100800 */
[----:B-1----:R-:W-:-:S03]  /*356f0*/  IMAD.MOV.U32 R2, RZ, RZ, R15 ;  /* 0x000000ffff027224 */ /* 0x002fc600078e000f */
[----:B--2---:R-:W2:Y:S04]  /*35700*/  LDL.LU.64 R14, [R1+0xb78] ;  /* 0x000b7800010e7983 */ /* 0x004ea80000300a00 */
[----:B------:R1:W-:Y:S04]  /*35710*/  STL [R1+0x1dd4], R2 ;  /* 0x001dd40201007387 */ /* 0x0003e80000100800 */
[----:B---3--:R3:W-:Y:S01]  /*35720*/  STL [R1+0x1dd8], R6 ;  /* 0x001dd80601007387 */ /* 0x0087e20000100800 */
[----:B-1----:R-:W-:-:S03]  /*35730*/  MOV R2, R7 ;  /* 0x0000000700027202 */ /* 0x002fc60000000f00 */
[----:B---3--:R-:W3:Y:S04]  /*35740*/  LDL.LU.64 R6, [R1+0xb70] ;  /* 0x000b700001067983 */ /* 0x008ee80000300a00 */
[----:B------:R1:W-:Y:S04]  /*35750*/  STL [R1+0x1dcc], R2 ;  /* 0x001dcc0201007387 */ /* 0x0003e80000100800 */
[----:B----4-:R4:W-:Y:S01]  /*35760*/  STL [R1+0x1dd0], R8 ;  /* 0x001dd00801007387 */ /* 0x0109e20000100800 */
[----:B-1----:R-:W-:-:S03]  /*35770*/  IMAD.MOV.U32 R2, RZ, RZ, R9 ;  /* 0x000000ffff027224 */ /* 0x002fc600078e0009 */
[----:B----4-:R-:W4:Y:S04]  /*35780*/  LDL.LU.64 R8, [R1+0xb68] ;  /* 0x000b680001087983 */ /* 0x010f280000300a00 */
[----:B------:R1:W-:Y:S04]  /*35790*/  STL [R1+0x1dc4], R2 ;  /* 0x001dc40201007387 */ /* 0x0003e80000100800 */
[----:B-----5:R5:W-:Y:S01]  /*357a0*/  STL [R1+0x1dc8], R16 ;  /* 0x001dc81001007387 */ /* 0x020be20000100800 */
[----:B-1----:R-:W-:-:S03]  /*357b0*/  IMAD.MOV.U32 R2, RZ, RZ, R17 ;  /* 0x000000ffff027224 */ /* 0x002fc600078e0011 */
[----:B-----5:R-:W5:Y:S04]  /*357c0*/  LDL.LU.64 R16, [R1+0xb60] ;  /* 0x000b600001107983 */ /* 0x020f680000300a00 */
        /* <DEDUP_REMOVED lines=29> */
[----:B--2---:R2:W-:Y:S01]  /*359a0*/  STL [R1+0x1d88], R14 ;  /* 0x001d880e01007387 */ /* 0x0045e20000100800 */
[----:B-1----:R-:W-:-:S03]  /*359b0*/  IMAD.MOV.U32 R2, RZ, RZ, R15 ;  /* 0x000000ffff027224 */ /* 0x002fc600078e000f */
[----:B--2---:R-:W2:Y:S04]  /*359c0*/  LDL.LU.64 R14, [R1+0xb40] ;  /* 0x000b4000010e7983 */ /* 0x004ea80000300a00 */
[----:B------:R1:W-:Y:S04]  /*359d0*/  STL [R1+0x1d7c], R2 ;  /* 0x001d7c0201007387 */ /* 0x0003e80000100800 */
[----:B---3--:R3:W-:Y:S01]  /*359e0*/  STL [R1+0x1d80], R6 ;  /* 0x001d800601007387 */ /* 0x0087e20000100800 */
[----:B-1----:R-:W-:-:S03]  /*359f0*/  IMAD.MOV.U32 R2, RZ, RZ, R7 ;  /* 0x000000ffff027224 */ /* 0x002fc600078e0007 */
[----:B---3--:R-:W3:Y:S04]  /*35a00*/  LDL.LU.64 R6, [R1+0xb38] ;  /* 0x000b380001067983 */ /* 0x008ee80000300a00 */
[----:B------:R1:W-:Y:S04]  /*35a10*/  STL [R1+0x1d74], R2 ;  /* 0x001d740201007387 */ /* 0x0003e80000100800 */
[----:B----4-:R4:W-:Y:S01]  /*35a20*/  STL [R1+0x1d78], R8 ;  /* 0x001d780801007387 */ /* 0x0109e20000100800 */
[----:B-1----:R-:W-:-:S03]  /*35a30*/  MOV R2, R9 ;  /* 0x0000000900027202 */ /* 0x002fc60000000f00 */
[----:B----4-:R-:W4:Y:S04]  /*35a40*/  LDL.LU.64 R8, [R1+0xb30] ;  /* 0x000b300001087983 */ /* 0x010f280000300a00 */
[----:B------:R1:W-:Y:S04]  /*35a50*/  STL [R1+0x1d6c], R2 ;  /* 0x001d6c0201007387 */ /* 0x0003e80000100800 */
[----:B-----5:R5:W-:Y:S01]  /*35a60*/  STL [R1+0x1d70], R16 ;  /* 0x001d701001007387 */ /* 0x020be20000100800 */
[----:B-1----:R-:W-:-:S03]  /*35a70*/  IMAD.MOV.U32 R2, RZ, RZ, R17 ;  /* 0x000000ffff027224 */ /* 0x002fc600078e0011 */
[----:B-----5:R-:W5:Y:S04]  /*35a80*/  LDL.LU.64 R16, [R1+0xb28] ;  /* 0x000b280001107983 */ /* 0x020f680000300a00 */
        /* <DEDUP_REMOVED lines=29> */
[----:B--2---:R2:W-:Y:S01]  /*35c60*/  STL [R1+0x1d30], R14 ;  /* 0x001d300e01007387 */ /* 0x0045e20000100800 */
[----:B-1----:R-:W-:-:S03]  /*35c70*/  MOV R2, R15 ;  /* 0x0000000f00027202 */ /* 0x002fc60000000f00 */
[----:B--2---:R-:W2:Y:S04]  /*35c80*/  LDL.LU.64 R14, [R1+0x638] ;  /* 0x00063800010e7983 */ /* 0x004ea80000300a00 */
        /* <DEDUP_REMOVED lines=1545> */
[----:B----4-:R-:W-:Y:S04]  /*3bd20*/  STL [R1+0x16b0], R8 ;  /* 0x0016b00801007387 */ /* 0x010fe80000100800 */
[----:B------:R-:W4:Y:S01]  /*3bd30*/  LDL.LU.64 R4, [R1+0xc0] ;  /* 0x0000c00001047983 */ /* 0x000f220000300a00 */
[----:B-1----:R-:W-:-:S05]  /*3bd40*/  MOV R2, R9 ;  /* 0x0000000900027202 */ /* 0x002fca0000000f00 */
        /* <DEDUP_REMOVED lines=17> */
[----:B------:R-:W-:Y:S04]  /*3be60*/  STL [R1+0x16d8], R22 ;  /* 0x0016d81601007387 */ /* 0x000fe80000100800 */
[----:B------:R-:W5:Y:S01]  /*3be70*/  LDL.LU.64 R8, [R1+0x1730] ;  /* 0x0017300001087983 */ /* 0x000f620000300a00 */
[----:B-1----:R-:W-:-:S05]  /*3be80*/  IMAD.MOV.U32 R2, RZ, RZ, R23 ;  /* 0x000000ffff027224 */ /* 0x002fca00078e0017 */
[----:B------:R1:W-:Y:S02]  /*3be90*/  STL [R1+0x16d4], R2 ;  /* 0x0016d40201007387 */ /* 0x0003e40000100800 */
[----:B-1----:R-:W-:Y:S02]  /*3bea0*/  MOV R2, R27 ;  /* 0x0000001b00027202 */ /* 0x002fe40000000f00 */
[----:B------:R-:W-:Y:S04]  /*3beb0*/  STL [R1+0x16e0], R26 ;  /* 0x0016e01a01007387 */ /* 0x000fe80000100800 */
[----:B------:R-:W5:Y:S04]  /*3bec0*/  LDL.LU.64 R22, [R1+0x1738] ;  /* 0x0017380001167983 */ /* 0x000f680000300a00 */
[----:B------:R1:W-:Y:S04]  /*3bed0*/  STL [R1+0x16dc], R2 ;  /* 0x0016dc0201007387 */ /* 0x0003e80000100800 */
[----:B------:R1:W-:Y:S02]  /*3bee0*/  STL [R1+0x16e8], R10 ;  /* 0x0016e80a01007387 */ /* 0x0003e40000100800 */
[----:B-1----:R-:W-:-:S02]  /*3bef0*/  IMAD.MOV.U32 R2, RZ, RZ, R11 ;  /* 0x000000ffff027224 */ /* 0x002fc400078e000b */
[----:B------:R-:W5:Y:S04]  /*3bf00*/  LDL.LU.64 R26, [R1+0x1740] ;  /* 0x00174000011a7983 */ /* 0x000f680000300a00 */
[----:B------:R-:W-:Y:S04]  /*3bf10*/  STL [R1+0x16f0], R12 ;  /* 0x0016f00c01007387 */ /* 0x000fe80000100800 */
[----:B------:R1:W-:Y:S04]  /*3bf20*/  STL [R1+0x16e4], R2 ;  /* 0x0016e40201007387 */ /* 0x0003e80000100800 */
[----:B------:R-:W5:Y:S01]  /*3bf30*/  LDL.LU.64 R10, [R1+0x1748] ;  /* 0x00174800010a7983 */ /* 0x000f620000300a00 */
[----:B-1----:R-:W-:-:S03]  /*3bf40*/  IMAD.MOV.U32 R2, RZ, RZ, R13 ;  /* 0x000000ffff027224 */ /* 0x002fc600078e000d */
[----:B--2---:R-:W-:Y:S04]  /*3bf50*/  STL [R1+0x16f8], R14 ;  /* 0x0016f80e01007387 */ /* 0x004fe80000100800 */
[----:B------:R1:W-:Y:S04]  /*3bf60*/  STL [R1+0x16ec], R2 ;  /* 0x0016ec0201007387 */ /* 0x0003e80000100800 */
[----:B------:R-:W2:Y:S01]  /*3bf70*/  LDL.LU.64 R12, [R1+0x1750] ;  /* 0x00175000010c7983 */ /* 0x000ea20000300a00 */
[----:B-1----:R-:W-:-:S03]  /*3bf80*/  MOV R2, R15 ;  /* 0x0000000f00027202 */ /* 0x002fc60000000f00 */
[----:B---3--:R-:W-:Y:S04]  /*3bf90*/  STL [R1+0x1700], R6 ;  /* 0x0017000601007387 */ /* 0x008fe80000100800 */
[----:B------:R1:W-:Y:S04]  /*3bfa0*/  STL [R1+0x16f4], R2 ;  /* 0x0016f40201007387 */ /* 0x0003e80000100800 */
[----:B------:R-:W3:Y:S01]  /*3bfb0*/  LDL.LU.64 R14, [R1+0x1758] ;  /* 0x00175800010e7983 */ /* 0x000ee20000300a00 */
[----:B-1----:R-:W-:-:S03]  /*3bfc0*/  IMAD.MOV.U32 R2, RZ, RZ, R7 ;  /* 0x000000ffff027224 */ /* 0x002fc600078e0007 */
[----:B----4-:R-:W-:Y:S04]  /*3bfd0*/  STL [R1+0x1708], R4 ;  /* 0x0017080401007387 */ /* 0x010fe80000100800 */
[----:B------:R1:W-:Y:S04]  /*3bfe0*/  STL [R1+0x16fc], R2 ;  /* 0x0016fc0201007387 */ /* 0x0003e80000100800 */
[----:B------:R-:W4:Y:S01]  /*3bff0*/  LDL.LU.64 R6, [R1+0x1760] ;  /* 0x0017600001067983 */ /* 0x000f220000300a00 */
[----:B-1----:R-:W-:-:S03]  /*3c000*/  IMAD.MOV.U32 R2, RZ, RZ, R5 ;  /* 0x000000ffff027224 */ /* 0x002fc600078e0005 */
[----:B-----5:R-:W-:Y:S04]  /*3c010*/  STL [R1+0x1710], R16 ;  /* 0x0017101001007387 */ /* 0x020fe80000100800 */
[----:B------:R1:W-:Y:S02]  /*3c020*/  STL [R1+0x1704], R2 ;  /* 0x0017040201007387 */ /* 0x0003e40000100800 */
[----:B-1----:R-:W-:Y:S02]  /*3c030*/  MOV R2, R17 ;  /* 0x0000001100027202 */ /* 0x002fe40000000f00 */
        /* <DEDUP_REMOVED lines=20> */
[----:B------:R-:W-:Y:S04]  /*3c180*/  STL [R1+0x1740], R26 ;  /* 0x0017401a01007387 */ /* 0x000fe80000100800 */
[----:B------:R1:W-:Y:S04]  /*3c190*/  STL [R1+0x1734], R2 ;  /* 0x0017340201007387 */ /* 0x0003e80000100800 */
[----:B------:R-:W5:Y:S01]  /*3c1a0*/  LDL.LU.64 R22, [R1+0x1790] ;  /* 0x0017900001167983 */ /* 0x000f620000300a00 */
[----:B-1----:R-:W-:-:S03]  /*3c1b0*/  MOV R2, R27 ;  /* 0x0000001b00027202 */ /* 0x002fc60000000f00 */
[----:B------:R-:W-:Y:S04]  /*3c1c0*/  STL [R1+0x1748], R10 ;  /* 0x0017480a01007387 */ /* 0x000fe80000100800 */
[----:B------:R1:W-:Y:S04]  /*3c1d0*/  STL [R1+0x173c], R2 ;  /* 0x00173c0201007387 */ /* 0x0003e80000100800 */
[----:B------:R-:W5:Y:S01]  /*3c1e0*/  LDL.LU.64 R26, [R1+0x1798] ;  /* 0x00179800011a7983 */ /* 0x000f620000300a00 */
[----:B-1----:R-:W-:-:S03]  /*3c1f0*/  IMAD.MOV.U32 R2, RZ, RZ, R11 ;  /* 0x000000ffff027224 */ /* 0x002fc600078e000b */
[----:B--2---:R-:W-:Y:S04]  /*3c200*/  STL [R1+0x1750], R12 ;  /* 0x0017500c01007387 */ /* 0x004fe80000100800 */
[----:B------:R1:W-:Y:S04]  /*3c210*/  STL [R1+0x1744], R2 ;  /* 0x0017440201007387 */ /* 0x0003e80000100800 */
[----:B------:R-:W2:Y:S01]  /*3c220*/  LDL.LU.64 R10, [R1+0x17a0] ;  /* 0x0017a000010a7983 */ /* 0x000ea20000300a00 */
[----:B-1----:R-:W-:-:S03]  /*3c230*/  IMAD.MOV.U32 R2, RZ, RZ, R13 ;  /* 0x000000ffff027224 */ /* 0x002fc600078e000d */
[----:B---3--:R-:W-:Y:S04]  /*3c240*/  STL [R1+0x1758], R14 ;  /* 0x0017580e01007387 */ /* 0x008fe80000100800 */
[----:B------:R1:W-:Y:S04]  /*3c250*/  STL [R1+0x174c], R2 ;  /* 0x00174c0201007387 */ /* 0x0003e80000100800 */
[----:B------:R-:W3:Y:S01]  /*3c260*/  LDL.LU.64 R12, [R1+0x17a8] ;  /* 0x0017a800010c7983 */ /* 0x000ee20000300a00 */
[----:B-1----:R-:W-:-:S03]  /*3c270*/  MOV R2, R15 ;  /* 0x0000000f00027202 */ /* 0x002fc60000000f00 */
[----:B----4-:R-:W-:Y:S04]  /*3c280*/  STL [R1+0x1760], R6 ;  /* 0x0017600601007387 */ /* 0x010fe80000100800 */
[----:B------:R1:W-:Y:S04]  /*3c290*/  STL [R1+0x1754], R2 ;  /* 0x0017540201007387 */ /* 0x0003e80000100800 */
[----:B------:R-:W4:Y:S04]  /*3c2a0*/  LDL.LU.64 R14, [R1+0x17b0] ;  /* 0x0017b000010e7983 */ /* 0x000f280000300a00 */
[----:B------:R-:W4:Y:S01]  /*3c2b0*/  LDL.LU.64 R4, [R1+0x17b8] ;  /* 0x0017b80001047983 */ /* 0x000f220000300a00 */
[----:B-1----:R-:W-:-:S05]  /*3c2c0*/  IMAD.MOV.U32 R2, RZ, RZ, R7 ;  /* 0x000000ffff027224 */ /* 0x002fca00078e0007 */
        /* <DEDUP_REMOVED lines=9> */
[----:B------:R1:W-:Y:S04]  /*3c360*/  STL [R1+0x1778], R24 ;  /* 0x0017781801007387 */ /* 0x0003e80000100800 */
[----:B------:R-:W5:Y:S01]  /*3c370*/  LDL.LU.64 R6, [R1+0x17d0] ;  /* 0x0017d00001067983 */ /* 0x000f620000300a00 */
[----:B-1----:R-:W-:-:S03]  /*3c380*/  IMAD.MOV.U32 R2, RZ, RZ, R25 ;  /* 0x000000ffff027224 */ /* 0x002fc600078e0019 */
[----:B------:R-:W-:Y:S04]  /*3c390*/  STL [R1+0x1780], R20 ;  /* 0x0017801401007387 */ /* 0x000fe80000100800 */
[----:B------:R1:W-:Y:S04]  /*3c3a0*/  STL [R1+0x1774], R2 ;  /* 0x0017740201007387 */ /* 0x0003e80000100800 */
[----:B------:R-:W5:Y:S01]  /*3c3b0*/  LDL.LU.64 R24, [R1+0x17d8] ;  /* 0x0017d80001187983 */ /* 0x000f620000300a00 */
[----:B-1----:R-:W-:-:S03]  /*3c3c0*/  IMAD.MOV.U32 R2, RZ, RZ, R21 ;  /* 0x000000ffff027224 */ /* 0x002fc600078e0015 */
[----:B------:R-:W-:Y:S04]  /*3c3d0*/  STL [R1+0x1788], R8 ;  /* 0x0017880801007387 */ /* 0x000fe80000100800 */
[----:B------:R1:W-:Y:S04]  /*3c3e0*/  STL [R1+0x177c], R2 ;  /* 0x00177c0201007387 */ /* 0x0003e80000100800 */
[----:B------:R-:W5:Y:S01]  /*3c3f0*/  LDL.LU.64 R20, [R1+0x17e0] ;  /* 0x0017e00001147983 */ /* 0x000f620000300a00 */
[----:B-1----:R-:W-:-:S03]  /*3c400*/  MOV R2, R9 ;  /* 0x0000000900027202 */ /* 0x002fc60000000f00 */
        /* <DEDUP_REMOVED lines=20> */
[----:B------:R-:W-:Y:S04]  /*3c550*/  STL [R1+0x17b8], R4 ;  /* 0x0017b80401007387 */ /* 0x000fe80000100800 */
[----:B------:R1:W-:Y:S04]  /*3c560*/  STL [R1+0x17ac], R2 ;  /* 0x0017ac0201007387 */ /* 0x0003e80000100800 */
[----:B----4-:R-:W4:Y:S01]  /*3c570*/  LDL.LU.64 R14, [R1+0x1810] ;  /* 0x00181000010e7983 */ /* 0x010f220000300a00 */
[----:B-1----:R-:W-:-:S03]  /*3c580*/  MOV R2, R5 ;  /* 0x0000000500027202 */ /* 0x002fc60000000f00 */
[----:B-----5:R-:W-:Y:S04]  /*3c590*/  STL [R1+0x17c0], R16 ;  /* 0x0017c01001007387 */ /* 0x020fe80000100800 */
[----:B------:R1:W-:Y:S02]  /*3c5a0*/  STL [R1+0x17b4], R2 ;  /* 0x0017b40201007387 */ /* 0x0003e40000100800 */
[----:B-1----:R-:W-:Y:S02]  /*3c5b0*/  IMAD.MOV.U32 R2, RZ, RZ, R17 ;  /* 0x000000ffff027224 */ /* 0x002fe400078e0011 */
        /* <DEDUP_REMOVED lines=26> */
[----:B------:R-:W5:Y:S04]  /*3c760*/  LDL.LU.64 R26, [R1+0x1840] ;  /* 0x00184000011a7983 */ /* 0x000f680000300a00 */
[----:B------:R1:W-:Y:S04]  /*3c770*/  STL [R1+0x17f4], R2 ;  /* 0x0017f40201007387 */ /* 0x0003e80000100800 */
[----:B--2---:R-:W-:Y:S04]  /*3c780*/  STL [R1+0x1800], R10 ;  /* 0x0018000a01007387 */ /* 0x004fe80000100800 */
[----:B------:R-:W2:Y:S01]  /*3c790*/  LDL.LU.64 R162, [R1+0x1848] ;  /* 0x0018480001a27983 */ /* 0x000ea20000300a00 */
[----:B-1----:R-:W-:-:S03]  /*3c7a0*/  MOV R2, R11 ;  /* 0x0000000b00027202 */ /* 0x002fc60000000f00 */
[----:B---3--:R-:W-:Y:S04]  /*3c7b0*/  STL [R1+0x1808], R12 ;  /* 0x0018080c01007387 */ /* 0x008fe80000100800 */
[----:B------:R1:W-:Y:S04]  /*3c7c0*/  STL [R1+0x17fc], R2 ;  /* 0x0017fc0201007387 */ /* 0x0003e80000100800 */
[----:B------:R-:W3:Y:S04]  /*3c7d0*/  LDL.LU.64 R156, [R1+0x1850] ;  /* 0x00185000019c7983 */ /* 0x000ee80000300a00 */
[----:B------:R-:W3:Y:S01]  /*3c7e0*/  LDL.LU.64 R158, [R1+0x1858] ;  /* 0x00185800019e7983 */ /* 0x000ee20000300a00 */
[----:B-1----:R-:W-:-:S05]  /*3c7f0*/  IMAD.MOV.U32 R2, RZ, RZ, R13 ;  /* 0x000000ffff027224 */ /* 0x002fca00078e000d */
[----:B------:R1:W-:Y:S04]  /*3c800*/  STL [R1+0x1804], R2 ;  /* 0x0018040201007387 */ /* 0x0003e80000100800 */
[----:B----4-:R-:W-:Y:S04]  /*3c810*/  STL [R1+0x1810], R14 ;  /* 0x0018100e01007387 */ /* 0x010fe80000100800 */
[----:B------:R-:W4:Y:S01]  /*3c820*/  LDL.LU.64 R4, [R1+0x1860] ;  /* 0x0018600001047983 */ /* 0x000f220000300a00 */
[----:B-1----:R-:W-:-:S03]  /*3c830*/  IMAD.MOV.U32 R2, RZ, RZ, R15 ;  /* 0x000000ffff027224 */ /* 0x002fc600078e000f */
[----:B------:R-:W4:Y:S04]  /*3c840*/  LDL.LU.64 R6, [R1+0x1868] ;  /* 0x0018680001067983 */ /* 0x000f280000300a00 */
[----:B------:R1:W-:Y:S04]  /*3c850*/  STL [R1+0x180c], R2 ;  /* 0x00180c0201007387 */ /* 0x0003e80000100800 */
[----:B-----5:R-:W-:Y:S04]  /*3c860*/  STL [R1+0x1818], R16 ;  /* 0x0018181001007387 */ /* 0x020fe80000100800 */
[----:B------:R-:W5:Y:S01]  /*3c870*/  LDL.LU.64 R8, [R1+0x78] ;  /* 0x0000780001087983 */ /* 0x000f620000300a00 */
[----:B-1----:R-:W-:-:S03]  /*3c880*/  MOV R2, R17 ;  /* 0x0000001100027202 */ /* 0x002fc60000000f00 */
[----:B------:R-:W5:Y:S04]  /*3c890*/  LDL.LU.64 R10, [R1+0x70] ;  /* 0x00007000010a7983 */ /* 0x000f680000300a00 */
[----:B------:R1:W-:Y:S04]  /*3c8a0*/  STL [R1+0x1814], R2 ;  /* 0x0018140201007387 */ /* 0x0003e80000100800 */
[----:B------:R-:W-:Y:S04]  /*3c8b0*/  STL [R1+0x1820], R18 ;  /* 0x0018201201007387 */ /* 0x000fe80000100800 */
[----:B------:R-:W5:Y:S01]  /*3c8c0*/  LDL.LU.64 R12, [R1+0x68] ;  /* 0x00006800010c7983 */ /* 0x000f620000300a00 */
[----:B-1----:R-:W-:-:S03]  /*3c8d0*/  IMAD.MOV.U32 R2, RZ, RZ, R19 ;  /* 0x000000ffff027224 */ /* 0x002fc600078e0013 */
[----:B------:R-:W5:Y:S04]  /*3c8e0*/  LDL.LU.64 R14, [R1+0x60] ;  /* 0x00006000010e7983 */ /* 0x000f680000300a00 */
[----:B------:R1:W-:Y:S04]  /*3c8f0*/  STL [R1+0x181c], R2 ;  /* 0x00181c0201007387 */ /* 0x0003e80000100800 */
[----:B------:R1:W-:Y:S04]  /*3c900*/  STL [R1+0x1828], R24 ;  /* 0x0018281801007387 */ /* 0x0003e80000100800 */
[----:B------:R-:W5:Y:S01]  /*3c910*/  LDL.LU.64 R16, [R1+0x1890] ;  /* 0x0018900001107983 */ /* 0x000f620000300a00 */
[----:B-1----:R-:W-:-:S03]  /*3c920*/  IMAD.MOV.U32 R2, RZ, RZ, R25 ;  /* 0x000000ffff027224 */ /* 0x002fc600078e0019 */
[----:B------:R-:W5:Y:S04]  /*3c930*/  LDL.LU.64 R18, [R1+0x1898] ;  /* 0x0018980001127983 */ /* 0x000f680000300a00 */
[----:B------:R1:W-:Y:S04]  /*3c940*/  STL [R1+0x1824], R2 ;  /* 0x0018240201007387 */ /* 0x0003e80000100800 */
        /* <DEDUP_REMOVED lines=9> */
[----:B------:R2:W-:Y:S01]  /*3c9e0*/  STL [R1+0x1840], R26 ;  /* 0x0018401a01007387 */ /* 0x0005e20000100800 */
[----:B-1----:R-:W-:-:S03]  /*3c9f0*/  IMAD.MOV.U32 R2, RZ, RZ, R27 ;  /* 0x000000ffff027224 */ /* 0x002fc600078e001b */
[----:B--2---:R-:W-:Y:S04]  /*3ca00*/  STL [R1+0x1848], R162 ;  /* 0x001848a201007387 */ /* 0x004fe80000100800 */
[----:B------:R1:W-:Y:S04]  /*3ca10*/  STL [R1+0x183c], R2 ;  /* 0x00183c0201007387 */ /* 0x0003e80000100800 */
[----:B------:R-:W2:Y:S01]  /*3ca20*/  LDL.LU.64 R26, [R1+0x1e38] ;  /* 0x001e3800011a7983 */ /* 0x000ea20000300a00 */
[----:B-1----:R-:W-:-:S03]  /*3ca30*/  MOV R2, R163 ;  /* 0x000000a300027202 */ /* 0x002fc60000000f00 */
[----:B---3--:R-:W-:Y:S04]  /*3ca40*/  STL [R1+0x1850], R156 ;  /* 0x0018509c01007387 */ /* 0x008fe80000100800 */
[----:B------:R1:W-:Y:S04]  /*3ca50*/  STL [R1+0x1844], R2 ;  /* 0x0018440201007387 */ /* 0x0003e80000100800 */
[----:B------:R-:W-:Y:S01]  /*3ca60*/  STL [R1+0x1858], R158 ;  /* 0x0018589e01007387 */ /* 0x000fe20000100800 */
[----:B-1----:R-:W-:-:S05]  /*3ca70*/  IMAD.MOV.U32 R2, RZ, RZ, R157 ;  /* 0x000000ffff027224 */ /* 0x002fca00078e009d */
[----:B------:R1:W-:Y:S04]  /*3ca80*/  STL [R1+0x184c], R2 ;  /* 0x00184c0201007387 */ /* 0x0003e80000100800 */
[----:B----4-:R-:W-:Y:S01]  /*3ca90*/  STL [R1+0x1860], R4 ;  /* 0x0018600401007387 */ /* 0x010fe20000100800 */
[----:B-1----:R-:W-:-:S05]  /*3caa0*/  IMAD.MOV.U32 R2, RZ, RZ, R159 ;  /* 0x000000ffff027224 */ /* 0x002fca00078e009f */
[----:B------:R1:W-:Y:S04]  /*3cab0*/  STL [R1+0x1854], R2 ;  /* 0x0018540201007387 */ /* 0x0003e80000100800 */
[----:B------:R-:W-:Y:S01]  /*3cac0*/  STL [R1+0x1868], R6 ;  /* 0x0018680601007387 */ /* 0x000fe20000100800 */
[----:B-1----:R-:W-:-:S05]  /*3cad0*/  MOV R2, R5 ;  /* 0x0000000500027202 */ /* 0x002fca0000000f00 */
[----:B------:R1:W-:Y:S04]  /*3cae0*/  STL [R1+0x185c], R2 ;  /* 0x00185c0201007387 */ /* 0x0003e80000100800 */
[----:B-----5:R-:W-:Y:S01]  /*3caf0*/  STL [R1+0x1870], R8 ;  /* 0x0018700801007387 */ /* 0x020fe20000100800 */
[----:B-1----:R-:W-:-:S05]  /*3cb00*/  IMAD.MOV.U32 R2, RZ, RZ, R7 ;  /* 0x000000ffff027224 */ /* 0x002fca00078e0007 */
[----:B------:R1:W-:Y:S04]  /*3cb10*/  STL [R1+0x1864], R2 ;  /* 0x0018640201007387 */ /* 0x0003e80000100800 */
[----:B------:R-:W-:Y:S01]  /*3cb20*/  STL [R1+0x1878], R10 ;  /* 0x0018780a01007387 */ /* 0x000fe20000100800 */
[----:B-1----:R-:W-:-:S05]  /*3cb30*/  IMAD.MOV.U32 R2, RZ, RZ, R9 ;  /* 0x000000ffff027224 */ /* 0x002fca00078e0009 */
[----:B------:R1:W-:Y:S04]  /*3cb40*/  STL [R1+0x186c], R2 ;  /* 0x00186c0201007387 */ /* 0x0003e80000100800 */
[----:B------:R-:W-:Y:S01]  /*3cb50*/  STL [R1+0x1880], R12 ;  /* 0x0018800c01007387 */ /* 0x000fe20000100800 */
[----:B-1----:R-:W-:-:S05]  /*3cb60*/  MOV R2, R11 ;  /* 0x0000000b00027202 */ /* 0x002fca0000000f00 */
[----:B------:R1:W-:Y:S04]  /*3cb70*/  STL [R1+0x1874], R2 ;  /* 0x0018740201007387 */ /* 0x0003e80000100800 */
[----:B------:R-:W-:Y:S01]  /*3cb80*/  STL [R1+0x1888], R14 ;  /* 0x0018880e01007387 */ /* 0x000fe20000100800 */
        /* <DEDUP_REMOVED lines=10> */
[----:B------:R1:W-:Y:S02]  /*3cc30*/  STL [R1+0x1894], R2 ;  /* 0x0018940201007387 */ /* 0x0003e40000100800 */
[----:B-1----:R-:W-:Y:S02]  /*3cc40*/  IMAD.MOV.U32 R2, RZ, RZ, R25 ;  /* 0x000000ffff027224 */ /* 0x002fe400078e0019 */
[----:B------:R-:W1:Y:S04]  /*3cc50*/  S2R R25, SR_TID.X ;  /* 0x0000000000197919 */ /* 0x000e680000002100 */
[----:B------:R-:W-:Y:S04]  /*3cc60*/  STL [R1+0x18a8], R20 ;  /* 0x0018a81401007387 */ /* 0x000fe80000100800 */
[----:B------:R3:W-:Y:S04]  /*3cc70*/  STL [R1+0x189c], R2 ;  /* 0x00189c0201007387 */ /* 0x0007e80000100800 */
[----:B------:R-:W-:Y:S01]  /*3cc80*/  STL [R1+0x18b0], R22 ;  /* 0x0018b01601007387 */ /* 0x000fe20000100800 */
[----:B---3--:R-:W-:-:S05]  /*3cc90*/  MOV R2, R21 ;  /* 0x0000001500027202 */ /* 0x008fca0000000f00 */
[----:B------:R3:W-:Y:S01]  /*3cca0*/  STL [R1+0x18a4], R2 ;  /* 0x0018a40201007387 */ /* 0x0007e20000100800 */
[C---:B-1----:R-:W-:Y:S01]  /*3ccb0*/  IMAD.SHL.U32 R5, R25.reuse, 0x2, RZ ;  /* 0x0000000219057824 */ /* 0x042fe200078e00ff */
[C---:B------:R-:W-:Y:S02]  /*3ccc0*/  LOP3.LUT R6, R25.reuse, 0x7, RZ, 0xc0, !PT ;  /* 0x0000000719067812 */ /* 0x040fe400078ec0ff */
[----:B------:R-:W-:Y:S01]  /*3ccd0*/  LOP3.LUT R7, R25, 0x3, RZ, 0xc0, !PT ;  /* 0x0000000319077812 */ /* 0x000fe200078ec0ff */
[----:B---3--:R-:W-:Y:S02]  /*3cce0*/  IMAD.MOV.U32 R2, RZ, RZ, R23 ;  /* 0x000000ffff027224 */ /* 0x008fe400078e0017 */
[----:B------:R-:W-:-:S03]  /*3ccf0*/  IMAD R6, R6, 0x210, RZ ;  /* 0x0000021006067824 */ /* 0x000fc600078e02ff */
[----:B------:R1:W-:Y:S01]  /*3cd00*/  STL [R1+0x18ac], R2 ;  /* 0x0018ac0201007387 */ /* 0x0003e20000100800 */
[----:B------:R-:W-:Y:S01]  /*3cd10*/  IMAD R7, R7, 0x820, RZ ;  /* 0x0000082007077824 */ /* 0x000fe200078e02ff */
[----:B-1----:R-:W-:-:S04]  /*3cd20*/  LOP3.LUT R2, R5, 0xc0, RZ, 0xc0, !PT ;  /* 0x000000c005027812 */ /* 0x002fc800078ec0ff */
[----:B------:R-:W-:Y:S02]  /*3cd30*/  LOP3.LUT R2, R2, 0x1c, R25, 0xf8, !PT ;  /* 0x0000001c02027812 */ /* 0x000fe400078ef819 */
[----:B------:R-:W-:Y:S02]  /*3cd40*/  LOP3.LUT R5, R6, 0x30, R5, 0x78, !PT ;  /* 0x0000003006057812 */ /* 0x000fe400078e7805 */
[----:B------:R-:W-:Y:S02]  /*3cd50*/  LOP3.LUT R2, R7, R2, RZ, 0x3c, !PT ;  /* 0x0000000207027212 */ /* 0x000fe400078e3cff */
[----:B--2---:R-:W-:Y:S01]  /*3cd60*/  MOV R8, R27 ;  /* 0x0000001b00087202 */ /* 0x004fe20000000f00 */
[----:B------:R-:W-:Y:S04]  /*3cd70*/  STL [R1+0x18b8], R26 ;  /* 0x0018b81a01007387 */ /* 0x000fe80000100800 */
[----:B------:R1:W-:Y:S04]  /*3cd80*/  STL [R1+0x18b4], R8 ;  /* 0x0018b40801007387 */ /* 0x0003e80000100800 */
[----:B-1----:R-:W2:Y:S04]  /*3cd90*/  LDL.LU.64 R8, [R1+0x21a8] ;  /* 0x0021a80001087983 */ /* 0x002ea80000300a00 */
[----:B------:R-:W-:Y:S04]  /*3cda0*/  STL [R1+0x1e44], R5 ;  /* 0x001e440501007387 */ /* 0x000fe80000100800 */
[----:B------:R-:W-:Y:S04]  /*3cdb0*/  STL [R1+0x1e3c], R2 ;  /* 0x001e3c0201007387 */ /* 0x000fe80000100800 */
[----:B------:R-:W3:Y:S04]  /*3cdc0*/  LDL.LU.64 R6, [R1+0x21a0] ;  /* 0x0021a00001067983 */ /* 0x000ee80000300a00 */
[----:B--2---:R1:W-:Y:S04]  /*3cdd0*/  STL.64 [R1+0xee0], R8 ;  /* 0x000ee00801007387 */ /* 0x0043e80000100a00 */
[----:B-1----:R-:W2:Y:S04]  /*3cde0*/  LDL.LU.64 R8, [R1+0x2178] ;  /* 0x0021780001087983 */ /* 0x002ea80000300a00 */
[----:B---3--:R1:W-:Y:S04]  /*3cdf0*/  STL.64 [R1+0xed8], R6 ;  /* 0x000ed80601007387 */ /* 0x0083e80000100a00 */
[----:B-1----:R-:W3:Y:S04]  /*3ce00*/  LDL.LU.64 R6, [R1+0x2170] ;  /* 0x0021700001067983 */ /* 0x002ee80000300a00 */
        /* <DEDUP_REMOVED lines=53> */
[----:B------:R-:W-:Y:S04]  /*3d160*/  STL.64 [R1+0xdf0], R250 ;  /* 0x000df0fa01007387 */ /* 0x000fe80000100a00 */
[----:B---3--:R2:W-:Y:S04]  /*3d170*/  STL.64 [R1+0xdf8], R6 ;  /* 0x000df80601007387 */ /* 0x0085e80000100a00 */
[----:B------:R-:W-:Y:S04]  /*3d180*/  STL.64 [R1+0xde8], R248 ;  /* 0x000de8f801007387 */ /* 0x000fe80000100a00 */
[----:B------:R-:W-:Y:S04]  /*3d190*/  STL.64 [R1+0xde0], R34 ;  /* 0x000de02201007387 */ /* 0x000fe80000100a00 */
[----:B------:R-:W-:Y:S04]  /*3d1a0*/  STL.64 [R1+0xdd8], R28 ;  /* 0x000dd81c01007387 */ /* 0x000fe80000100a00 */
[----:B-1----:R-:W3:Y:S04]  /*3d1b0*/  LDL.LU.64 R8, [R1+0x1f98] ;  /* 0x001f980001087983 */ /* 0x002ee80000300a00 */
[----:B--2---:R-:W2:Y:S04]  /*3d1c0*/  LDL.LU.64 R6, [R1+0x1ef8] ;  /* 0x001ef80001067983 */ /* 0x004ea80000300a00 */
[----:B---3--:R1:W-:Y:S04]  /*3d1d0*/  STL.64 [R1+0xdd0], R8 ;  /* 0x000dd00801007387 */ /* 0x0083e80000100a00 */
[----:B-1----:R-:W3:Y:S04]  /*3d1e0*/  LDL.LU.64 R8, [R1+0x1e68] ;  /* 0x001e680001087983 */ /* 0x002ee80000300a00 */
[----:B--2---:R1:W-:Y:S04]  /*3d1f0*/  STL.64 [R1+0xdc8], R6 ;  /* 0x000dc80601007387 */ /* 0x0043e80000100a00 */
[----:B-1----:R-:W2:Y:S04]  /*3d200*/  LDL.LU.64 R6, [R1+0x28] ;  /* 0x0000280001067983 */ /* 0x002ea80000300a00 */
[----:B---3--:R-:W-:Y:S04]  /*3d210*/  STL.64 [R1+0xdc0], R8 ;  /* 0x000dc00801007387 */ /* 0x008fe80000100a00 */
[----:B------:R-:W-:Y:S04]  /*3d220*/  STL.64 [R1+0xdb0], R62 ;  /* 0x000db03e01007387 */ /* 0x000fe80000100a00 */
[----:B--2---:R1:W-:Y:S04]  /*3d230*/  STL.64 [R1+0xdb8], R6 ;  /* 0x000db80601007387 */ /* 0x0043e80000100a00 */
[----:B------:R-:W-:Y:S04]  /*3d240*/  STL.64 [R1+0xda8], R48 ;  /* 0x000da83001007387 */ /* 0x000fe80000100a00 */
[----:B------:R-:W-:Y:S04]  /*3d250*/  STL.64 [R1+0xda0], R38 ;  /* 0x000da02601007387 */ /* 0x000fe80000100a00 */
[----:B------:R-:W-:Y:S04]  /*3d260*/  STL.64 [R1+0xd98], R30 ;  /* 0x000d981e01007387 */ /* 0x000fe80000100a00 */
[----:B-1----:R-:W2:Y:S04]  /*3d270*/  LDL.LU.64 R6, [R1+0x1fd0] ;  /* 0x001fd00001067983 */ /* 0x002ea80000300a00 */
[----:B------:R-:W3:Y:S04]  /*3d280*/  LDL.LU.64 R8, [R1+0x1f30] ;  /* 0x001f300001087983 */ /* 0x000ee80000300a00 */
[----:B--2---:R1:W-:Y:S04]  /*3d290*/  STL.64 [R1+0xd90], R6 ;  /* 0x000d900601007387 */ /* 0x0043e80000100a00 */
[----:B-1----:R-:W2:Y:S04]  /*3d2a0*/  LDL.LU.64 R6, [R1+0x1e98] ;  /* 0x001e980001067983 */ /* 0x002ea80000300a00 */
        /* <DEDUP_REMOVED lines=18> */
[----:B------:R-:W-:Y:S04]  /*3d3d0*/  STL.64 [R1+0xd28], R60 ;  /* 0x000d283c01007387 */ /* 0x000fe80000100a00 */
[----:B--2---:R2:W-:Y:S04]  /*3d3e0*/  STL.64 [R1+0xd30], R6 ;  /* 0x000d300601007387 */ /* 0x0045e80000100a00 */
        /* <DEDUP_REMOVED lines=8> */
[----:B---3--:R1:W-:Y:S04]  /*3d470*/  STL.64 [R1+0xd00], R8 ;  /* 0x000d000801007387 */ /* 0x0083e80000100a00 */
[----:B-1----:R-:W3:Y:S04]  /*3d480*/  LDL.LU.64 R8, [R1+0x38] ;  /* 0x0000380001087983 */ /* 0x002ee80000300a00 */
[----:B--2---:R1:W-:Y:S04]  /*3d490*/  STL.64 [R1+0xcf8], R6 ;  /* 0x000cf80601007387 */ /* 0x0043e80000100a00 */
[----:B-1----:R-:W2:Y:S04]  /*3d4a0*/  LDL.LU.64 R6, [R1] ;  /* 0x0000000001067983 */ /* 0x002ea80000300a00 */
[----:B---3--:R1:W-:Y:S04]  /*3d4b0*/  STL.64 [R1+0xcf0], R8 ;  /* 0x000cf00801007387 */ /* 0x0083e80000100a00 */
[----:B------:R-:W-:Y:S04]  /*3d4c0*/  STL.64 [R1+0xce0], R52 ;  /* 0x000ce03401007387 */ /* 0x000fe80000100a00 */
[----:B--2---:R2:W-:Y:S04]  /*3d4d0*/  STL.64 [R1+0xce8], R6 ;  /* 0x000ce80601007387 */ /* 0x0045e80000100a00 */
        /* <DEDUP_REMOVED lines=8> */
[----:B-1----:R-:W3:Y:S04]  /*3d560*/  LDL.64 R8, [R1+0x1e58] ;  /* 0x001e580001087983 */ /* 0x002ee80000100a00 */
[----:B--2---:R1:W-:Y:S04]  /*3d570*/  STL.64 [R1+0xcb8], R6 ;  /* 0x000cb80601007387 */ /* 0x0043e80000100a00 */
[----:B-1----:R-:W2:Y:S04]  /*3d580*/  LDL.LU.64 R6, [R1+0x18] ;  /* 0x0000180001067983 */ /* 0x002ea80000300a00 */
        /* <DEDUP_REMOVED lines=27> */
[----:B-1----:R-:W2:Y:S04]  /*3d740*/  LDL.64 R6, [R1+0x1e50] ;  /* 0x001e500001067983 */ /* 0x002ea80000100a00 */
        /* <DEDUP_REMOVED lines=125> */
[----:B-1----:R-:W2:Y:S01]  /*3df20*/  LDL.LU.64 R6, [R1+0x1f38] ;  /* 0x001f380001067983 */ /* 0x002ea20000300a00 */
[----:B------:R-:W-:-:S02]  /*3df30*/  SHF.R.S32.HI R4, RZ, 0x1f, R252 ;  /* 0x0000001fff047819 */ /* 0x000fc400000114fc */
[----:B------:R-:W-:Y:S02]  /*3df40*/  SHF.R.S32.HI R2, RZ, 0x1f, R0 ;  /* 0x0000001fff027819 */ /* 0x000fe40000011400 */
[----:B------:R-:W-:Y:S02]  /*3df50*/  LEA.HI R4, R4, R252, RZ, 0x7 ;  /* 0x000000fc04047211 */ /* 0x000fe400078f38ff */
[----:B------:R-:W-:Y:S02]  /*3df60*/  SHF.R.S32.HI R252, RZ, 0x1f, R3 ;  /* 0x0000001ffffc7819 */ /* 0x000fe40000011403 */
[----:B------:R-:W-:Y:S02]  /*3df70*/  SHF.L.U64.HI R2, R0, 0x2, R2 ;  /* 0x0000000200027819 */ /* 0x000fe40000010202 */
[----:B------:R-:W-:Y:S01]  /*3df80*/  SHF.L.U64.HI R252, R3, 0x2, R252 ;  /* 0x0000000203fc7819 */ /* 0x000fe200000102fc */
[----:B------:R-:W-:Y:S02]  /*3df90*/  IMAD.MOV.U32 R3, RZ, RZ, 0x3 ;  /* 0x00000003ff037424 */ /* 0x000fe400078e00ff */
[----:B------:R-:W-:Y:S01]  /*3dfa0*/  IMAD.MOV.U32 R0, RZ, RZ, -0x1 ;  /* 0xffffffffff007424 */ /* 0x000fe200078e00ff */
[----:B---3--:R-:W-:Y:S04]  /*3dfb0*/  STL.64 [R1+0xa30], R8 ;  /* 0x000a300801007387 */ /* 0x008fe80000100a00 */
[----:B--2---:R-:W-:Y:S04]  /*3dfc0*/  STL.64 [R1+0xa28], R6 ;  /* 0x000a280601007387 */ /* 0x004fe80000100a00 */
[----:B------:R-:W-:Y:S04]  /*3dfd0*/  STL [R1+0xa10], RZ ;  /* 0x000a10ff01007387 */ /* 0x000fe80000100800 */
[----:B------:R-:W-:Y:S04]  /*3dfe0*/  STL [R1+0x1e38], R3 ;  /* 0x001e380301007387 */ /* 0x000fe80000100800 */
[----:B------:R1:W-:Y:S04]  /*3dff0*/  STL [R1+0xa08], R0 ;  /* 0x000a080001007387 */ /* 0x0003e80000100800 */
        /* <DEDUP_REMOVED lines=288> */
[----:B------:R-:W3:Y:S04]  /*3f200*/  LDL R251, [R1+0x1e3c] ;  /* 0x001e3c0001fb7983 */ /* 0x000ee80000100800 */
[----:B------:R-:W4:Y:S04]  /*3f210*/  LDL R250, [R1+0x1e44] ;  /* 0x001e440001fa7983 */ /* 0x000f280000100800 */
        /* <DEDUP_REMOVED lines=15> */
[----:B-1----:R-:W-:-:S03]  /*3f310*/  SHF.R.S32.HI R0, RZ, 0x7, R4 ;  /* 0x00000007ff007819 */ /* 0x002fc60000011404 */
[----:B------:R2:W-:Y:S04]  /*3f320*/  STL [R1+0x2fc], RZ ;  /* 0x0002fcff01007387 */ /* 0x0005e80000100800 */
[----:B------:R2:W-:Y:S04]  /*3f330*/  STL [R1+0x2c0], RZ ;  /* 0x0002c0ff01007387 */ /* 0x0005e80000100800 */
[----:B------:R2:W-:Y:S04]  /*3f340*/  STL [R1+0x2c4], RZ ;  /* 0x0002c4ff01007387 */ /* 0x0005e80000100800 */
[----:B------:R2:W-:Y:S01]  /*3f350*/  STL [R1+0x2c8], RZ ;  /* 0x0002c8ff01007387 */ /* 0x0005e20000100800 */
[----:B------:R-:W-:-:S03]  /*3f360*/  IADD3 R28, R0, -0x4, RZ ;  /* 0xfffffffc001c7810 */ /* 0x000fc60007ffe0ff */
        /* <DEDUP_REMOVED lines=107> */
[----:B---3--:R-:W-:-:S05]  /*3fa20*/  LOP3.LUT R0, R251, 0x20, RZ, 0x3c, !PT ;  /* 0x00000020fb007812 */ /* 0x008fca00078e3cff */
[----:B------:R2:W-:Y:S01]  /*3fa30*/  STL [R1+0x1e54], R0 ;  /* 0x001e540001007387 */ /* 0x0005e20000100800 */
[----:B----4-:R-:W-:-:S03]  /*3fa40*/  LOP3.LUT R3, R250, 0x40, RZ, 0x3c, !PT ;  /* 0x00000040fa037812 */ /* 0x010fc600078e3cff */
.L_x_1:
[----:B--2---:R-:W2:Y:S01]  /*3fa50*/  LDL.LU R0, [R1+0xa08] ;  /* 0x000a080001007983 */ /* 0x004ea20000300800 */
[----:B------:R-:W-:-:S04]  /*3fa60*/  DEPBAR.LE SB0, 0x6 ;  /* 0x000081800000791a */ /* 0x000fc80000000000 */
[----:B------:R-:W3:Y:S04]  /*3fa70*/  LDL R30, [R1+0x1e54] ;  /* 0x001e5400011e7983 */ /* 0x000ee80000100800 */
[----:B------:R-:W1:Y:S04]  /*3fa80*/  S2R R3, SR_TID.X ;  /* 0x0000000000037919 */ /* 0x000e680000002100 */
[----:B------:R4:W-:Y:S04]  /*3fa90*/  STL [R1+0x242c], R2 ;  /* 0x00242c0201007387 */ /* 0x0009e80000100800 */
[----:B------:R-:W-:Y:S01]  /*3faa0*/  STL [R1+0x2428], R252 ;  /* 0x002428fc01007387 */ /* 0x000fe20000100800 */
[C---:B-1----:R-:W-:Y:S01]  /*3fab0*/  IMAD.SHL.U32 R31, R3.reuse, 0x2, RZ ;  /* 0x00000002031f7824 */ /* 0x042fe200078e00ff */
[----:B------:R-:W-:-:S02]  /*3fac0*/  SHF.L.U32 R29, R3, 0x1, RZ ;  /* 0x00000001031d7819 */ /* 0x000fc400000006ff */
[----:B------:R-:W-:Y:S02]  /*3fad0*/  LOP3.LUT R28, R3, 0x7, RZ, 0xc0, !PT ;  /* 0x00000007031c7812 */ /* 0x000fe400078ec0ff */
[----:B------:R-:W-:-:S03]  /*3fae0*/  LOP3.LUT R31, R31, 0xc0, RZ, 0xc0, !PT ;  /* 0x000000c01f1f7812 */ /* 0x000fc600078ec0ff */
[----:B------:R-:W-:Y:S01]  /*3faf0*/  IMAD R28, R28, 0x210, RZ ;  /* 0x000002101c1c7824 */ /* 0x000fe200078e02ff */
[----:B------:R-:W-:Y:S02]  /*3fb00*/  LOP3.LUT R31, R31, 0x1c, R3, 0xf8, !PT ;  /* 0x0000001c1f1f7812 */ /* 0x000fe400078ef803 */
[----:B------:R-:W-:Y:S02]  /*3fb10*/  LOP3.LUT R3, R3, 0x3, RZ, 0xc0, !PT ;  /* 0x0000000303037812 */ /* 0x000fe400078ec0ff */
[----:B------:R-:W-:-:S03]  /*3fb20*/  LOP3.LUT R28, R28, 0x30, R29, 0x78, !PT ;  /* 0x000000301c1c7812 */ /* 0x000fc600078e781d */
[----:B------:R-:W-:-:S05]  /*3fb30*/  IMAD R3, R3, 0x820, RZ ;  /* 0x0000082003037824 */ /* 0x000fca00078e02ff */
[----:B------:R-:W-:Y:S01]  /*3fb40*/  LOP3.LUT R3, R3, R31, RZ, 0x3c, !PT ;  /* 0x0000001f03037212 */ /* 0x000fe200078e3cff */
[----:B------:R-:W-:Y:S01]  /*3fb50*/  BAR.SYNC.DEFER_BLOCKING 0x0 ;  /* 0x0000000000007b1d */ /* 0x000fe20000010000 */
[----:B--2---:R-:W-:-:S04]  /*3fb60*/  IADD3 R0, R0, 0x1, RZ ;  /* 0x0000000100007810 */ /* 0x004fc80007ffe0ff */
[----:B------:R-:W-:-:S04]  /*3fb70*/  ISETP.GT.AND P0, PT, R0, 0x3, PT ;  /* 0x000000030000780c */ /* 0x000fc80003f04270 */
[----:B----4-:R-:W-:-:S04]  /*3fb80*/  SEL R2, R0, RZ, !P0 ;  /* 0x000000ff00027207 */ /* 0x010fc80004000000 */
[C---:B---3--:R-:W-:Y:S01]  /*3fb90*/  LEA R0, R2.reuse, R30, 0x12 ;  /* 0x0000001e02007211 */ /* 0x048fe200078e90ff */
[C---:B------:R-:W-:Y:S01]  /*3fba0*/  IMAD R3, R2.reuse, 0x40000, R3 ;  /* 0x0004000002037824 */ /* 0x040fe200078e0203 */
[----:B------:R-:W-:Y:S01]  /*3fbb0*/  STL [R1+0xa08], R2 ;  /* 0x000a080201007387 */ /* 0x000fe20000100800 */
[----:B------:R-:W-:-:S03]  /*3fbc0*/  IMAD R168, R2, 0x10000, R28 ;  /* 0x0001000002a87824 */ /* 0x000fc600078e021c */
[----:B------:R-:W-:Y:S04]  /*3fbd0*/  LDS R60, [R3] ;  /* 0x00000000033c7984 */ /* 0x000fe80000000800 */
[----:B------:R-:W-:Y:S04]  /*3fbe0*/  LDS R62, [R3+0x2000] ;  /* 0x00200000033e7984 */ /* 0x000fe80000000800 */
[----:B------:R-:W-:Y:S04]  /*3fbf0*/  LDS R61, [R0] ;  /* 0x00000000003d7984 */ /* 0x000fe80000000800 */
[----:B------:R-:W-:Y:S04]  /*3fc00*/  LDS R63, [R0+0x2000] ;  /* 0x00200000003f7984 */ /* 0x000fe80000000800 */
[----:B------:R-:W1:Y:S04]  /*3fc10*/  LDSM.16.M88.4 R32, [R168+0x100000] ;  /* 0x10000000a820783b */ /* 0x000e680000000200 */
[----:B------:R-:W-:Y:S04]  /*3fc20*/  LDS R40, [R3+0x100] ;  /* 0x0001000003287984 */ /* 0x000fe80000000800 */
[----:B------:R-:W-:Y:S04]  /*3fc30*/  LDS R42, [R3+0x2100] ;  /* 0x00210000032a7984 */ /* 0x000fe80000000800 */
[----:B------:R-:W-:Y:S04]  /*3fc40*/  LDS R41, [R0+0x100] ;  /* 0x0001000000297984 */ /* 0x000fe80000000800 */
[----:B------:R-:W2:Y:S04]  /*3fc50*/  LDS R43, [R0+0x2100] ;  /* 0x00210000002b7984 */ /* 0x000ea80000000800 */
[----:B------:R-:W-:Y:S04]  /*3fc60*/  LDSM.16.M88.4 R28, [R168+0x101000] ;  /* 0x10100000a81c783b */ /* 0x000fe80000000200 */
[----:B------:R-:W-:Y:S04]  /*3fc70*/  LDS R44, [R3+0x200] ;  /* 0x00020000032c7984 */ /* 0x000fe80000000800 */
[----:B------:R-:W-:Y:S04]  /*3fc80*/  LDS R46, [R3+0x2200] ;  /* 0x00220000032e7984 */ /* 0x000fe80000000800 */
[----:B------:R-:W-:Y:S04]  /*3fc90*/  LDS R45, [R0+0x200] ;  /* 0x00020000002d7984 */ /* 0x000fe80000000800 */
[----:B------:R-:W3:Y:S04]  /*3fca0*/  LDS R47, [R0+0x2200] ;  /* 0x00220000002f7984 */ /* 0x000ee80000000800 */
[----:B------:R-:W-:Y:S01]  /*3fcb0*/  LDS R52, [R3+0x300] ;  /* 0x0003000003347984 */ /* 0x000fe20000000800 */
[-C--:B-1---5:R-:W-:Y:S03]  /*3fcc0*/  HMMA.1688.F32.TF32 R172, R60, R32.reuse, R244 ;  /* 0x000000203cac723c */ /* 0x0a2fe600000810f4 */
[----:B------:R-:W-:Y:S04]  /*3fcd0*/  LDS R54, [R3+0x2300] ;  /* 0x0023000003367984 */ /* 0x000fe80000000800 */
[----:B------:R-:W-:Y:S04]  /*3fce0*/  LDS R53, [R0+0x300] ;  /* 0x0003000000357984 */ /* 0x000fe80000000800 */
[----:B------:R-:W-:Y:S04]  /*3fcf0*/  LDS R55, [R0+0x2300] ;  /* 0x0023000000377984 */ /* 0x000fe80000000800 */
[----:B------:R-:W-:Y:S01]  /*3fd00*/  LDS R56, [R3+0x400] ;  /* 0x0004000003387984 */ /* 0x000fe20000000800 */
[-C--:B--2---:R-:W-:Y:S03]  /*3fd10*/  HMMA.1688.F32.TF32 R228, R40, R32.reuse, R228 ;  /* 0x0000002028e4723c */ /* 0x084fe600000810e4 */
[----:B------:R-:W-:Y:S04]  /*3fd20*/  LDS R58, [R3+0x2400] ;  /* 0x00240000033a7984 */ /* 0x000fe80000000800 */
[----:B------:R-:W-:Y:S04]  /*3fd30*/  LDS R57, [R0+0x400] ;  /* 0x0004000000397984 */ /* 0x000fe80000000800 */
[----:B------:R-:W-:Y:S04]  /*3fd40*/  LDS R59, [R0+0x2400] ;  /* 0x00240000003b7984 */ /* 0x000fe80000000800 */
[----:B------:R-:W-:Y:S04]  /*3fd50*/  LDS R36, [R3+0x500] ;  /* 0x0005000003247984 */ /* 0x000fe80000000800 */
[----:B------:R-:W-:Y:S01]  /*3fd60*/  LDS R38, [R3+0x2500] ;  /* 0x0025000003267984 */ /* 0x000fe20000000800 */
[-C--:B---3--:R-:W-:Y:S03]  /*3fd70*/  HMMA.1688.F32.TF32 R208, R44, R32.reuse, R208 ;  /* 0x000000202cd0723c */ /* 0x088fe600000810d0 */
[----:B------:R-:W-:Y:S04]  /*3fd80*/  LDS R37, [R0+0x500] ;  /* 0x0005000000257984 */ /* 0x000fe80000000800 */
[----:B------:R-:W1:Y:S04]  /*3fd90*/  LDS R39, [R0+0x2500] ;  /* 0x0025000000277984 */ /* 0x000e680000000800 */
[----:B------:R-:W-:Y:S04]  /*3fda0*/  LDS R48, [R3+0x600] ;  /* 0x0006000003307984 */ /* 0x000fe80000000800 */
[----:B------:R-:W-:Y:S04]  /*3fdb0*/  LDS R50, [R3+0x2600] ;  /* 0x0026000003327984 */ /* 0x000fe80000000800 */
[----:B------:R-:W-:Y:S04]  /*3fdc0*/  LDS R49, [R0+0x600] ;  /* 0x0006000000317984 */ /* 0x000fe80000000800 */
[----:B------:R-:W2:Y:S04]  /*3fdd0*/  LDS R51, [R0+0x2600] ;  /* 0x0026000000337984 */ /* 0x000ea80000000800 */
[----:B------:R-:W-:Y:S04]  /*3fde0*/  LDS R64, [R3+0x700] ;  /* 0x0007000003407984 */ /* 0x000fe80000000800 */
[----:B------:R-:W-:Y:S04]  /*3fdf0*/  LDS R66, [R3+0x2700] ;  /* 0x0027000003427984 */ /* 0x000fe80000000800 */
[----:B------:R-:W-:Y:S04]  /*3fe00*/  LDS R65, [R0+0x700] ;  /* 0x0007000000417984 */ /* 0x000fe80000000800 */
[----:B------:R-:W3:Y:S04]  /*3fe10*/  LDS R67, [R0+0x2700] ;  /* 0x0027000000437984 */ /* 0x000ee80000000800 */
[----:B------:R-:W-:Y:S04]  /*3fe20*/  STL [R1+0x9d0], R168 ;  /* 0x0009d0a801007387 */ /* 0x000fe80000100800 */
[----:B------:R-:W-:Y:S01]  /*3fe30*/  STL [R1+0x3f3c], R30 ;  /* 0x003f3c1e01007387 */ /* 0x000fe20000100800 */
[-C--:B-1----:R-:W-:Y:S03]  /*3fe40*/  HMMA.1688.F32.TF32 R144, R36, R32.reuse, R144 ;  /* 0x000000202490723c */ /* 0x082fe60000081090 */
[----:B------:R-:W-:Y:S04]  /*3fe50*/  STL [R1+0x3f38], R31 ;  /* 0x003f381f01007387 */ /* 0x000fe80000100800 */
[----:B------:R-:W-:Y:S04]  /*3fe60*/  STL.64 [R1+0x3b0], R172 ;  /* 0x0003b0ac01007387 */ /* 0x000fe80000100a00 */
[----:B------:R1:W-:Y:S04]  /*3fe70*/  STL.64 [R1+0x3b8], R174 ;  /* 0x0003b8ae01007387 */ /* 0x0003e80000100a00 */
[----:B------:R-:W-:Y:S04]  /*3fe80*/  STL.64 [R1+0x3a0], R228 ;  /* 0x0003a0e401007387 */ /* 0x000fe80000100a00 */
[----:B------:R-:W-:Y:S01]  /*3fe90*/  STL.64 [R1+0x3a8], R230 ;  /* 0x0003a8e601007387 */ /* 0x000fe20000100a00 */
[-C--:B-1----:R-:W-:Y:S03]  /*3fea0*/  HMMA.1688.F32.TF32 R172, R52, R32.reuse, R92 ;  /* 0x0000002034ac723c */ /* 0x082fe6000008105c */
[----:B------:R-:W-:Y:S04]  /*3feb0*/  STL.64 [R1+0x390], R208 ;  /* 0x000390d001007387 */ /* 0x000fe80000100a00 */
[----:B------:R-:W-:Y:S01]  /*3fec0*/  STL.64 [R1+0x398], R210 ;  /* 0x000398d201007387 */ /* 0x000fe20000100a00 */
[-C--:B------:R-:W-:Y:S08]  /*3fed0*/  HMMA.1688.F32.TF32 R92, R56, R32.reuse, R116 ;  /* 0x00000020385c723c */ /* 0x080ff00000081074 */
[-C--:B--2---:R-:W-:Y:S07]  /*3fee0*/  HMMA.1688.F32.TF32 R116, R48, R32.reuse, R140 ;  /* 0x000000203074723c */ /* 0x084fee000008108c */
[----:B------:R-:W-:Y:S04]  /*3fef0*/  STL.64 [R1+0x440], R172 ;  /* 0x000440ac01007387 */ /* 0x000fe80000100a00 */
[----:B------:R-:W-:Y:S04]  /*3ff00*/  STL.64 [R1+0x448], R174 ;  /* 0x000448ae01007387 */ /* 0x000fe80000100a00 */
[----:B------:R-:W-:Y:S04]  /*3ff10*/  STL.64 [R1+0x450], R92 ;  /* 0x0004505c01007387 */ /* 0x000fe80000100a00 */
[----:B------:R3:W-:Y:S04]  /*3ff20*/  STL.64 [R1+0x458], R94 ;  /* 0x0004585e01007387 */ /* 0x0007e80000100a00 */
[----:B------:R-:W-:Y:S04]  /*3ff30*/  STL.64 [R1+0x520], R144 ;  /* 0x0005209001007387 */ /* 0x000fe80000100a00 */
[----:B------:R-:W-:Y:S01]  /*3ff40*/  STL.64 [R1+0x528], R146 ;  /* 0x0005289201007387 */ /* 0x000fe20000100a00 */
[----:B---3--:R-:W-:Y:S03]  /*3ff50*/  HMMA.1688.F32.TF32 R92, R64, R32, R4 ;  /* 0x00000020405c723c */ /* 0x008fe60000081004 */
[----:B------:R1:W-:Y:S04]  /*3ff60*/  STL.64 [R1+0x650], R116 ;  /* 0x0006507401007387 */ /* 0x0003e80000100a00 */
[----:B------:R2:W-:Y:S01]  /*3ff70*/  STL.64 [R1+0x658], R118 ;  /* 0x0006587601007387 */ /* 0x0005e20000100a00 */
[-C--:B------:R-:W-:Y:S03]  /*3ff80*/  HMMA.1688.F32.TF32 R4, R60, R28.reuse, R240 ;  /* 0x0000001c3c04723c */ /* 0x080fe600000810f0 */
[----:B-1----:R-:W3:Y:S11]  /*3ff90*/  LDL.LU.64 R116, [R1+0x550] ;  /* 0x0005500001747983 */ /* 0x002ef60000300a00 */
[----:B------:R-:W-:Y:S01]  /*3ffa0*/  @!UPT UIADD3 URZ, URZ, URZ, URZ ;  /* 0x0000003f3f3ff290 */ /* 0x000fe2000fffe03f */
[----:B------:R-:W-:Y:S04]  /*3ffb0*/  STL.64 [R1+0x730], R92 ;  /* 0x0007305c01007387 */ /* 0x000fe80000100a00 */
[----:B------:R1:W-:Y:S04]  /*3ffc0*/  STL.64 [R1+0x738], R94 ;  /* 0x0007385e01007387 */ /* 0x0003e80000100a00 */
[----:B--2---:R-:W3:Y:S01]  /*3ffd0*/  LDL.LU.64 R118, [R1+0x558] ;  /* 0x0005580001767983 */ /* 0x004ee20000300a00 */
[-C--:B------:R-:W-:Y:S03]  /*3ffe0*/  HMMA.1688.F32.TF32 R140, R40, R28.reuse, R180 ;  /* 0x0000001c288c723c */ /* 0x080fe600000810b4 */
[----:B------:R-:W-:Y:S04]  /*3fff0*/  STL.64 [R1+0x2e0], R4 ;  /* 0x0002e00401007387 */ /* 0x000fe80000100a00 */
[----:B------:R2:W-:Y:S01]  /*40000*/  STL.64 [R1+0x2e8], R6 ;  /* 0x0002e80601007387 */ /* 0x0005e20000100a00 */
[-C--:B-1----:R-:W-:Y:S08]  /*40010*/  HMMA.1688.F32.TF32 R92, R52, R28.reuse, R72 ;  /* 0x0000001c345c723c */ /* 0x082ff00000081048 */
[-C--:B------:R-:W-:Y:S07]  /*40020*/  HMMA.1688.F32.TF32 R72, R56, R28.reuse, R96 ;  /* 0x0000001c3848723c */ /* 0x080fee0000081060 */
[----:B------:R-:W-:Y:S01]  /*40030*/  STL.64 [R1+0x2d0], R140 ;  /* 0x0002d08c01007387 */ /* 0x000fe20000100a00 */
[-C--:B--2---:R-:W-:Y:S03]  /*40040*/  HMMA.1688.F32.TF32 R4, R44, R28.reuse, R212 ;  /* 0x0000001c2c04723c */ /* 0x084fe600000810d4 */
[----:B------:R-:W-:Y:S11]  /*40050*/  STL.64 [R1+0x2d8], R142 ;  /* 0x0002d88e01007387 */ /* 0x000ff60000100a00 */
[----:B------:R-:W-:Y:S09]  /*40060*/  @!UPT UIADD3 URZ, URZ, URZ, URZ ;  /* 0x0000003f3f3ff290 */ /* 0x000ff2000fffe03f */
[----:B------:R-:W-:Y:S04]  /*40070*/  STL.64 [R1+0x300], R4 ;  /* 0x0003000401007387 */ /* 0x000fe80000100a00 */
[----:B------:R1:W-:Y:S04]  /*40080*/  STL.64 [R1+0x308], R6 ;  /* 0x0003080601007387 */ /* 0x0003e80000100a00 */
[----:B------:R-:W-:Y:S04]  /*40090*/  STL.64 [R1+0x340], R92 ;  /* 0x0003405c01007387 */ /* 0x000fe80000100a00 */
[----:B------:R-:W-:Y:S04]  /*400a0*/  STL.64 [R1+0x348], R94 ;  /* 0x0003485e01007387 */ /* 0x000fe80000100a00 */
[----:B------:R-:W2:Y:S01]  /*400b0*/  LDL.LU.64 R96, [R1+0x5b0] ;  /* 0x0005b00001607983 */ /* 0x000ea20000300a00 */
[-C--:B-1----:R-:W-:Y:S03]  /*400c0*/  HMMA.1688.F32.TF32 R4, R36, R28.reuse, R120 ;  /* 0x0000001c2404723c */ /* 0x082fe60000081078 */
[----:B------:R-:W-:Y:S04]  /*400d0*/  STL.64 [R1+0x420], R72 ;  /* 0x0004204801007387 */ /* 0x000fe80000100a00 */
[----:B------:R-:W-:Y:S04]  /*400e0*/  STL.64 [R1+0x428], R74 ;  /* 0x0004284a01007387 */ /* 0x000fe80000100a00 */
[----:B------:R-:W2:Y:S04]  /*400f0*/  LDL.LU.64 R98, [R1+0x5b8] ;  /* 0x0005b80001627983 */ /* 0x000ea80000300a00 */
[----:B------:R-:W1:Y:S08]  /*40100*/  LDSM.16.M88.4 R92, [R168+0x102000] ;  /* 0x10200000a85c783b */ /* 0x000e700000000200 */
[----:B------:R-:W-:Y:S04]  /*40110*/  STL.64 [R1+0x470], R4 ;  /* 0x0004700401007387 */ /* 0x000fe80000100a00 */
[----:B------:R4:W-:Y:S02]  /*40120*/  STL.64 [R1+0x478], R6 ;  /* 0x0004780601007387 */ /* 0x0009e40000100a00 */
[-C--:B----4-:R-:W-:Y:S02]  /*40130*/  HMMA.1688.F32.TF32 R4, R64, R28.reuse, R8 ;  /* 0x0000001c4004723c */ /* 0x090fe40000081008 */
[----:B------:R-:W4:Y:S06]  /*40140*/  LDSM.16.M88.4 R8, [R168+0x103000] ;  /* 0x10300000a808783b */ /* 0x000f2c0000000200 */
[----:B------:R-:W-:Y:S11]  /*40150*/  HMMA.1688.F32.TF32 R72, R48, R28, R164 ;  /* 0x0000001c3048723c */ /* 0x000ff600000810a4 */
[----:B------:R-:W-:Y:S11]  /*40160*/  @!UPT UIADD3 URZ, URZ, URZ, URZ ;  /* 0x0000003f3f3ff290 */ /* 0x000ff6000fffe03f */
[----:B------:R-:W-:Y:S01]  /*40170*/  @!UPT UIADD3 URZ, URZ, URZ, URZ ;  /* 0x0000003f3f3ff290 */ /* 0x000fe2000fffe03f */
[----:B------:R-:W-:Y:S04]  /*40180*/  STL.64 [R1+0x590], R72 ;  /* 0x0005904801007387 */ /* 0x000fe80000100a00 */
[----:B------:R-:W-:Y:S04]  /*40190*/  STL.64 [R1+0x598], R74 ;  /* 0x0005984a01007387 */ /* 0x000fe80000100a00 */
[----:B-1----:R-:W-:Y:S04]  /*401a0*/  STL [R1+0x3f10], R94 ;  /* 0x003f105e01007387 */ /* 0x002fe80000100800 */
[----:B------:R-:W-:Y:S04]  /*401b0*/  STL.64 [R1+0x720], R4 ;  /* 0x0007200401007387 */ /* 0x000fe80000100a00 */
[----:B------:R-:W-:Y:S04]  /*401c0*/  STL.64 [R1+0x728], R6 ;  /* 0x0007280601007387 */ /* 0x000fe80000100a00 */
[----:B------:R-:W-:Y:S04]  /*401d0*/  STL [R1+0x3f0c], R95 ;  /* 0x003f0c5f01007387 */ /* 0x000fe80000100800 */
[----:B----4-:R-:W-:Y:S04]  /*401e0*/  STL [R1+0x3f08], R10 ;  /* 0x003f080a01007387 */ /* 0x010fe80000100800 */
[----:B------:R-:W-:Y:S04]  /*401f0*/  STL [R1+0x3f04], R11 ;  /* 0x003f040b01007387 */ /* 0x000fe80000100800 */
[----:B------:R-:W4:Y:S01]  /*40200*/  LDL.LU.64 R28, [R1+0x640] ;  /* 0x00064000011c7983 */ /* 0x000f220000300a00 */
[-C--:B------:R-:W-:Y:S03]  /*40210*/  HMMA.1688.F32.TF32 R76, R52, R92.reuse, R76 ;  /* 0x0000005c344c723c */ /* 0x080fe6000008104c */
[----:B------:R-:W1:Y:S04]  /*40220*/  LDSM.16.M88.4 R4, [R168+0x104000] ;  /* 0x10400000a804783b */ /* 0x000e680000000200 */
[----:B------:R-:W1:Y:S01]  /*40230*/  LDSM.16.M88.4 R72, [R168+0x105000] ;  /* 0x10500000a848783b */ /* 0x000e620000000200 */
[-C--:B---3--:R-:W-:Y:S08]  /*40240*/  HMMA.1688.F32.TF32 R120, R60, R92.reuse, R116 ;  /* 0x0000005c3c78723c */ /* 0x088ff00000081074 */
[-C--:B------:R-:W-:Y:S11]  /*40250*/  HMMA.1688.F32.TF32 R116, R40, R92.reuse, R236 ;  /* 0x0000005c2874723c */ /* 0x080ff600000810ec */
[----:B------:R-:W-:Y:S04]  /*40260*/  @!UPT UIADD3 URZ, URZ, URZ, URZ ;  /* 0x0000003f3f3ff290 */ /* 0x000fe8000fffe03f */
[----:B------:R-:W-:Y:S04]  /*40270*/  STL.64 [R1+0x250], R120 ;  /* 0x0002507801007387 */ /* 0x000fe80000100a00 */
[----:B------:R-:W-:Y:S04]  /*40280*/  STL.64 [R1+0x258], R122 ;  /* 0x0002587a01007387 */ /* 0x000fe80000100a00 */
[----:B------:R-:W4:Y:S04]  /*40290*/  LDL.LU.64 R30, [R1+0x648] ;  /* 0x00064800011e7983 */ /* 0x000f280000300a00 */
[----:B------:R-:W-:Y:S04]  /*402a0*/  STL.64 [R1+0x240], R116 ;  /* 0x0002407401007387 */ /* 0x000fe80000100a00 */
[----:B------:R3:W-:Y:S02]  /*402b0*/  STL.64 [R1+0x248], R118 ;  /* 0x0002487601007387 */ /* 0x0007e40000100a00 */
[-C--:B---3--:R-:W-:Y:S11]  /*402c0*/  HMMA.1688.F32.TF32 R116, R44, R92.reuse, R216 ;  /* 0x0000005c2c74723c */ /* 0x088ff600000810d8 */
[----:B------:R-:W-:Y:S11]  /*402d0*/  @!UPT UIADD3 URZ, URZ, URZ, URZ ;  /* 0x0000003f3f3ff290 */ /* 0x000ff6000fffe03f */
[----:B------:R-:W-:Y:S02]  /*402e0*/  @!UPT UIADD3 URZ, URZ, URZ, URZ ;  /* 0x0000003f3f3ff290 */ /* 0x000fe4000fffe03f */
[----:B------:R-:W-:Y:S01]  /*402f0*/  IMAD.MOV.U32 R2, RZ, RZ, R119 ;  /* 0x000000ffff027224 */ /* 0x000fe200078e0077 */
[----:B------:R-:W-:Y:S04]  /*40300*/  STL.64 [R1+0x260], R116 ;  /* 0x0002607401007387 */ /* 0x000fe80000100a00 */
[----:B------:R3:W-:Y:S04]  /*40310*/  STL [R1+0x268], R118 ;  /* 0x0002687601007387 */ /* 0x0007e80000100800 */
[----:B------:R-:W-:Y:S04]  /*40320*/  STL [R1+0x3e50], R2 ;  /* 0x003e500201007387 */ /* 0x000fe80000100800 */
[----:B------:R-:W-:Y:S01]  /*40330*/  STL.64 [R1+0x290], R76 ;  /* 0x0002904c01007387 */ /* 0x000fe20000100a00 */
[-C--:B---3--:R-:W-:Y:S03]  /*40340*/  HMMA.1688.F32.TF32 R116, R56, R92.reuse, R100 ;  /* 0x0000005c3874723c */ /* 0x088fe60000081064 */
[----:B------:R3:W-:Y:S05]  /*40350*/  STL.64 [R1+0x298], R78 ;  /* 0x0002984e01007387 */ /* 0x0007ea0000100a00 */
[-C--:B------:R-:W-:Y:S08]  /*40360*/  HMMA.1688.F32.TF32 R100, R36, R92.reuse, R124 ;  /* 0x0000005c2464723c */ /* 0x080ff0000008107c */
[-C--:B---3--:R-:W-:Y:S08]  /*40370*/  HMMA.1688.F32.TF32 R76, R48, R92.reuse, R148 ;  /* 0x0000005c304c723c */ /* 0x088ff00000081094 */
[----:B------:R-:W-:Y:S08]  /*40380*/  HMMA.1688.F32.TF32 R92, R64, R92, R12 ;  /* 0x0000005c405c723c */ /* 0x000ff0000008100c */
[-C--:B--2---:R-:W-:Y:S01]  /*40390*/  HMMA.1688.F32.TF32 R12, R60, R8.reuse, R96 ;  /* 0x000000083c0c723c */ /* 0x084fe20000081060 */
[----:B------:R-:W-:Y:S04]  /*403a0*/  STL.64 [R1+0x320], R116 ;  /* 0x0003207401007387 */ /* 0x000fe80000100a00 */
[----:B------:R-:W-:Y:S04]  /*403b0*/  STL.64 [R1+0x328], R118 ;  /* 0x0003287601007387 */ /* 0x000fe80000100a00 */
[----:B------:R-:W-:Y:S04]  /*403c0*/  STL.64 [R1+0x430], R100 ;  /* 0x0004306401007387 */ /* 0x000fe80000100a00 */
[----:B------:R-:W-:Y:S04]  /*403d0*/  STL.64 [R1+0x438], R102 ;  /* 0x0004386601007387 */ /* 0x000fe80000100a00 */
[----:B------:R2:W-:Y:S04]  /*403e0*/  STL.64 [R1+0x540], R76 ;  /* 0x0005404c01007387 */ /* 0x0005e80000100a00 */
[----:B------:R3:W-:Y:S04]  /*403f0*/  STL.64 [R1+0x548], R78 ;  /* 0x0005484e01007387 */ /* 0x0007e80000100a00 */
[----:B--2---:R-:W2:Y:S04]  /*40400*/  LDL.LU.64 R76, [R1+0x6e0] ;  /* 0x0006e000014c7983 */ /* 0x004ea80000300a00 */
[----:B------:R-:W-:Y:S04]  /*40410*/  STL.64 [R1+0x680], R92 ;  /* 0x0006805c01007387 */ /* 0x000fe80000100a00 */
[----:B------:R-:W-:Y:S04]  /*40420*/  STL.64 [R1+0x688], R94 ;  /* 0x0006885e01007387 */ /* 0x000fe80000100a00 */
[----:B---3--:R-:W2:Y:S04]  /*40430*/  LDL.LU.64 R78, [R1+0x6e8] ;  /* 0x0006e800014e7983 */ /* 0x008ea80000300a00 */
[----:B------:R3:W-:Y:S04]  /*40440*/  STL.64 [R1+0x1b0], R12 ;  /* 0x0001b00c01007387 */ /* 0x0007e80000100a00 */
[----:B------:R1:W-:Y:S04]  /*40450*/  STL.64 [R1+0x1b8], R14 ;  /* 0x0001b80e01007387 */ /* 0x0003e80000100a00 */
[----:B---3--:R-:W3:Y:S04]  /*40460*/  LDL.LU.64 R12, [R1+0x580] ;  /* 0x00058000010c7983 */ /* 0x008ee80000300a00 */
[----:B-1----:R-:W3:Y:S01]  /*40470*/  LDL.LU.64 R14, [R1+0x588] ;  /* 0x00058800010e7983 */ /* 0x002ee20000300a00 */
[-C--:B------:R-:W-:Y:S08]  /*40480*/  HMMA.1688.F32.TF32 R100, R40, R8.reuse, R232 ;  /* 0x000000082864723c */ /* 0x080ff000000810e8 */
[-C--:B------:R-:W-:Y:S08]  /*40490*/  HMMA.1688.F32.TF32 R96, R44, R8.reuse, R220 ;  /* 0x000000082c60723c */ /* 0x080ff000000810dc */
[-C--:B------:R-:W-:Y:S08]  /*404a0*/  HMMA.1688.F32.TF32 R92, R52, R8.reuse, R80 ;  /* 0x00000008345c723c */ /* 0x080ff00000081050 */
[-C--:B------:R-:W-:Y:S01]  /*404b0*/  HMMA.1688.F32.TF32 R80, R56, R8.reuse, R104 ;  /* 0x000000083850723c */ /* 0x080fe20000081068 */
[----:B------:R-:W-:Y:S04]  /*404c0*/  STL.64 [R1+0x1a0], R100 ;  /* 0x0001a06401007387 */ /* 0x000fe80000100a00 */
[----:B------:R-:W-:Y:S04]  /*404d0*/  STL.64 [R1+0x1a8], R102 ;  /* 0x0001a86601007387 */ /* 0x000fe80000100a00 */
[----:B------:R-:W-:Y:S04]  /*404e0*/  STL.64 [R1+0x1c0], R96 ;  /* 0x0001c06001007387 */ /* 0x000fe80000100a00 */
[----:B------:R1:W-:Y:S04]  /*404f0*/  STL.64 [R1+0x1c8], R98 ;  /* 0x0001c86201007387 */ /* 0x0003e80000100a00 */
[----:B------:R-:W-:Y:S04]  /*40500*/  STL.64 [R1+0x220], R92 ;  /* 0x0002205c01007387 */ /* 0x000fe80000100a00 */
[----:B------:R1:W-:Y:S02]  /*40510*/  STL.64 [R1+0x228], R94 ;  /* 0x0002285e01007387 */ /* 0x0003e40000100a00 */
[-C--:B-1----:R-:W-:Y:S02]  /*40520*/  HMMA.1688.F32.TF32 R96, R36, R8.reuse, R128 ;  /* 0x000000082460723c */ /* 0x082fe40000081080 */
[----:B------:R-:W-:Y:S04]  /*40530*/  STL.64 [R1+0x280], R80 ;  /* 0x0002805001007387 */ /* 0x000fe80000100a00 */
[----:B------:R1:W-:Y:S02]  /*40540*/  STL.64 [R1+0x288], R82 ;  /* 0x0002885201007387 */ /* 0x0003e40000100a00 */
[-C--:B------:R-:W-:Y:S02]  /*40550*/  HMMA.1688.F32.TF32 R92, R48, R8.reuse, R152 ;  /* 0x00000008305c723c */ /* 0x080fe40000081098 */
[----:B------:R-:W2:Y:S06]  /*40560*/  LDSM.16.M88.4 R100, [R168+0x106000] ;  /* 0x10600000a864783b */ /* 0x000eac0000000200 */
[----:B-1----:R-:W-:Y:S08]  /*40570*/  HMMA.1688.F32.TF32 R80, R64, R8, R16 ;  /* 0x000000084050723c */ /* 0x002ff00000081010 */
[----:B------:R-:W-:Y:S01]  /*40580*/  HMMA.1688.F32.TF32 R8, R40, R4, R184 ;  /* 0x000000042808723c */ /* 0x000fe200000810b8 */
[----:B------:R-:W-:Y:S04]  /*40590*/  STL.64 [R1+0x370], R96 ;  /* 0x0003706001007387 */ /* 0x000fe80000100a00 */
[----:B------:R-:W-:Y:S04]  /*405a0*/  STL.64 [R1+0x378], R98 ;  /* 0x0003786201007387 */ /* 0x000fe80000100a00 */
[----:B------:R-:W-:Y:S04]  /*405b0*/  STL.64 [R1+0x4a0], R92 ;  /* 0x0004a05c01007387 */ /* 0x000fe80000100a00 */
[----:B------:R-:W-:Y:S04]  /*405c0*/  STL.64 [R1+0x4a8], R94 ;  /* 0x0004a85e01007387 */ /* 0x000fe80000100a00 */
[----:B------:R-:W-:Y:S04]  /*405d0*/  STL.64 [R1+0x630], R80 ;  /* 0x0006305001007387 */ /* 0x000fe80000100a00 */
[----:B------:R-:W-:Y:S04]  /*405e0*/  STL.64 [R1+0x638], R82 ;  /* 0x0006385201007387 */ /* 0x000fe80000100a00 */
[----:B------:R-:W-:Y:S01]  /*405f0*/  STL.64 [R1+0xf0], R8 ;  /* 0x0000f00801007387 */ /* 0x000fe20000100a00 */
[----:B------:R-:W-:-:S03]  /*40600*/  MOV R252, R11 ;  /* 0x0000000b00fc7202 */ /* 0x000fc60000000f00 */
[----:B------:R-:W1:Y:S04]  /*40610*/  LDSM.16.M88.4 R96, [R168+0x107000] ;  /* 0x10700000a860783b */ /* 0x000e680000000200 */
[----:B------:R-:W-:Y:S01]  /*40620*/  LDSM.16.M88.4 R80, [R168+0x10a000] ;  /* 0x10a00000a850783b */ /* 0x000fe20000000200 */
[-C--:B----4-:R-:W-:Y:S08]  /*40630*/  HMMA.1688.F32.TF32 R16, R60, R4.reuse, R28 ;  /* 0x000000043c10723c */ /* 0x090ff0000008101c */
[-C--:B------:R-:W-:Y:S11]  /*40640*/  HMMA.1688.F32.TF32 R28, R44, R4.reuse, R224 ;  /* 0x000000042c1c723c */ /* 0x080ff600000810e0 */
[----:B------:R-:W-:Y:S04]  /*40650*/  @!UPT UIADD3 URZ, URZ, URZ, URZ ;  /* 0x0000003f3f3ff290 */ /* 0x000fe8000fffe03f */
[----:B------:R-:W-:Y:S04]  /*40660*/  STL.64 [R1+0x100], R16 ;  /* 0x0001001001007387 */ /* 0x000fe80000100a00 */
[----:B------:R4:W-:Y:S04]  /*40670*/  STL.64 [R1+0x108], R18 ;  /* 0x0001081201007387 */ /* 0x0009e80000100a00 */
[----:B------:R1:W-:Y:S01]  /*40680*/  STL [R1+0xf8], R10 ;  /* 0x0000f80a01007387 */ /* 0x0003e20000100800 */
[-C--:B----4-:R-:W-:Y:S08]  /*40690*/  HMMA.1688.F32.TF32 R16, R56, R4.reuse, R108 ;  /* 0x000000043810723c */ /* 0x090ff0000008106c */
[-C--:B-1----:R-:W-:Y:S01]  /*406a0*/  HMMA.1688.F32.TF32 R8, R52, R4.reuse, R84 ;  /* 0x000000043408723c */ /* 0x082fe20000081054 */
[----:B------:R-:W-:Y:S04]  /*406b0*/  STL [R1+0x3e78], R252 ;  /* 0x003e78fc01007387 */ /* 0x000fe80000100800 */
[----:B------:R-:W-:Y:S04]  /*406c0*/  STL.64 [R1+0x130], R28 ;  /* 0x0001301c01007387 */ /* 0x000fe80000100a00 */
[----:B------:R1:W-:Y:S04]  /*406d0*/  STL.64 [R1+0x138], R30 ;  /* 0x0001381e01007387 */ /* 0x0003e80000100a00 */
[----:B------:R-:W-:Y:S01]  /*406e0*/  LDSM.16.M88.4 R84, [R168+0x109000] ;  /* 0x10900000a854783b */ /* 0x000fe20000000200 */
[-C--:B-1----:R-:W-:Y:S09]  /*406f0*/  HMMA.1688.F32.TF32 R28, R36, R4.reuse, R132 ;  /* 0x00000004241c723c */ /* 0x082ff20000081084 */
[----:B------:R-:W-:Y:S04]  /*40700*/  STL.64 [R1+0x190], R8 ;  /* 0x0001900801007387 */ /* 0x000fe80000100a00 */
[----:B------:R1:W-:Y:S04]  /*40710*/  STL.64 [R1+0x198], R10 ;  /* 0x0001980a01007387 */ /* 0x0003e80000100a00 */
[----:B------:R-:W-:Y:S04]  /*40720*/  STL.64 [R1+0x210], R16 ;  /* 0x0002101001007387 */ /* 0x000fe80000100a00 */
[----:B------:R4:W-:Y:S01]  /*40730*/  STL.64 [R1+0x218], R18 ;  /* 0x0002181201007387 */ /* 0x0009e20000100a00 */
[-C--:B-1----:R-:W-:Y:S08]  /*40740*/  HMMA.1688.F32.TF32 R8, R48, R4.reuse, R160 ;  /* 0x000000043008723c */ /* 0x082ff000000810a0 */
[----:B----4-:R-:W-:Y:S01]  /*40750*/  HMMA.1688.F32.TF32 R16, R64, R4, R20 ;  /* 0x000000044010723c */ /* 0x010fe20000081014 */
[----:B------:R1:W-:Y:S04]  /*40760*/  STL.64 [R1+0x2a0], R28 ;  /* 0x0002a01c01007387 */ /* 0x0003e80000100a00 */
[----:B------:R-:W-:Y:S04]  /*40770*/  STL.64 [R1+0x2a8], R30 ;  /* 0x0002a81e01007387 */ /* 0x000fe80000100a00 */
[----:B------:R-:W-:Y:S06]  /*40780*/  LDSM.16.M88.4 R20, [R168+0x10e000] ;  /* 0x10e00000a814783b */ /* 0x000fec0000000200 */
[----:B------:R4:W-:Y:S04]  /*40790*/  STL.64 [R1+0x460], R8 ;  /* 0x0004600801007387 */ /* 0x0009e80000100a00 */
[----:B------:R-:W-:Y:S05]  /*407a0*/  STL.64 [R1+0x468], R10 ;  /* 0x0004680a01007387 */ /* 0x000fea0000100a00 */
[----:B-1----:R-:W-:-:S02]  /*407b0*/  IMAD.MOV.U32 R29, RZ, RZ, R16 ;  /* 0x000000ffff1d7224 */ /* 0x002fc400078e0010 */
[----:B------:R-:W-:Y:S01]  /*407c0*/  IMAD.MOV.U32 R28, RZ, RZ, R17 ;  /* 0x000000ffff1c7224 */ /* 0x000fe200078e0011 */
[----:B----4-:R-:W-:Y:S01]  /*407d0*/  MOV R9, R18 ;  /* 0x0000001200097202 */ /* 0x010fe20000000f00 */
[----:B------:R-:W-:-:S05]  /*407e0*/  IMAD.MOV.U32 R8, RZ, RZ, R19 ;  /* 0x000000ffff087224 */ /* 0x000fca00078e0013 */
[----:B------:R-:W-:Y:S01]  /*407f0*/  STL [R1+0x3d44], R8 ;  /* 0x003d440801007387 */ /* 0x000fe20000100800 */
[-C--:B--2---:R-:W-:Y:S03]  /*40800*/  HMMA.1688.F32.TF32 R16, R60, R72.reuse, R76 ;  /* 0x000000483c10723c */ /* 0x084fe6000008104c */
[----:B------:R-:W-:Y:S04]  /*40810*/  STL [R1+0x3d40], R28 ;  /* 0x003d401c01007387 */ /* 0x000fe80000100800 */
[----:B------:R-:W-:Y:S04]  /*40820*/  STL [R1+0x3d3c], R29 ;  /* 0x003d3c1d01007387 */ /* 0x000fe80000100800 */
[----:B------:R3:W-:Y:S04]  /*40830*/  STL [R1+0x3d38], R9 ;  /* 0x003d380901007387 */ /* 0x0007e80000100800 */
[----:B------:R-:W-:Y:S01]  /*40840*/  LDSM.16.M88.4 R76, [R168+0x10b000] ;  /* 0x10b00000a84c783b */ /* 0x000fe20000000200 */
[----:B---3--:R-:W-:Y:S08]  /*40850*/  HMMA.1688.F32.TF32 R8, R40, R72, R12 ;  /* 0x000000482808723c */ /* 0x008ff0000008100c */
[----:B------:R-:W-:Y:S01]  /*40860*/  MOV R31, R18 ;  /* 0x00000012001f7202 */ /* 0x000fe20000000f00 */
[----:B------:R-:W-:Y:S04]  /*40870*/  STL [R1+0x90], R16 ;  /* 0x0000901001007387 */ /* 0x000fe80000100800 */
[----:B------:R-:W-:Y:S04]  /*40880*/  STL [R1+0x9c], R19 ;  /* 0x00009c1301007387 */ /* 0x000fe80000100800 */
[----:B------:R-:W-:Y:S06]  /*40890*/  STL [R1+0x3f40], R31 ;  /* 0x003f401f01007387 */ /* 0x000fec0000100800 */
[----:B------:R-:W-:Y:S01]  /*408a0*/  STL.64 [R1+0xb0], R8 ;  /* 0x0000b00801007387 */ /* 0x000fe20000100a00 */
[----:B------:R-:W-:-:S03]  /*408b0*/  IMAD.MOV.U32 R252, RZ, RZ, R11 ;  /* 0x000000fffffc7224 */ /* 0x000fc600078e000b */
[----:B------:R1:W-:Y:S02]  /*408c0*/  STL [R1+0xb8], R10 ;  /* 0x0000b80a01007387 */ /* 0x0003e40000100800 */
[-C--:B-1----:R-:W-:Y:S02]  /*408d0*/  HMMA.1688.F32.TF32 R8, R44, R72.reuse, R68 ;  /* 0x000000482c08723c */ /* 0x082fe40000081044 */
[----:B------:R-:W-:Y:S04]  /*408e0*/  STL [R1+0x3ef8], R252 ;  /* 0x003ef8fc01007387 */ /* 0x000fe80000100800 */
[----:B------:R-:W-:Y:S11]  /*408f0*/  LDSM.16.M88.4 R68, [R168+0x10c000] ;  /* 0x10c00000a844783b */ /* 0x000ff60000000200 */
[----:B------:R-:W-:Y:S06]  /*40900*/  @!UPT UIADD3 URZ, URZ, URZ, URZ ;  /* 0x0000003f3f3ff290 */ /* 0x000fec000fffe03f */
[----:B------:R1:W-:Y:S01]  /*40910*/  STL [R1+0xa0], R8 ;  /* 0x0000a00801007387 */ /* 0x0003e20000100800 */
[----:B------:R-:W-:Y:S01]  /*40920*/  IMAD.MOV.U32 R2, RZ, RZ, R9 ;  /* 0x000000ffff027224 */ /* 0x000fe200078e0009 */
[----:B------:R-:W-:Y:S01]  /*40930*/  MOV R5, R10 ;  /* 0x0000000a00057202 */ /* 0x000fe20000000f00 */
[----:B------:R-:W-:Y:S02]  /*40940*/  IMAD.MOV.U32 R4, RZ, RZ, R11 ;  /* 0x000000ffff047224 */ /* 0x000fe400078e000b */
[-C--:B-1----:R-:W-:Y:S01]  /*40950*/  HMMA.1688.F32.TF32 R8, R52, R72.reuse, R88 ;  /* 0x000000483408723c */ /* 0x082fe20000081058 */
[----:B------:R-:W-:Y:S04]  /*40960*/  STL [R1+0x3efc], R2 ;  /* 0x003efc0201007387 */ /* 0x000fe80000100800 */
[----:B------:R-:W-:Y:S04]  /*40970*/  STL.64 [R1+0x3ee8], R6 ;  /* 0x003ee80601007387 */ /* 0x000fe80000100a00 */
[----:B------:R1:W-:Y:S01]  /*40980*/  STL.64 [R1+0x3ee0], R4 ;  /* 0x003ee00401007387 */ /* 0x0003e20000100a00 */
[-C--:B------:R-:W-:Y:S03]  /*40990*/  HMMA.1688.F32.TF32 R12, R36, R72.reuse, R136 ;  /* 0x00000048240c723c */ /* 0x080fe60000081088 */
[----:B------:R-:W3:Y:S05]  /*409a0*/  LDSM.16.M88.4 R88, [R168+0x108000] ;  /* 0x10800000a858783b */ /* 0x000eea0000000200 */
[-C--:B-1----:R-:W-:Y:S05]  /*409b0*/  HMMA.1688.F32.TF32 R4, R56, R72.reuse, R112 ;  /* 0x000000483804723c */ /* 0x082fea0000081070 */
[----:B------:R-:W-:Y:S04]  /*409c0*/  STL.64 [R1+0xc0], R8 ;  /* 0x0000c00801007387 */ /* 0x000fe80000100a00 */
[----:B------:R1:W-:Y:S02]  /*409d0*/  STL.64 [R1+0xc8], R10 ;  /* 0x0000c80a01007387 */ /* 0x0003e40000100a00 */
[-C--:B-1----:R-:W-:Y:S11]  /*409e0*/  HMMA.1688.F32.TF32 R8, R48, R72.reuse, R156 ;  /* 0x000000483008723c */ /* 0x082ff6000008109c */
[----:B------:R-:W-:Y:S01]  /*409f0*/  @!UPT UIADD3 URZ, URZ, URZ, URZ ;  /* 0x0000003f3f3ff290 */ /* 0x000fe2000fffe03f */
[----:B------:R-:W-:Y:S04]  /*40a00*/  STL.64 [R1+0x180], R4 ;  /* 0x0001800401007387 */ /* 0x000fe80000100a00 */
[----:B------:R1:W-:Y:S04]  /*40a10*/  STL.64 [R1+0x188], R6 ;  /* 0x0001880601007387 */ /* 0x0003e80000100a00 */
[----:B------:R3:W-:Y:S04]  /*40a20*/  STL.64 [R1+0x230], R12 ;  /* 0x0002300c01007387 */ /* 0x0007e80000100a00 */
[----:B------:R4:W-:Y:S04]  /*40a30*/  STL.64 [R1+0x238], R14 ;  /* 0x0002380e01007387 */ /* 0x0009e80000100a00 */
[----:B------:R1:W-:Y:S04]  /*40a40*/  STL.64 [R1+0x410], R8 ;  /* 0x0004100801007387 */ /* 0x0003e80000100a00 */
[----:B------:R3:W-:Y:S04]  /*40a50*/  STL.64 [R1+0x418], R10 ;  /* 0x0004180a01007387 */ /* 0x0007e80000100a00 */
[----:B------:R-:W2:Y:S04]  /*40a60*/  LDL.LU.64 R108, [R1+0x850] ;  /* 0x00085000016c7983 */ /* 0x000ea80000300a00 */
[----:B------:R-:W2:Y:S01]  /*40a70*/  LDL.LU.64 R110, [R1+0x858] ;  /* 0x00085800016e7983 */ /* 0x000ea20000300a00 */
[----:B-1----:R-:W-:Y:S03]  /*40a80*/  HMMA.1688.F32.TF32 R4, R64, R72, R24 ;  /* 0x000000484004723c */ /* 0x002fe60000081018 */
[----:B------:R-:W1:Y:S11]  /*40a90*/  LDSM.16.M88.4 R24, [R168+0x10d000] ;  /* 0x10d00000a818783b */ /* 0x000e760000000200 */
[----:B------:R-:W-:Y:S10]  /*40aa0*/  @!UPT UIADD3 URZ, URZ, URZ, URZ ;  /* 0x0000003f3f3ff290 */ /* 0x000ff4000fffe03f */
[----:B------:R-:W-:Y:S01]  /*40ab0*/  IMAD.MOV.U32 R93, RZ, RZ, R4 ;  /* 0x000000ffff5d7224 */ /* 0x000fe200078e0004 */
[----:B------:R-:W-:Y:S01]  /*40ac0*/  MOV R92, R5 ;  /* 0x00000005005c7202 */ /* 0x000fe20000000f00 */
[----:B------:R-:W-:Y:S01]  /*40ad0*/  IMAD.MOV.U32 R33, RZ, RZ, R6 ;  /* 0x000000ffff217224 */ /* 0x000fe200078e0006 */
[----:B------:R-:W2:Y:S01]  /*40ae0*/  LDL.LU.64 R4, [R1+0x840] ;  /* 0x0008400001047983 */ /* 0x000ea20000300a00 */
[----:B------:R-:W-:-:S03]  /*40af0*/  IMAD.MOV.U32 R32, RZ, RZ, R7 ;  /* 0x000000ffff207224 */ /* 0x000fc600078e0007 */
[----:B------:R-:W2:Y:S04]  /*40b00*/  LDL.LU.64 R6, [R1+0x848] ;  /* 0x0008480001067983 */ /* 0x000ea80000300a00 */
[----:B------:R-:W2:Y:S04]  /*40b10*/  LDL.LU.64 R104, [R1+0x8a0] ;  /* 0x0008a00001687983 */ /* 0x000ea80000300a00 */
[----:B------:R-:W2:Y:S04]  /*40b20*/  LDL.LU.64 R106, [R1+0x8a8] ;  /* 0x0008a800016a7983 */ /* 0x000ea80000300a00 */
[----:B---3--:R-:W3:Y:S04]  /*40b30*/  LDL.LU.64 R12, [R1+0x890] ;  /* 0x00089000010c7983 */ /* 0x008ee80000300a00 */
[----:B----4-:R-:W3:Y:S04]  /*40b40*/  LDL.LU.64 R14, [R1+0x898] ;  /* 0x00089800010e7983 */ /* 0x010ee80000300a00 */
[----:B------:R-:W2:Y:S04]  /*40b50*/  LDL.LU.64 R8, [R1+0x8d0] ;  /* 0x0008d00001087983 */ /* 0x000ea80000300a00 */
[----:B------:R-:W2:Y:S04]  /*40b60*/  LDL.LU.64 R10, [R1+0x8d8] ;  /* 0x0008d800010a7983 */ /* 0x000ea80000300a00 */
[----:B------:R2:W-:Y:S04]  /*40b70*/  STL.64 [R1+0x3ef0], R74 ;  /* 0x003ef04a01007387 */ /* 0x0005e80000100a00 */
[----:B------:R-:W-:Y:S04]  /*40b80*/  STL [R1+0x3d54], R32 ;  /* 0x003d542001007387 */ /* 0x000fe80000100800 */
[----:B------:R-:W-:Y:S04]  /*40b90*/  STL [R1+0x3d50], R33 ;  /* 0x003d502101007387 */ /* 0x000fe80000100800 */
[----:B------:R-:W-:Y:S04]  /*40ba0*/  STL [R1+0x3d4c], R92 ;  /* 0x003d4c5c01007387 */ /* 0x000fe80000100800 */
[----:B------:R1:W-:Y:S04]  /*40bb0*/  STL [R1+0x3d48], R93 ;  /* 0x003d485d01007387 */ /* 0x0003e80000100800 */
[----:B------:R-:W-:Y:S04]  /*40bc0*/  STL [R1+0x3f14], R102 ;  /* 0x003f146601007387 */ /* 0x000fe80000100800 */
        /* <DEDUP_REMOVED lines=8> */
[----:B------:R-:W-:Y:S01]  /*40c50*/  STL [R1+0x3f30], R83 ;  /* 0x003f305301007387 */ /* 0x000fe20000100800 */
[C---:B--2---:R-:W-:Y:S11]  /*40c60*/  HMMA.1688.F32.TF32 R72, R60.reuse, R100, R108 ;  /* 0x000000643c48723c */ /* 0x044ff6000008106c */
[----:B------:R-:W-:Y:S11]  /*40c70*/  @!UPT UIADD3 URZ, URZ, URZ, URZ ;  /* 0x0000003f3f3ff290 */ /* 0x000ff6000fffe03f */
[----:B------:R-:W-:Y:S01]  /*40c80*/  @!UPT UIADD3 URZ, URZ, URZ, URZ ;  /* 0x0000003f3f3ff290 */ /* 0x000fe2000fffe03f */
[----:B------:R-:W-:Y:S04]  /*40c90*/  STL [R1+0x64], R73 ;  /* 0x0000644901007387 */ /* 0x000fe80000100800 */
[----:B------:R2:W-:Y:S04]  /*40ca0*/  STL.64 [R1+0x68], R74 ;  /* 0x0000684a01007387 */ /* 0x0005e80000100a00 */
[----:B-1----:R-:W4:Y:S04]  /*40cb0*/  LDL.LU.64 R92, [R1+0x8c0] ;  /* 0x0008c000015c7983 */ /* 0x002f280000300a00 */
[----:B------:R-:W4:Y:S01]  /*40cc0*/  LDL.LU.64 R94, [R1+0x8c8] ;  /* 0x0008c800015e7983 */ /* 0x000f220000300a00 */
[----:B---3--:R-:W-:Y:S01]  /*40cd0*/  HMMA.1688.F32.TF32 R12, R60, R84, R12 ;  /* 0x000000543c0c723c */ /* 0x008fe2000008100c */
[----:B------:R-:W-:-:S02]  /*40ce0*/  MOV R31, R72 ;  /* 0x00000048001f7202 */ /* 0x000fc40000000f00 */
[----:B------:R-:W3:Y:S04]  /*40cf0*/  LDL.LU.64 R112, [R1+0x8b0] ;  /* 0x0008b00001707983 */ /* 0x000ee80000300a00 */
[----:B------:R-:W3:Y:S01]  /*40d00*/  LDL.LU.64 R114, [R1+0x8b8] ;  /* 0x0008b80001727983 */ /* 0x000ee20000300a00 */
[C---:B--2---:R-:W-:Y:S03]  /*40d10*/  HMMA.1688.F32.TF32 R72, R60.reuse, R96, R4 ;  /* 0x000000603c48723c */ /* 0x044fe60000081004 */
[----:B------:R-:W2:Y:S04]  /*40d20*/  LDL.LU.64 R128, [R1+0x880] ;  /* 0x0008800001807983 */ /* 0x000ea80000300a00 */
[----:B------:R-:W2:Y:S01]  /*40d30*/  LDL.LU.64 R130, [R1+0x888] ;  /* 0x0008880001827983 */ /* 0x000ea20000300a00 */
[C---:B------:R-:W-:Y:S03]  /*40d40*/  HMMA.1688.F32.TF32 R104, R60.reuse, R88, R104 ;  /* 0x000000583c68723c */ /* 0x040fe60000081068 */
[----:B------:R-:W2:Y:S04]  /*40d50*/  LDL.LU.64 R124, [R1+0x870] ;  /* 0x00087000017c7983 */ /* 0x000ea80000300a00 */
[----:B------:R-:W2:Y:S01]  /*40d60*/  LDL.LU.64 R126, [R1+0x878] ;  /* 0x00087800017e7983 */ /* 0x000ea20000300a00 */
[----:B------:R-:W-:Y:S01]  /*40d70*/  MOV R82, R12 ;  /* 0x0000000c00527202 */ /* 0x000fe20000000f00 */
[----:B------:R-:W-:Y:S01]  /*40d80*/  IMAD.MOV.U32 R83, RZ, RZ, R13 ;  /* 0x000000ffff537224 */ /* 0x000fe200078e000d */
[----:B------:R-:W-:Y:S01]  /*40d90*/  MOV R87, R15 ;  /* 0x0000000f00577202 */ /* 0x000fe20000000f00 */
[----:B------:R-:W-:Y:S01]  /*40da0*/  IMAD.MOV.U32 R86, RZ, RZ, R14 ;  /* 0x000000ffff567224 */ /* 0x000fe200078e000e */
[----:B------:R-:W2:Y:S01]  /*40db0*/  LDL.LU.64 R120, [R1+0x860] ;  /* 0x0008600001787983 */ /* 0x000ea20000300a00 */
[----:B------:R-:W-:Y:S03]  /*40dc0*/  HMMA.1688.F32.TF32 R12, R60, R80, R8 ;  /* 0x000000503c0c723c */ /* 0x000fe60000081008 */
[----:B------:R-:W2:Y:S04]  /*40dd0*/  LDL.LU.64 R122, [R1+0x868] ;  /* 0x00086800017a7983 */ /* 0x000ea80000300a00 */
[----:B------:R-:W2:Y:S01]  /*40de0*/  LDL.LU.64 R116, [R1+0x7e0] ;  /* 0x0007e00001747983 */ /* 0x000ea20000300a00 */
[----:B------:R-:W-:-:S03]  /*40df0*/  MOV R5, R74 ;  /* 0x0000004a00057202 */ /* 0x000fc60000000f00 */
[----:B------:R-:W2:Y:S01]  /*40e00*/  LDL.LU.64 R118, [R1+0x7e8] ;  /* 0x0007e80001767983 */ /* 0x000ea20000300a00 */
[----:B------:R-:W-:Y:S01]  /*40e10*/  IMAD.MOV.U32 R4, RZ, RZ, R75 ;  /* 0x000000ffff047224 */ /* 0x000fe200078e004b */
[----:B------:R-:W-:Y:S01]  /*40e20*/  MOV R74, R105 ;  /* 0x00000069004a7202 */ /* 0x000fe20000000f00 */
[----:B------:R-:W-:Y:S02]  /*40e30*/  IMAD.MOV.U32 R7, RZ, RZ, R72 ;  /* 0x000000ffff077224 */ /* 0x000fe400078e0048 */
[----:B------:R-:W-:Y:S02]  /*40e40*/  IMAD.MOV.U32 R6, RZ, RZ, R73 ;  /* 0x000000ffff067224 */ /* 0x000fe400078e0049 */
[----:B------:R-:W-:-:S06]  /*40e50*/  IMAD.MOV.U32 R75, RZ, RZ, R104 ;  /* 0x000000ffff4b7224 */ /* 0x000fcc00078e0068 */
[----:B------:R-:W-:Y:S01]  /*40e60*/  IMAD.MOV.U32 R11, RZ, RZ, R12 ;  /* 0x000000ffff0b7224 */ /* 0x000fe200078e000c */
[----:B------:R-:W-:Y:S01]  /*40e70*/  MOV R2, R14 ;  /* 0x0000000e00027202 */ /* 0x000fe20000000f00 */
[----:B------:R-:W-:Y:S02]  /*40e80*/  IMAD.MOV.U32 R103, RZ, RZ, R13 ;  /* 0x000000ffff677224 */ /* 0x000fe400078e000d */
[----:B------:R-:W-:Y:S01]  /*40e90*/  IMAD.MOV.U32 R252, RZ, RZ, R15 ;  /* 0x000000fffffc7224 */ /* 0x000fe200078e000f */
[----:B------:R-:W2:Y:S01]  /*40ea0*/  LDL.LU.64 R12, [R1+0x7d0] ;  /* 0x0007d000010c7983 */ /* 0x000ea20000300a00 */
[----:B------:R-:W-:-:S03]  /*40eb0*/  IMAD.MOV.U32 R73, RZ, RZ, R106 ;  /* 0x000000ffff497224 */ /* 0x000fc600078e006a */
[----:B------:R-:W2:Y:S01]  /*40ec0*/  LDL.LU.64 R14, [R1+0x7d8] ;  /* 0x0007d800010e7983 */ /* 0x000ea20000300a00 */
[----:B------:R-:W-:-:S03]  /*40ed0*/  IMAD.MOV.U32 R72, RZ, RZ, R107 ;  /* 0x000000ffff487224 */ /* 0x000fc600078e006b */
[----:B------:R-:W2:Y:S04]  /*40ee0*/  LDL.LU.64 R104, [R1+0x830] ;  /* 0x0008300001687983 */ /* 0x000ea80000300a00 */
[----:B------:R-:W2:Y:S01]  /*40ef0*/  LDL.LU.64 R106, [R1+0x838] ;  /* 0x00083800016a7983 */ /* 0x000ea20000300a00 */
[----:B----4-:R-:W-:Y:S11]  /*40f00*/  HMMA.1688.F32.TF32 R108, R60, R76, R92 ;  /* 0x0000004c3c6c723c */ /* 0x010ff6000008105c */
[----:B------:R-:W-:Y:S11]  /*40f10*/  @!UPT UIADD3 URZ, URZ, URZ, URZ ;  /* 0x0000003f3f3ff290 */ /* 0x000ff6000fffe03f */
[----:B------:R-:W-:Y:S02]  /*40f20*/  @!UPT UIADD3 URZ, URZ, URZ, URZ ;  /* 0x0000003f3f3ff290 */ /* 0x000fe4000fffe03f */
[----:B------:R-:W-:Y:S01]  /*40f30*/  IMAD.MOV.U32 R102, RZ, RZ, R108 ;  /* 0x000000ffff667224 */ /* 0x000fe200078e006c */
[----:B------:R-:W-:Y:S01]  /*40f40*/  MOV R94, R109 ;  /* 0x0000006d005e7202 */ /* 0x000fe20000000f00 */
[----:B------:R-:W-:Y:S01]  /*40f50*/  IMAD.MOV.U32 R95, RZ, RZ, R110 ;  /* 0x000000ffff5f7224 */ /* 0x000fe200078e006e */
[----:B------:R-:W4:Y:S01]  /*40f60*/  LDL.LU.64 R108, [R1+0x820] ;  /* 0x00082000016c7983 */ /* 0x000f220000300a00 */
[----:B------:R-:W-:-:S03]  /*40f70*/  IMAD.MOV.U32 R10, RZ, RZ, R111 ;  /* 0x000000ffff0a7224 */ /* 0x000fc600078e006f */
[----:B------:R-:W4:Y:S01]  /*40f80*/  LDL.LU.64 R110, [R1+0x828] ;  /* 0x00082800016e7983 */ /* 0x000f220000300a00 */
[----:B------:R-:W-:-:S03]  /*40f90*/  IMAD.MOV.U32 R30, RZ, RZ, R17 ;  /* 0x000000ffff1e7224 */ /* 0x000fc600078e0011 */
[----:B------:R-:W1:Y:S01]  /*40fa0*/  LDSM.16.M88.4 R16, [R168+0x10f000] ;  /* 0x10f00000a810783b */ /* 0x000e620000000200 */
[C---:B---3--:R-:W-:Y:S08]  /*40fb0*/  HMMA.1688.F32.TF32 R112, R60.reuse, R68, R112 ;  /* 0x000000443c70723c */ /* 0x048ff00000081070 */
[C---:B--2---:R-:W-:Y:S08]  /*40fc0*/  HMMA.1688.F32.TF32 R248, R60.reuse, R24, R128 ;  /* 0x000000183cf8723c */ /* 0x044ff00000081080 */
[C---:B------:R-:W-:Y:S08]  /*40fd0*/  HMMA.1688.F32.TF32 R244, R60.reuse, R20, R124 ;  /* 0x000000143cf4723c */ /* 0x040ff0000008107c */
[----:B------:R-:W-:Y:S01]  /*40fe0*/  MOV R90, R112 ;  /* 0x00000070005a7202 */ /* 0x000fe20000000f00 */
[----:B------:R-:W-:Y:S01]  /*40ff0*/  IMAD.MOV.U32 R91, RZ, RZ, R113 ;  /* 0x000000ffff5b7224 */ /* 0x000fe200078e0071 */
[----:B------:R-:W-:Y:S01]  /*41000*/  MOV R99, R115 ;  /* 0x0000007300637202 */ /* 0x000fe20000000f00 */
[----:B------:R-:W-:Y:S01]  /*41010*/  IMAD.MOV.U32 R98, RZ, RZ, R114 ;  /* 0x000000ffff627224 */ /* 0x000fe200078e0072 */
[----:B------:R-:W2:Y:S04]  /*41020*/  LDL.LU.64 R112, [R1+0x810] ;  /* 0x0008100001707983 */ /* 0x000ea80000300a00 */
[----:B------:R-:W2:Y:S01]  /*41030*/  LDL.LU.64 R114, [R1+0x818] ;  /* 0x0008180001727983 */ /* 0x000ea20000300a00 */
[----:B-1----:R-:W-:Y:S08]  /*41040*/  HMMA.1688.F32.TF32 R240, R60, R16, R120 ;  /* 0x000000103cf0723c */ /* 0x002ff00000081078 */
[C---:B------:R-:W-:Y:S08]  /*41050*/  HMMA.1688.F32.TF32 R60, R40.reuse, R100, R116 ;  /* 0x00000064283c723c */ /* 0x040ff00000081074 */
[C---:B------:R-:W-:Y:S08]  /*41060*/  HMMA.1688.F32.TF32 R12, R40.reuse, R96, R12 ;  /* 0x00000060280c723c */ /* 0x040ff0000008100c */
[C---:B------:R-:W-:Y:S01]  /*41070*/  HMMA.1688.F32.TF32 R104, R40.reuse, R88, R104 ;  /* 0x000000582868723c */ /* 0x040fe20000081068 */
[----:B------:R-:W-:Y:S04]  /*41080*/  STL.64 [R1+0x3e88], R250 ;  /* 0x003e88fa01007387 */ /* 0x000fe80000100a00 */
        /* <DEDUP_REMOVED lines=9> */
[----:B------:R-:W3:Y:S04]  /*41120*/  LDL.LU.64 R116, [R1+0x800] ;  /* 0x0008000001747983 */ /* 0x000ee80000300a00 */
[----:B------:R-:W3:Y:S04]  /*41130*/  LDL.LU.64 R118, [R1+0x808] ;  /* 0x0008080001767983 */ /* 0x000ee80000300a00 */
[----:B------:R-:W-:Y:S04]  /*41140*/  STL.64 [R1+0x3eb8], R106 ;  /* 0x003eb86a01007387 */ /* 0x000fe80000100a00 */
[----:B------:R-:W-:Y:S04]  /*41150*/  STL.64 [R1+0x3eb0], R104 ;  /* 0x003eb06801007387 */ /* 0x000fe80000100a00 */
[----:B------:R-:W3:Y:S04]  /*41160*/  LDL.LU.64 R120, [R1+0x7f0] ;  /* 0x0007f00001787983 */ /* 0x000ee80000300a00 */
[----:B------:R-:W3:Y:S04]  /*41170*/  LDL.LU.64 R122, [R1+0x7f8] ;  /* 0x0007f800017a7983 */ /* 0x000ee80000300a00 */
[----:B------:R-:W3:Y:S04]  /*41180*/  LDL.LU.64 R124, [R1+0x7c0] ;  /* 0x0007c000017c7983 */ /* 0x000ee80000300a00 */
[----:B------:R-:W3:Y:S04]  /*41190*/  LDL.LU.64 R126, [R1+0x7c8] ;  /* 0x0007c800017e7983 */ /* 0x000ee80000300a00 */
[----:B------:R-:W3:Y:S04]  /*411a0*/  LDL.LU.64 R128, [R1+0x7b0] ;  /* 0x0007b00001807983 */ /* 0x000ee80000300a00 */
[----:B------:R-:W3:Y:S01]  /*411b0*/  LDL.LU.64 R130, [R1+0x7b8] ;  /* 0x0007b80001827983 */ /* 0x000ee20000300a00 */
[C---:B----4-:R-:W-:Y:S11]  /*411c0*/  HMMA.1688.F32.TF32 R108, R40.reuse, R84, R108 ;  /* 0x00000054286c723c */ /* 0x050ff6000008106c */
[----:B------:R-:W-:Y:S11]  /*411d0*/  @!UPT UIADD3 URZ, URZ, URZ, URZ ;  /* 0x0000003f3f3ff290 */ /* 0x000ff6000fffe03f */
[----:B------:R-:W-:Y:S01]  /*411e0*/  @!UPT UIADD3 URZ, URZ, URZ, URZ ;  /* 0x0000003f3f3ff290 */ /* 0x000fe2000fffe03f */
[----:B------:R-:W-:Y:S04]  /*411f0*/  STL.64 [R1+0x3ec8], R110 ;  /* 0x003ec86e01007387 */ /* 0x000fe80000100a00 */
[----:B------:R1:W-:Y:S04]  /*41200*/  STL.64 [R1+0x3ec0], R108 ;  /* 0x003ec06c01007387 */ /* 0x0003e80000100a00 */
[----:B-1----:R-:W4:Y:S04]  /*41210*/  LDL.LU.64 R108, [R1+0x7a0] ;  /* 0x0007a000016c7983 */ /* 0x002f280000300a00 */
        /* <DEDUP_REMOVED lines=9> */
[C---:B--2---:R-:W-:Y:S03]  /*412b0*/  HMMA.1688.F32.TF32 R112, R40.reuse, R80, R112 ;  /* 0x000000502870723c */ /* 0x044fe60000081070 */
[----:B------:R-:W2:Y:S04]  /*412c0*/  LDL.LU.64 R152, [R1+0x750] ;  /* 0x0007500001987983 */ /* 0x000ea80000300a00 */
[----:B------:R-:W2:Y:S04]  /*412d0*/  LDL.LU.64 R154, [R1+0x758] ;  /* 0x00075800019a7983 */ /* 0x000ea80000300a00 */
[----:B------:R-:W2:Y:S04]  /*412e0*/  LDL.LU.64 R156, [R1+0x740] ;  /* 0x00074000019c7983 */ /* 0x000ea80000300a00 */
[----:B------:R-:W2:Y:S04]  /*412f0*/  LDL.LU.64 R158, [R1+0x748] ;  /* 0x00074800019e7983 */ /* 0x000ea80000300a00 */
[----:B------:R-:W2:Y:S04]  /*41300*/  LDL.LU.64 R160, [R1+0x710] ;  /* 0x0007100001a07983 */ /* 0x000ea80000300a00 */
[----:B------:R-:W2:Y:S04]  /*41310*/  LDL.LU.64 R162, [R1+0x718] ;  /* 0x0007180001a27983 */ /* 0x000ea80000300a00 */
[----:B------:R-:W2:Y:S04]  /*41320*/  LDL.LU.64 R164, [R1+0x700] ;  /* 0x0007000001a47983 */ /* 0x000ea80000300a00 */
[----:B------:R-:W2:Y:S04]  /*41330*/  LDL.LU.64 R166, [R1+0x708] ;  /* 0x0007080001a67983 */ /* 0x000ea80000300a00 */
[----:B------:R-:W-:Y:S04]  /*41340*/  STL.64 [R1+0x3ed8], R114 ;  /* 0x003ed87201007387 */ /* 0x000fe80000100a00 */
[----:B------:R1:W-:Y:S04]  /*41350*/  STL.64 [R1+0x3ed0], R112 ;  /* 0x003ed07001007387 */ /* 0x0003e80000100a00 */
[----:B------:R-:W2:Y:S04]  /*41360*/  LDL.LU.64 R140, [R1+0x6f0] ;  /* 0x0006f000018c7983 */ /* 0x000ea80000300a00 */
[----:B------:R-:W2:Y:S04]  /*41370*/  LDL.LU.64 R142, [R1+0x6f8] ;  /* 0x0006f800018e7983 */ /* 0x000ea80000300a00 */
[----:B------:R-:W2:Y:S04]  /*41380*/  LDL.LU.64 R168, [R1+0x6d0] ;  /* 0x0006d00001a87983 */ /* 0x000ea80000300a00 */
[----:B------:R-:W2:Y:S04]  /*41390*/  LDL.LU.64 R170, [R1+0x6d8] ;  /* 0x0006d80001aa7983 */ /* 0x000ea80000300a00 */
[----:B------:R-:W2:Y:S01]  /*413a0*/  LDL.LU.64 R180, [R1+0x6c0] ;  /* 0x0006c00001b47983 */ /* 0x000ea20000300a00 */
[C---:B---3--:R-:W-:Y:S03]  /*413b0*/  HMMA.1688.F32.TF32 R116, R40.reuse, R76, R116 ;  /* 0x0000004c2874723c */ /* 0x048fe60000081074 */
[----:B------:R-:W3:Y:S04]  /*413c0*/  LDL.LU.64 R182, [R1+0x6c8] ;  /* 0x0006c80001b67983 */ /* 0x000ee80000300a00 */
[----:B------:R-:W3:Y:S01]  /*413d0*/  LDL.LU.64 R172, [R1+0x6b0] ;  /* 0x0006b00001ac7983 */ /* 0x000ee20000300a00 */
[C---:B------:R-:W-:Y:S03]  /*413e0*/  HMMA.1688.F32.TF32 R120, R40.reuse, R68, R120 ;  /* 0x000000442878723c */ /* 0x040fe60000081078 */
[----:B------:R-:W3:Y:S04]  /*413f0*/  LDL.LU.64 R174, [R1+0x6b8] ;  /* 0x0006b80001ae7983 */ /* 0x000ee80000300a00 */
[----:B-1----:R-:W3:Y:S01]  /*41400*/  LDL.LU.64 R112, [R1+0x6a0] ;  /* 0x0006a00001707983 */ /* 0x002ee20000300a00 */
[C---:B------:R-:W-:Y:S03]  /*41410*/  HMMA.1688.F32.TF32 R124, R40.reuse, R24, R124 ;  /* 0x00000018287c723c */ /* 0x040fe6000008107c */
[----:B------:R-:W3:Y:S05]  /*41420*/  LDL.LU.64 R114, [R1+0x6a8] ;  /* 0x0006a80001727983 */ /* 0x000eea0000300a00 */
[C---:B------:R-:W-:Y:S08]  /*41430*/  HMMA.1688.F32.TF32 R128, R40.reuse, R20, R128 ;  /* 0x000000142880723c */ /* 0x040ff00000081080 */
[----:B----4-:R-:W-:Y:S01]  /*41440*/  HMMA.1688.F32.TF32 R40, R40, R16, R108 ;  /* 0x000000102828723c */ /* 0x010fe2000008106c */
[----:B------:R-:W4:Y:S04]  /*41450*/  LDL.LU.64 R108, [R1+0x690] ;  /* 0x00069000016c7983 */ /* 0x000f280000300a00 */
[----:B------:R-:W4:Y:S03]  /*41460*/  LDL.LU.64 R110, [R1+0x698] ;  /* 0x00069800016e7983 */ /* 0x000f260000300a00 */
[C---:B------:R-:W-:Y:S01]  /*41470*/  HMMA.1688.F32.TF32 R136, R44.reuse, R100, R104 ;  /* 0x000000642c88723c */ /* 0x040fe20000081068 */
[----:B------:R-:W4:Y:S04]  /*41480*/  LDL.LU.64 R104, [R1+0x670] ;  /* 0x0006700001687983 */ /* 0x000f280000300a00 */
[----:B------:R-:W4:Y:S03]  /*41490*/  LDL.LU.64 R106, [R1+0x678] ;  /* 0x00067800016a7983 */ /* 0x000f260000300a00 */
[C---:B------:R-:W-:Y:S01]  /*414a0*/  HMMA.1688.F32.TF32 R132, R44.reuse, R96, R60 ;  /* 0x000000602c84723c */ /* 0x040fe2000008103c */
[----:B------:R-:W4:Y:S04]  /*414b0*/  LDL.LU.64 R60, [R1+0x660] ;  /* 0x00066000013c7983 */ /* 0x000f280000300a00 */
[----:B------:R-:W4:Y:S03]  /*414c0*/  LDL.LU.64 R62, [R1+0x668] ;  /* 0x00066800013e7983 */ /* 0x000f260000300a00 */
[C---:B------:R-:W-:Y:S01]  /*414d0*/  HMMA.1688.F32.TF32 R148, R44.reuse, R84, R12 ;  /* 0x000000542c94723c */ /* 0x040fe2000008100c */
[----:B------:R-:W4:Y:S04]  /*414e0*/  LDL.LU.64 R12, [R1+0x620] ;  /* 0x00062000010c7983 */ /* 0x000f280000300a00 */
[----:B------:R-:W4:Y:S04]  /*414f0*/  LDL.LU.64 R14, [R1+0x628] ;  /* 0x00062800010e7983 */ /* 0x000f280000300a00 */
[----:B------:R-:W4:Y:S04]  /*41500*/  LDL.LU.64 R208, [R1+0x610] ;  /* 0x0006100001d07983 */ /* 0x000f280000300a00 */
[----:B------:R-:W4:Y:S01]  /*41510*/  LDL.LU.64 R210, [R1+0x618] ;  /* 0x0006180001d27983 */ /* 0x000f220000300a00 */
[C---:B------:R-:W-:Y:S08]  /*41520*/  HMMA.1688.F32.TF32 R144, R44.reuse, R88, R144 ;  /* 0x000000582c90723c */ /* 0x040ff00000081090 */
[C---:B--2---:R-:W-:Y:S08]  /*41530*/  HMMA.1688.F32.TF32 R152, R44.reuse, R80, R152 ;  /* 0x000000502c98723c */ /* 0x044ff00000081098 */
[C---:B------:R-:W-:Y:S08]  /*41540*/  HMMA.1688.F32.TF32 R156, R44.reuse, R76, R156 ;  /* 0x0000004c2c9c723c */ /* 0x040ff0000008109c */
[C---:B------:R-:W-:Y:S08]  /*41550*/  HMMA.1688.F32.TF32 R160, R44.reuse, R68, R160 ;  /* 0x000000442ca0723c */ /* 0x040ff000000810a0 */
[C---:B------:R-:W-:Y:S08]  /*41560*/  HMMA.1688.F32.TF32 R164, R44.reuse, R24, R164 ;  /* 0x000000182ca4723c */ /* 0x040ff000000810a4 */
[C---:B------:R-:W-:Y:S08]  /*41570*/  HMMA.1688.F32.TF32 R140, R44.reuse, R20, R140 ;  /* 0x000000142c8c723c */ /* 0x040ff0000008108c */
[----:B------:R-:W-:Y:S08]  /*41580*/  HMMA.1688.F32.TF32 R200, R44, R16, R200 ;  /* 0x000000102cc8723c */ /* 0x000ff000000810c8 */
[C---:B---3--:R-:W-:Y:S08]  /*41590*/  HMMA.1688.F32.TF32 R44, R52.reuse, R96, R180 ;  /* 0x00000060342c723c */ /* 0x048ff000000810b4 */
[C---:B------:R-:W-:Y:S08]  /*415a0*/  HMMA.1688.F32.TF32 R180, R52.reuse, R84, R172 ;  /* 0x0000005434b4723c */ /* 0x040ff000000810ac */
[C---:B------:R-:W-:Y:S08]  /*415b0*/  HMMA.1688.F32.TF32 R168, R52.reuse, R100, R168 ;  /* 0x0000006434a8723c */ /* 0x040ff000000810a8 */
[C---:B------:R-:W-:Y:S08]  /*415c0*/  HMMA.1688.F32.TF32 R176, R52.reuse, R88, R176 ;  /* 0x0000005834b0723c */ /* 0x040ff000000810b0 */
[C---:B------:R-:W-:Y:S08]  /*415d0*/  HMMA.1688.F32.TF32 R184, R52.reuse, R80, R112 ;  /* 0x0000005034b8723c */ /* 0x040ff00000081070 */
[C---:B------:R-:W-:Y:S08]  /*415e0*/  HMMA.1688.F32.TF32 R188, R52.reuse, R76, R188 ;  /* 0x0000004c34bc723c */ /* 0x040ff000000810bc */
[C---:B------:R-:W-:Y:S08]  /*415f0*/  HMMA.1688.F32.TF32 R192, R52.reuse, R68, R192 ;  /* 0x0000004434c0723c */ /* 0x040ff000000810c0 */
[C---:B------:R-:W-:Y:S08]  /*41600*/  HMMA.1688.F32.TF32 R196, R52.reuse, R24, R196 ;  /* 0x0000001834c4723c */ /* 0x040ff000000810c4 */
[----:B----4-:R-:W-:Y:S08]  /*41610*/  HMMA.1688.F32.TF32 R172, R52, R20, R108 ;  /* 0x0000001434ac723c */ /* 0x010ff0000008106c */
[----:B------:R-:W-:Y:S08]  /*41620*/  HMMA.1688.F32.TF32 R60, R56, R100, R60 ;  /* 0x00000064383c723c */ /* 0x000ff0000008103c */
[----:B------:R-:W-:Y:S01]  /*41630*/  HMMA.1688.F32.TF32 R52, R52, R16, R104 ;  /* 0x000000103434723c */ /* 0x000fe20000081068 */
[----:B------:R-:W2:Y:S04]  /*41640*/  LDL.LU.64 R104, [R1+0x600] ;  /* 0x0006000001687983 */ /* 0x000ea80000300a00 */
[----:B------:R-:W2:Y:S03]  /*41650*/  LDL.LU.64 R106, [R1+0x608] ;  /* 0x00060800016a7983 */ /* 0x000ea60000300a00 */
[C---:B------:R-:W-:Y:S07]  /*41660*/  HMMA.1688.F32.TF32 R12, R56.reuse, R96, R12 ;  /* 0x00000060380c723c */ /* 0x040fee000008100c */
[----:B------:R-:W-:Y:S04]  /*41670*/  STL.64 [R1+0x80], R60 ;  /* 0x0000803c01007387 */ /* 0x000fe80000100a00 */
[----:B------:R-:W-:Y:S04]  /*41680*/  STL.64 [R1+0x88], R62 ;  /* 0x0000883e01007387 */ /* 0x000fe80000100a00 */
[----:B------:R-:W3:Y:S04]  /*41690*/  LDL.LU.64 R212, [R1+0x5f0] ;  /* 0x0005f00001d47983 */ /* 0x000ee80000300a00 */
[----:B------:R-:W3:Y:S04]  /*416a0*/  LDL.LU.64 R214, [R1+0x5f8] ;  /* 0x0005f80001d67983 */ /* 0x000ee80000300a00 */
[----:B------:R1:W-:Y:S04]  /*416b0*/  STL.64 [R1+0x70], R12 ;  /* 0x0000700c01007387 */ /* 0x0003e80000100a00 */
[----:B------:R4:W-:Y:S04]  /*416c0*/  STL.64 [R1+0x78], R14 ;  /* 0x0000780e01007387 */ /* 0x0009e80000100a00 */
[----:B-1----:R-:W3:Y:S04]  /*416d0*/  LDL.LU.64 R12, [R1+0x5e0] ;  /* 0x0005e000010c7983 */ /* 0x002ee80000300a00 */
[----:B----4-:R-:W4:Y:S04]  /*416e0*/  LDL.LU.64 R14, [R1+0x5e8] ;  /* 0x0005e800010e7983 */ /* 0x010f280000300a00 */
[----:B------:R-:W4:Y:S04]  /*416f0*/  LDL.LU.64 R220, [R1+0x5d0] ;  /* 0x0005d00001dc7983 */ /* 0x000f280000300a00 */
[----:B------:R-:W4:Y:S04]  /*41700*/  LDL.LU.64 R222, [R1+0x5d8] ;  /* 0x0005d80001de7983 */ /* 0x000f280000300a00 */
[----:B------:R-:W4:Y:S01]  /*41710*/  LDL.LU.64 R112, [R1+0x5c0] ;  /* 0x0005c00001707983 */ /* 0x000f220000300a00 */
[C---:B------:R-:W-:Y:S03]  /*41720*/  HMMA.1688.F32.TF32 R208, R56.reuse, R88, R208 ;  /* 0x0000005838d0723c */ /* 0x040fe600000810d0 */
[----:B------:R-:W4:Y:S04]  /*41730*/  LDL.LU.64 R114, [R1+0x5c8] ;  /* 0x0005c80001727983 */ /* 0x000f280000300a00 */
[----:B------:R-:W4:Y:S04]  /*41740*/  LDL.LU.64 R108, [R1+0x5a0] ;  /* 0x0005a000016c7983 */ /* 0x000f280000300a00 */
[----:B------:R-:W4:Y:S04]  /*41750*/  LDL.LU.64 R110, [R1+0x5a8] ;  /* 0x0005a800016e7983 */ /* 0x000f280000300a00 */
[----:B------:R-:W4:Y:S04]  /*41760*/  LDL.LU.64 R60, [R1+0x570] ;  /* 0x00057000013c7983 */ /* 0x000f280000300a00 */
[----:B------:R-:W4:Y:S04]  /*41770*/  LDL.LU.64 R62, [R1+0x578] ;  /* 0x00057800013e7983 */ /* 0x000f280000300a00 */
[----:B------:R-:W-:Y:S04]  /*41780*/  STL [R1+0x3e28], R208 ;  /* 0x003e28d001007387 */ /* 0x000fe80000100800 */
[----:B------:R-:W-:Y:S04]  /*41790*/  STL [R1+0x3e24], R209 ;  /* 0x003e24d101007387 */ /* 0x000fe80000100800 */
[----:B------:R-:W-:Y:S04]  /*417a0*/  STL [R1+0x3e20], R210 ;  /* 0x003e20d201007387 */ /* 0x000fe80000100800 */
[----:B------:R-:W-:Y:S01]  /*417b0*/  STL [R1+0x3e1c], R211 ;  /* 0x003e1cd301007387 */ /* 0x000fe20000100800 */
[C---:B--2---:R-:W-:Y:S03]  /*417c0*/  HMMA.1688.F32.TF32 R228, R56.reuse, R84, R104 ;  /* 0x0000005438e4723c */ /* 0x044fe60000081068 */
[----:B------:R-:W2:Y:S04]  /*417d0*/  LDL.LU.64 R104, [R1+0x560] ;  /* 0x0005600001687983 */ /* 0x000ea80000300a00 */
[----:B------:R-:W2:Y:S01]  /*417e0*/  LDL.LU.64 R106, [R1+0x568] ;  /* 0x00056800016a7983 */ /* 0x000ea20000300a00 */
[C---:B---3--:R-:W-:Y:S11]  /*417f0*/  HMMA.1688.F32.TF32 R212, R56.reuse, R80, R212 ;  /* 0x0000005038d4723c */ /* 0x048ff600000810d4 */
[----:B------:R-:W-:Y:S04]  /*41800*/  @!UPT UIADD3 URZ, URZ, URZ, URZ ;  /* 0x0000003f3f3ff290 */ /* 0x000fe8000fffe03f */
[----:B------:R-:W-:Y:S04]  /*41810*/  STL [R1+0x3e34], R228 ;  /* 0x003e34e401007387 */ /* 0x000fe80000100800 */
[----:B------:R-:W-:Y:S04]  /*41820*/  STL [R1+0x3e30], R229 ;  /* 0x003e30e501007387 */ /* 0x000fe80000100800 */
[----:B------:R1:W-:Y:S04]  /*41830*/  STL [R1+0x3e2c], R230 ;  /* 0x003e2ce601007387 */ /* 0x0003e80000100800 */
[----:B------:R-:W-:Y:S01]  /*41840*/  STL [R1+0x3e18], R231 ;  /* 0x003e18e701007387 */ /* 0x000fe20000100800 */
[----:B----4-:R-:W-:Y:S03]  /*41850*/  HMMA.1688.F32.TF32 R216, R56, R76, R12 ;  /* 0x0000004c38d8723c */ /* 0x010fe6000008100c */
[----:B------:R3:W-:Y:S04]  /*41860*/  STL [R1+0x3e3c], R212 ;  /* 0x003e3cd401007387 */ /* 0x0007e80000100800 */
[----:B------:R4:W-:Y:S04]  /*41870*/  STL [R1+0x3e38], R213 ;  /* 0x003e38d501007387 */ /* 0x0009e80000100800 */
[----:B------:R-:W-:Y:S04]  /*41880*/  STL [R1+0x3e14], R214 ;  /* 0x003e14d601007387 */ /* 0x000fe80000100800 */
[----:B------:R-:W-:Y:S04]  /*41890*/  STL [R1+0x3e10], R215 ;  /* 0x003e10d701007387 */ /* 0x000fe80000100800 */
[----:B------:R-:W4:Y:S04]  /*418a0*/  LDL.LU.64 R12, [R1+0x530] ;  /* 0x00053000010c7983 */ /* 0x000f280000300a00 */
[----:B------:R-:W4:Y:S01]  /*418b0*/  LDL.LU.64 R14, [R1+0x538] ;  /* 0x00053800010e7983 */ /* 0x000f220000300a00 */
[----:B------:R-:W-:Y:S03]  /*418c0*/  HMMA.1688.F32.TF32 R60, R36, R100, R60 ;  /* 0x00000064243c723c */ /* 0x000fe6000008103c */
[----:B------:R1:W-:Y:S04]  /*418d0*/  STL [R1+0x3e4c], R216 ;  /* 0x003e4cd801007387 */ /* 0x0003e80000100800 */
[----:B------:R1:W-:Y:S04]  /*418e0*/  STL [R1+0x3e48], R217 ;  /* 0x003e48d901007387 */ /* 0x0003e80000100800 */
[----:B------:R-:W-:Y:S04]  /*418f0*/  STL [R1+0x3e44], R218 ;  /* 0x003e44da01007387 */ /* 0x000fe80000100800 */
[----:B------:R1:W-:Y:S09]  /*41900*/  STL [R1+0x3e40], R219 ;  /* 0x003e40db01007387 */ /* 0x0003f20000100800 */
[----:B-1----:R-:W-:Y:S01]  /*41910*/  IMAD.MOV.U32 R230, RZ, RZ, R60 ;  /* 0x000000ffffe67224 */ /* 0x002fe200078e003c */
[----:B------:R-:W-:Y:S01]  /*41920*/  MOV R209, R62 ;  /* 0x0000003e00d17202 */ /* 0x000fe20000000f00 */
[----:B------:R-:W-:-:S02]  /*41930*/  IMAD.MOV.U32 R208, RZ, RZ, R61 ;  /* 0x000000ffffd07224 */ /* 0x000fc400078e003d */
[----:B------:R-:W-:Y:S01]  /*41940*/  IMAD.MOV.U32 R210, RZ, RZ, R63 ;  /* 0x000000ffffd27224 */ /* 0x000fe200078e003f */
[----:B------:R-:W4:Y:S04]  /*41950*/  LDL.LU.64 R60, [R1+0x510] ;  /* 0x00051000013c7983 */ /* 0x000f280000300a00 */
[----:B------:R-:W4:Y:S01]  /*41960*/  LDL.LU.64 R62, [R1+0x518] ;  /* 0x00051800013e7983 */ /* 0x000f220000300a00 */
[C---:B------:R-:W-:Y:S03]  /*41970*/  HMMA.1688.F32.TF32 R220, R56.reuse, R68, R220 ;  /* 0x0000004438dc723c */ /* 0x040fe600000810dc */
[----:B------:R-:W4:Y:S04]  /*41980*/  LDL.LU.64 R232, [R1+0x500] ;  /* 0x0005000001e87983 */ /* 0x000f280000300a00 */
[----:B------:R-:W4:Y:S01]  /*41990*/  LDL.LU.64 R234, [R1+0x508] ;  /* 0x0005080001ea7983 */ /* 0x000f220000300a00 */
[C---:B------:R-:W-:Y:S08]  /*419a0*/  HMMA.1688.F32.TF32 R224, R56.reuse, R24, R112 ;  /* 0x0000001838e0723c */ /* 0x040ff00000081070 */
[C---:B------:R-:W-:Y:S08]  /*419b0*/  HMMA.1688.F32.TF32 R204, R56.reuse, R20, R204 ;  /* 0x0000001438cc723c */ /* 0x040ff000000810cc */
[----:B------:R-:W-:Y:S01]  /*419c0*/  HMMA.1688.F32.TF32 R56, R56, R16, R108 ;  /* 0x000000103838723c */ /* 0x000fe2000008106c */
[----:B------:R-:W4:Y:S04]  /*419d0*/  LDL.LU.64 R108, [R1+0x4f0] ;  /* 0x0004f000016c7983 */ /* 0x000f280000300a00 */
[----:B------:R-:W4:Y:S03]  /*419e0*/  LDL.LU.64 R110, [R1+0x4f8] ;  /* 0x0004f800016e7983 */ /* 0x000f260000300a00 */
[----:B--2---:R-:W-:Y:S11]  /*419f0*/  HMMA.1688.F32.TF32 R104, R36, R96, R104 ;  /* 0x000000602468723c */ /* 0x004ff60000081068 */
[----:B------:R-:W-:Y:S11]  /*41a00*/  @!UPT UIADD3 URZ, URZ, URZ, URZ ;  /* 0x0000003f3f3ff290 */ /* 0x000ff6000fffe03f */
[----:B------:R-:W-:Y:S02]  /*41a10*/  @!UPT UIADD3 URZ, URZ, URZ, URZ ;  /* 0x0000003f3f3ff290 */ /* 0x000fe4000fffe03f */
[----:B---3--:R-:W-:Y:S01]  /*41a20*/  IMAD.MOV.U32 R212, RZ, RZ, R104 ;  /* 0x000000ffffd47224 */ /* 0x008fe200078e0068 */
[----:B----4-:R-:W-:Y:S01]  /*41a30*/  MOV R213, R105 ;  /* 0x0000006900d57202 */ /* 0x010fe20000000f00 */
[----:B------:R-:W-:Y:S01]  /*41a40*/  IMAD.MOV.U32 R228, RZ, RZ, R106 ;  /* 0x000000ffffe47224 */ /* 0x000fe200078e006a */
[----:B------:R-:W2:Y:S01]  /*41a50*/  LDL.LU.64 R104, [R1+0x4e0] ;  /* 0x0004e00001687983 */ /* 0x000ea20000300a00 */
[----:B------:R-:W-:-:S03]  /*41a60*/  IMAD.MOV.U32 R229, RZ, RZ, R107 ;  /* 0x000000ffffe57224 */ /* 0x000fc600078e006b */
[----:B------:R-:W2:Y:S01]  /*41a70*/  LDL.LU.64 R106, [R1+0x4e8] ;  /* 0x0004e800016a7983 */ /* 0x000ea20000300a00 */
[C---:B------:R-:W-:Y:S11]  /*41a80*/  HMMA.1688.F32.TF32 R12, R36.reuse, R88, R12 ;  /* 0x00000058240c723c */ /* 0x040ff6000008100c */
[----:B------:R-:W-:Y:S11]  /*41a90*/  @!UPT UIADD3 URZ, URZ, URZ, URZ ;  /* 0x0000003f3f3ff290 */ /* 0x000ff6000fffe03f */
[----:B------:R-:W-:Y:S02]  /*41aa0*/  @!UPT UIADD3 URZ, URZ, URZ, URZ ;  /* 0x0000003f3f3ff290 */ /* 0x000fe4000fffe03f */
[----:B------:R-:W-:Y:S01]  /*41ab0*/  MOV R216, R12 ;  /* 0x0000000c00d87202 */ /* 0x000fe20000000f00 */
[----:B------:R-:W-:Y:S01]  /*41ac0*/  IMAD.MOV.U32 R217, RZ, RZ, R13 ;  /* 0x000000ffffd97224 */ /* 0x000fe200078e000d */
[----:B------:R-:W-:Y:S01]  /*41ad0*/  MOV R219, R15 ;  /* 0x0000000f00db7202 */ /* 0x000fe20000000f00 */
[----:B------:R-:W-:Y:S01]  /*41ae0*/  IMAD.MOV.U32 R218, RZ, RZ, R14 ;  /* 0x000000ffffda7224 */ /* 0x000fe200078e000e */
[----:B------:R-:W3:Y:S04]  /*41af0*/  LDL.LU.64 R12, [R1+0x4d0] ;  /* 0x0004d000010c7983 */ /* 0x000ee80000300a00 */
[----:B------:R-:W3:Y:S04]  /*41b00*/  LDL.LU.64 R14, [R1+0x4d8] ;  /* 0x0004d800010e7983 */ /* 0x000ee80000300a00 */
[----:B------:R-:W4:Y:S04]  /*41b10*/  LDL.LU.64 R112, [R1+0x4c0] ;  /* 0x0004c00001707983 */ /* 0x000f280000300a00 */
[----:B------:R-:W4:Y:S01]  /*41b20*/  LDL.LU.64 R114, [R1+0x4c8] ;  /* 0x0004c80001727983 */ /* 0x000f220000300a00 */
[C---:B------:R-:W-:Y:S08]  /*41b30*/  HMMA.1688.F32.TF32 R60, R36.reuse, R84, R60 ;  /* 0x00000054243c723c */ /* 0x040ff0000008103c */
[C---:B------:R-:W-:Y:S11]  /*41b40*/  HMMA.1688.F32.TF32 R236, R36.reuse, R80, R232 ;  /* 0x0000005024ec723c */ /* 0x040ff600000810e8 */
[----:B------:R-:W-:Y:S05]  /*41b50*/  @!UPT UIADD3 URZ, URZ, URZ, URZ ;  /* 0x0000003f3f3ff290 */ /* 0x000fea000fffe03f */
[----:B------:R-:W-:Y:S01]  /*41b60*/  IMAD.MOV.U32 R211, RZ, RZ, R60 ;  /* 0x000000ffffd37224 */ /* 0x000fe200078e003c */
[----:B------:R-:W-:Y:S01]  /*41b70*/  MOV R214, R62 ;  /* 0x0000003e00d67202 */ /* 0x000fe20000000f00 */
[----:B------:R-:W-:Y:S02]  /*41b80*/  IMAD.MOV.U32 R231, RZ, RZ, R61 ;  /* 0x000000ffffe77224 */ /* 0x000fe400078e003d */
[----:B------:R-:W-:Y:S01]  /*41b90*/  IMAD.MOV.U32 R215, RZ, RZ, R63 ;  /* 0x000000ffffd77224 */ /* 0x000fe200078e003f */
[----:B------:R-:W4:Y:S01]  /*41ba0*/  LDL.LU.64 R60, [R1+0x4b0] ;  /* 0x0004b000013c7983 */ /* 0x000f220000300a00 */
[C---:B------:R-:W-:Y:S03]  /*41bb0*/  HMMA.1688.F32.TF32 R232, R36.reuse, R76, R108 ;  /* 0x0000004c24e8723c */ /* 0x040fe6000008106c */
[----:B------:R-:W4:Y:S04]  /*41bc0*/  LDL.LU.64 R62, [R1+0x4b8] ;  /* 0x0004b800013e7983 */ /* 0x000f280000300a00 */
[----:B------:R-:W-:Y:S04]  /*41bd0*/  STL.64 [R1+0x120], R236 ;  /* 0x000120ec01007387 */ /* 0x000fe80000100a00 */
[----:B------:R-:W-:Y:S04]  /*41be0*/  STL.64 [R1+0x128], R238 ;  /* 0x000128ee01007387 */ /* 0x000fe80000100a00 */
[----:B------:R-:W4:Y:S04]  /*41bf0*/  LDL.LU.64 R108, [R1+0x200] ;  /* 0x00020000016c7983 */ /* 0x000f280000300a00 */
[----:B------:R-:W-:Y:S04]  /*41c00*/  LDS R236, [R3+0x4000] ;  /* 0x0040000003ec7984 */ /* 0x000fe80000000800 */
[----:B------:R-:W-:Y:S04]  /*41c10*/  STL.64 [R1+0x110], R232 ;  /* 0x000110e801007387 */ /* 0x000fe80000100a00 */
[----:B------:R-:W-:Y:S04]  /*41c20*/  STL.64 [R1+0x118], R234 ;  /* 0x000118ea01007387 */ /* 0x000fe80000100a00 */
[----:B------:R-:W4:Y:S04]  /*41c30*/  LDL.LU.64 R110, [R1+0x208] ;  /* 0x00020800016e7983 */ /* 0x000f280000300a00 */
[----:B------:R-:W-:Y:S04]  /*41c40*/  LDS R238, [R3+0x6000] ;  /* 0x0060000003ee7984 */ /* 0x000fe80000000800 */
[----:B------:R-:W-:Y:S04]  /*41c50*/  LDS R237, [R0+0x4000] ;  /* 0x0040000000ed7984 */ /* 0x000fe80000000800 */
[----:B------:R-:W1:Y:S01]  /*41c60*/  LDS R239, [R0+0x6000] ;  /* 0x0060000000ef7984 */ /* 0x000e620000000800 */
[C---:B--2---:R-:W-:Y:S11]  /*41c70*/  HMMA.1688.F32.TF32 R104, R36.reuse, R68, R104 ;  /* 0x000000442468723c */ /* 0x044ff60000081068 */
[----:B------:R-:W-:Y:S11]  /*41c80*/  @!UPT UIADD3 URZ, URZ, URZ, URZ ;  /* 0x0000003f3f3ff290 */ /* 0x000ff6000fffe03f */
[----:B------:R-:W-:Y:S01]  /*41c90*/  @!UPT UIADD3 URZ, URZ, URZ, URZ ;  /* 0x0000003f3f3ff290 */ /* 0x000fe2000fffe03f */
[----:B------:R2:W-:Y:S04]  /*41ca0*/  STL.64 [R1+0xe0], R104 ;  /* 0x0000e06801007387 */ /* 0x0005e80000100a00 */
[----:B------:R1:W-:Y:S04]  /*41cb0*/  STL.64 [R1+0xe8], R106 ;  /* 0x0000e86a01007387 */ /* 0x0003e80000100a00 */
[----:B--2---:R-:W2:Y:S04]  /*41cc0*/  LDL.LU.64 R104, [R1+0x1e0] ;  /* 0x0001e00001687983 */ /* 0x004ea80000300a00 */
[----:B-1----:R-:W2:Y:S01]  /*41cd0*/  LDL.LU.64 R106, [R1+0x1e8] ;  /* 0x0001e800016a7983 */ /* 0x002ea20000300a00 */
[C---:B---3--:R-:W-:Y:S03]  /*41ce0*/  HMMA.1688.F32.TF32 R232, R36.reuse, R24, R12 ;  /* 0x0000001824e8723c */ /* 0x048fe6000008100c */
[----:B------:R-:W3:Y:S04]  /*41cf0*/  LDL.LU.64 R12, [R1+0x1f0] ;  /* 0x0001f000010c7983 */ /* 0x000ee80000300a00 */
[----:B------:R-:W3:Y:S11]  /*41d00*/  LDL.LU.64 R14, [R1+0x1f8] ;  /* 0x0001f800010e7983 */ /* 0x000ef60000300a00 */
[----:B------:R-:W-:Y:S05]  /*41d10*/  @!UPT UIADD3 URZ, URZ, URZ, URZ ;  /* 0x0000003f3f3ff290 */ /* 0x000fea000fffe03f */
[----:B------:R-:W-:Y:S04]  /*41d20*/  STL.64 [R1+0xd0], R232 ;  /* 0x0000d0e801007387 */ /* 0x000fe80000100a00 */
[----:B------:R4:W-:Y:S02]  /*41d30*/  STL.64 [R1+0xd8], R234 ;  /* 0x0000d8ea01007387 */ /* 0x0009e40000100a00 */
[C---:B----4-:R-:W-:Y:S08]  /*41d40*/  HMMA.1688.F32.TF32 R232, R36.reuse, R20, R112 ;  /* 0x0000001424e8723c */ /* 0x050ff00000081070 */
[----:B------:R-:W-:Y:S11]  /*41d50*/  HMMA.1688.F32.TF32 R36, R36, R16, R60 ;  /* 0x000000102424723c */ /* 0x000ff6000008103c */
[----:B------:R-:W-:Y:S04]  /*41d60*/  @!UPT UIADD3 URZ, URZ, URZ, URZ ;  /* 0x0000003f3f3ff290 */ /* 0x000fe8000fffe03f */
[----:B------:R-:W-:Y:S04]  /*41d70*/  STL [R1+0x3dec], R232 ;  /* 0x003dece801007387 */ /* 0x000fe80000100800 */
[----:B------:R-:W-:Y:S04]  /*41d80*/  STL [R1+0x3de8], R233 ;  /* 0x003de8e901007387 */ /* 0x000fe80000100800 */
[----:B------:R-:W-:Y:S04]  /*41d90*/  STL [R1+0x3de4], R234 ;  /* 0x003de4ea01007387 */ /* 0x000fe80000100800 */
[----:B------:R-:W-:Y:S04]  /*41da0*/  STL [R1+0x3de0], R235 ;  /* 0x003de0eb01007387 */ /* 0x000fe80000100800 */
[----:B------:R-:W4:Y:S04]  /*41db0*/  LDL.LU.64 R60, [R1+0x1d0] ;  /* 0x0001d000013c7983 */ /* 0x000f280000300a00 */
[----:B------:R-:W4:Y:S04]  /*41dc0*/  LDL.LU.64 R62, [R1+0x1d8] ;  /* 0x0001d800013e7983 */ /* 0x000f280000300a00 */
[----:B------:R-:W-:Y:S04]  /*41dd0*/  STL [R1+0x3dfc], R36 ;  /* 0x003dfc2401007387 */ /* 0x000fe80000100800 */
[----:B------:R-:W-:Y:S04]  /*41de0*/  STL [R1+0x3df8], R37 ;  /* 0x003df82501007387 */ /* 0x000fe80000100800 */
[----:B------:R-:W-:Y:S04]  /*41df0*/  STL [R1+0x3df4], R38 ;  /* 0x003df42601007387 */ /* 0x000fe80000100800 */
[----:B------:R2:W-:Y:S01]  /*41e00*/  STL [R1+0x3df0], R39 ;  /* 0x003df02701007387 */ /* 0x0005e20000100800 */
[-C--:B------:R-:W-:Y:S11]  /*41e10*/  HMMA.1688.F32.TF32 R108, R48, R100.reuse, R108 ;  /* 0x00000064306c723c */ /* 0x080ff6000008106c */
[----:B------:R-:W-:Y:S11]  /*41e20*/  @!UPT UIADD3 URZ, URZ, URZ, URZ ;  /* 0x0000003f3f3ff290 */ /* 0x000ff6000fffe03f */
[----:B------:R-:W-:Y:S01]  /*41e30*/  @!UPT UIADD3 URZ, URZ, URZ, URZ ;  /* 0x0000003f3f3ff290 */ /* 0x000fe2000fffe03f */
[----:B------:R1:W-:Y:S04]  /*41e40*/  STL.64 [R1+0x200], R108 ;  /* 0x0002006c01007387 */ /* 0x0003e80000100a00 */
[----:B------:R1:W-:Y:S01]  /*41e50*/  STL.64 [R1+0x208], R110 ;  /* 0x0002086e01007387 */ /* 0x0003e20000100a00 */
[----:B--2---:R-:W-:Y:S08]  /*41e60*/  HMMA.1688.F32.TF32 R36, R64, R100, R104 ;  /* 0x000000644024723c */ /* 0x004ff00000081068 */
[-C--:B---3--:R-:W-:Y:S11]  /*41e70*/  HMMA.1688.F32.TF32 R12, R48, R96.reuse, R12 ;  /* 0x00000060300c723c */ /* 0x088ff6000008100c */
[----:B------:R-:W-:Y:S05]  /*41e80*/  @!UPT UIADD3 URZ, URZ, URZ, URZ ;  /* 0x0000003f3f3ff290 */ /* 0x000fea000fffe03f */
[----:B------:R-:W-:Y:S01]  /*41e90*/  MOV R9, R37 ;  /* 0x0000002500097202 */ /* 0x000fe20000000f00 */
[----:B------:R-:W-:Y:S01]  /*41ea0*/  IMAD.MOV.U32 R29, RZ, RZ, R36 ;  /* 0x000000ffff1d7224 */ /* 0x000fe200078e0024 */
[----:B------:R-:W-:Y:S04]  /*41eb0*/  STL.64 [R1+0x558], R38 ;  /* 0x0005582601007387 */ /* 0x000fe80000100a00 */
[----:B------:R-:W-:Y:S04]  /*41ec0*/  STL [R1+0x3d5c], R9 ;  /* 0x003d5c0901007387 */ /* 0x000fe80000100800 */
[----:B------:R-:W-:Y:S04]  /*41ed0*/  STL [R1+0x3d58], R29 ;  /* 0x003d581d01007387 */ /* 0x000fe80000100800 */
[----:B-1----:R-:W2:Y:S04]  /*41ee0*/  LDL.LU.64 R108, [R1+0x490] ;  /* 0x00049000016c7983 */ /* 0x002ea80000300a00 */
[----:B------:R-:W2:Y:S04]  /*41ef0*/  LDL.LU.64 R110, [R1+0x498] ;  /* 0x00049800016e7983 */ /* 0x000ea80000300a00 */
[----:B------:R1:W-:Y:S04]  /*41f00*/  STL.64 [R1+0x1f0], R12 ;  /* 0x0001f00c01007387 */ /* 0x0003e80000100a00 */
[----:B------:R3:W-:Y:S04]  /*41f10*/  STL.64 [R1+0x1f8], R14 ;  /* 0x0001f80e01007387 */ /* 0x0007e80000100a00 */
[----:B------:R-:W2:Y:S04]  /*41f20*/  LDL.LU.64 R104, [R1+0x480] ;  /* 0x0004800001687983 */ /* 0x000ea80000300a00 */
[----:B------:R-:W2:Y:S04]  /*41f30*/  LDL.LU.64 R106, [R1+0x488] ;  /* 0x00048800016a7983 */ /* 0x000ea80000300a00 */
[----:B-1----:R-:W2:Y:S04]  /*41f40*/  LDL.LU.64 R12, [R1+0x360] ;  /* 0x00036000010c7983 */ /* 0x002ea80000300a00 */
[----:B---3--:R-:W3:Y:S01]  /*41f50*/  LDL.LU.64 R14, [R1+0x368] ;  /* 0x00036800010e7983 */ /* 0x008ee20000300a00 */
[----:B----4-:R-:W-:Y:S03]  /*41f60*/  HMMA.1688.F32.TF32 R36, R64, R96, R60 ;  /* 0x000000604024723c */ /* 0x010fe6000008103c */
[----:B------:R-:W4:Y:S04]  /*41f70*/  LDL.LU.64 R60, [R1+0x3c0] ;  /* 0x0003c000013c7983 */ /* 0x000f280000300a00 */
[----:B------:R-:W4:Y:S11]  /*41f80*/  LDL.LU.64 R62, [R1+0x3c8] ;  /* 0x0003c800013e7983 */ /* 0x000f360000300a00 */
[----:B------:R-:W-:Y:S06]  /*41f90*/  @!UPT UIADD3 URZ, URZ, URZ, URZ ;  /* 0x0000003f3f3ff290 */ /* 0x000fec000fffe03f */
[----:B------:R-:W-:Y:S01]  /*41fa0*/  IMAD.MOV.U32 R92, RZ, RZ, R36 ;  /* 0x000000ffff5c7224 */ /* 0x000fe200078e0024 */
[----:B------:R-:W-:Y:S01]  /*41fb0*/  MOV R8, R38 ;  /* 0x0000002600087202 */ /* 0x000fe20000000f00 */
[----:B------:R-:W-:Y:S02]  /*41fc0*/  IMAD.MOV.U32 R93, RZ, RZ, R37 ;  /* 0x000000ffff5d7224 */ /* 0x000fe400078e0025 */
[----:B------:R-:W-:Y:S01]  /*41fd0*/  IMAD.MOV.U32 R28, RZ, RZ, R39 ;  /* 0x000000ffff1c7224 */ /* 0x000fe200078e0027 */
[----:B------:R-:W4:Y:S04]  /*41fe0*/  LDL.LU.64 R36, [R1+0x3d0] ;  /* 0x0003d00001247983 */ /* 0x000f280000300a00 */
[----:B------:R-:W4:Y:S04]  /*41ff0*/  LDL.LU.64 R38, [R1+0x3d8] ;  /* 0x0003d80001267983 */ /* 0x000f280000300a00 */
[----:B------:R-:W-:Y:S04]  /*42000*/  STL [R1+0x3d6c], R28 ;  /* 0x003d6c1c01007387 */ /* 0x000fe80000100800 */
[----:B------:R-:W-:Y:S04]  /*42010*/  STL [R1+0x3d68], R8 ;  /* 0x003d680801007387 */ /* 0x000fe80000100800 */
[----:B------:R-:W-:Y:S04]  /*42020*/  STL [R1+0x3d64], R92 ;  /* 0x003d645c01007387 */ /* 0x000fe80000100800 */
[----:B------:R-:W-:Y:S01]  /*42030*/  STL [R1+0x3d60], R93 ;  /* 0x003d605d01007387 */ /* 0x000fe20000100800 */
[C---:B--2---:R-:W-:Y:S08]  /*42040*/  HMMA.1688.F32.TF32 R112, R48.reuse, R88, R108 ;  /* 0x000000583070723c */ /* 0x044ff0000008106c */
[C---:B------:R-:W-:Y:S11]  /*42050*/  HMMA.1688.F32.TF32 R108, R48.reuse, R84, R104 ;  /* 0x00000054306c723c */ /* 0x040ff60000081068 */
[----:B------:R-:W-:Y:S04]  /*42060*/  @!UPT UIADD3 URZ, URZ, URZ, URZ ;  /* 0x0000003f3f3ff290 */ /* 0x000fe8000fffe03f */
[----:B------:R-:W-:Y:S01]  /*42070*/  STL.64 [R1+0x1e0], R112 ;  /* 0x0001e07001007387 */ /* 0x000fe20000100a00 */
[C---:B---3--:R-:W-:Y:S03]  /*42080*/  HMMA.1688.F32.TF32 R104, R48.reuse, R80, R12 ;  /* 0x000000503068723c */ /* 0x048fe6000008100c */
[----:B------:R-:W-:Y:S04]  /*42090*/  STL.64 [R1+0x1e8], R114 ;  /* 0x0001e87201007387 */ /* 0x000fe80000100a00 */
[----:B------:R-:W2:Y:S04]  /*420a0*/  LDL.LU.64 R12, [R1+0x3e0] ;  /* 0x0003e000010c7983 */ /* 0x000ea80000300a00 */
[----:B------:R-:W-:Y:S04]  /*420b0*/  STL.64 [R1+0x1d0], R108 ;  /* 0x0001d06c01007387 */ /* 0x000fe80000100a00 */
[----:B------:R-:W-:Y:S04]  /*420c0*/  STL.64 [R1+0x1d8], R110 ;  /* 0x0001d86e01007387 */ /* 0x000fe80000100a00 */
[----:B------:R-:W2:Y:S04]  /*420d0*/  LDL.LU.64 R14, [R1+0x3e8] ;  /* 0x0003e800010e7983 */ /* 0x000ea80000300a00 */
[----:B------:R-:W-:Y:S04]  /*420e0*/  STL.64 [R1+0x360], R104 ;  /* 0x0003606801007387 */ /* 0x000fe80000100a00 */
[----:B------:R4:W-:Y:S02]  /*420f0*/  STL.64 [R1+0x368], R106 ;  /* 0x0003686a01007387 */ /* 0x0009e40000100a00 */
[C---:B----4-:R-:W-:Y:S02]  /*42100*/  HMMA.1688.F32.TF32 R104, R48.reuse, R76, R60 ;  /* 0x0000004c3068723c */ /* 0x050fe4000008103c */
[----:B------:R-:W3:Y:S04]  /*42110*/  LDL.LU.64 R60, [R1+0x400] ;  /* 0x00040000013c7983 */ /* 0x000ee80000300a00 */
[----:B------:R-:W3:Y:S11]  /*42120*/  LDL.LU.64 R62, [R1+0x408] ;  /* 0x00040800013e7983 */ /* 0x000ef60000300a00 */
[----:B------:R-:W-:Y:S06]  /*42130*/  @!UPT UIADD3 URZ, URZ, URZ, URZ ;  /* 0x0000003f3f3ff290 */ /* 0x000fec000fffe03f */
[----:B------:R-:W-:Y:S04]  /*42140*/  STL.64 [R1+0x3c0], R104 ;  /* 0x0003c06801007387 */ /* 0x000fe80000100a00 */
[----:B------:R1:W-:Y:S04]  /*42150*/  STL.64 [R1+0x3c8], R106 ;  /* 0x0003c86a01007387 */ /* 0x0003e80000100a00 */
[----:B------:R-:W4:Y:S04]  /*42160*/  LDL.LU.64 R108, [R1+0x3f0] ;  /* 0x0003f000016c7983 */ /* 0x000f280000300a00 */
[----:B------:R-:W4:Y:S01]  /*42170*/  LDL.LU.64 R110, [R1+0x3f8] ;  /* 0x0003f800016e7983 */ /* 0x000f220000300a00 */
[C---:B-1----:R-:W-:Y:S11]  /*42180*/  HMMA.1688.F32.TF32 R104, R48.reuse, R68, R36 ;  /* 0x000000443068723c */ /* 0x042ff60000081024 */
[----:B------:R-:W-:Y:S11]  /*42190*/  @!UPT UIADD3 URZ, URZ, URZ, URZ ;  /* 0x0000003f3f3ff290 */ /* 0x000ff6000fffe03f */
[----:B------:R-:W-:Y:S02]  /*421a0*/  @!UPT UIADD3 URZ, URZ, URZ, URZ ;  /* 0x0000003f3f3ff290 */ /* 0x000fe4000fffe03f */
        /* <DEDUP_REMOVED lines=9> */
[----:B------:R2:W-:Y:S02]  /*42240*/  STL [R1+0x3e00], R36 ;  /* 0x003e002401007387 */ /* 0x0005e40000100800 */
[C---:B--2---:R-:W-:Y:S02]  /*42250*/  HMMA.1688.F32.TF32 R36, R48.reuse, R24, R12 ;  /* 0x000000183024723c */ /* 0x044fe4000008100c */
[----:B------:R-:W2:Y:S04]  /*42260*/  LDL.LU.64 R12, [R1+0x350] ;  /* 0x00035000010c7983 */ /* 0x000ea80000300a00 */
[----:B------:R-:W2:Y:S02]  /*42270*/  LDL.LU.64 R14, [R1+0x358] ;  /* 0x00035800010e7983 */ /* 0x000ea40000300a00 */
[C---:B---3--:R-:W-:Y:S08]  /*42280*/  HMMA.1688.F32.TF32 R60, R48.reuse, R20, R60 ;  /* 0x00000014303c723c */ /* 0x048ff0000008103c */
[----:B----4-:R-:W-:Y:S07]  /*42290*/  HMMA.1688.F32.TF32 R48, R48, R16, R108 ;  /* 0x000000103030723c */ /* 0x010fee000008106c */
[----:B------:R-:W-:Y:S04]  /*422a0*/  STL.64 [R1+0x3e0], R36 ;  /* 0x0003e02401007387 */ /* 0x000fe80000100a00 */
[----:B------:R1:W-:Y:S11]  /*422b0*/  STL.64 [R1+0x3e8], R38 ;  /* 0x0003e82601007387 */ /* 0x0003f60000100a00 */
[----:B------:R-:W-:Y:S02]  /*422c0*/  @!UPT UIADD3 URZ, URZ, URZ, URZ ;  /* 0x0000003f3f3ff290 */ /* 0x000fe4000fffe03f */
[----:B------:R-:W-:Y:S01]  /*422d0*/  IMAD.MOV.U32 R232, RZ, RZ, R48 ;  /* 0x000000ffffe87224 */ /* 0x000fe200078e0030 */
[----:B------:R-:W-:Y:S01]  /*422e0*/  MOV R234, R50 ;  /* 0x0000003200ea7202 */ /* 0x000fe20000000f00 */
[----:B------:R-:W-:Y:S02]  /*422f0*/  IMAD.MOV.U32 R233, RZ, RZ, R49 ;  /* 0x000000ffffe97224 */ /* 0x000fe400078e0031 */
[----:B------:R-:W-:Y:S02]  /*42300*/  IMAD.MOV.U32 R235, RZ, RZ, R51 ;  /* 0x000000ffffeb7224 */ /* 0x000fe400078e0033 */
[----:B------:R-:W-:Y:S01]  /*42310*/  HMMA.1688.F32.TF32 R48, R64, R88, R104 ;  /* 0x000000584030723c */ /* 0x000fe20000081068 */
[----:B-1----:R-:W-:Y:S01]  /*42320*/  MOV R39, R60 ;  /* 0x0000003c00277202 */ /* 0x002fe20000000f00 */
[----:B------:R-:W-:Y:S01]  /*42330*/  IMAD.MOV.U32 R38, RZ, RZ, R61 ;  /* 0x000000ffff267224 */ /* 0x000fe200078e003d */
[----:B------:R-:W-:Y:S01]  /*42340*/  MOV R36, R63 ;  /* 0x0000003f00247202 */ /* 0x000fe20000000f00 */
[----:B------:R-:W-:Y:S01]  /*42350*/  IMAD.MOV.U32 R37, RZ, RZ, R62 ;  /* 0x000000ffff257224 */ /* 0x000fe200078e003e */
[----:B------:R-:W3:Y:S04]  /*42360*/  LDL.LU.64 R60, [R1+0x330] ;  /* 0x00033000013c7983 */ /* 0x000ee80000300a00 */
[----:B------:R-:W3:Y:S11]  /*42370*/  LDL.LU.64 R62, [R1+0x338] ;  /* 0x00033800013e7983 */ /* 0x000ef60000300a00 */
[----:B------:R-:W-:Y:S04]  /*42380*/  @!UPT UIADD3 URZ, URZ, URZ, URZ ;  /* 0x0000003f3f3ff290 */ /* 0x000fe8000fffe03f */
[----:B------:R-:W-:Y:S01]  /*42390*/  IMAD.MOV.U32 R9, RZ, RZ, R48 ;  /* 0x000000ffff097224 */ /* 0x000fe200078e0030 */
[----:B------:R-:W-:Y:S01]  /*423a0*/  MOV R29, R49 ;  /* 0x00000031001d7202 */ /* 0x000fe20000000f00 */
[----:B------:R-:W-:Y:S01]  /*423b0*/  IMAD.MOV.U32 R33, RZ, RZ, R51 ;  /* 0x000000ffff217224 */ /* 0x000fe200078e0033 */
[----:B------:R-:W4:Y:S01]  /*423c0*/  LDL.LU.64 R48, [R1+0x310] ;  /* 0x0003100001307983 */ /* 0x000f220000300a00 */
[----:B------:R-:W-:-:S03]  /*423d0*/  IMAD.MOV.U32 R32, RZ, RZ, R50 ;  /* 0x000000ffff207224 */ /* 0x000fc600078e0032 */
[----:B------:R-:W4:Y:S04]  /*423e0*/  LDL.LU.64 R50, [R1+0x318] ;  /* 0x0003180001327983 */ /* 0x000f280000300a00 */
[----:B------:R-:W-:Y:S04]  /*423f0*/  STL [R1+0x3d7c], R33 ;  /* 0x003d7c2101007387 */ /* 0x000fe80000100800 */
[----:B------:R-:W-:Y:S04]  /*42400*/  STL [R1+0x3d78], R32 ;  /* 0x003d782001007387 */ /* 0x000fe80000100800 */
[----:B------:R-:W-:Y:S04]  /*42410*/  STL [R1+0x3d74], R9 ;  /* 0x003d740901007387 */ /* 0x000fe80000100800 */
[----:B------:R1:W-:Y:S01]  /*42420*/  STL [R1+0x3d70], R29 ;  /* 0x003d701d01007387 */ /* 0x0003e20000100800 */
[C---:B--2---:R-:W-:Y:S11]  /*42430*/  HMMA.1688.F32.TF32 R12, R64.reuse, R84, R12 ;  /* 0x00000054400c723c */ /* 0x044ff6000008100c */
[----:B------:R-:W-:Y:S11]  /*42440*/  @!UPT UIADD3 URZ, URZ, URZ, URZ ;  /* 0x0000003f3f3ff290 */ /* 0x000ff6000fffe03f */
[----:B------:R-:W-:Y:S02]  /*42450*/  @!UPT UIADD3 URZ, URZ, URZ, URZ ;  /* 0x0000003f3f3ff290 */ /* 0x000fe4000fffe03f */
[----:B------:R-:W-:Y:S01]  /*42460*/  MOV R28, R12 ;  /* 0x0000000c001c7202 */ /* 0x000fe20000000f00 */
[----:B------:R-:W-:Y:S01]  /*42470*/  IMAD.MOV.U32 R8, RZ, RZ, R13 ;  /* 0x000000ffff087224 */ /* 0x000fe200078e000d */
[----:B------:R-:W-:Y:S01]  /*42480*/  MOV R93, R15 ;  /* 0x0000000f005d7202 */ /* 0x000fe20000000f00 */
[----:B------:R-:W-:Y:S01]  /*42490*/  IMAD.MOV.U32 R92, RZ, RZ, R14 ;  /* 0x000000ffff5c7224 */ /* 0x000fe200078e000e */
[----:B------:R-:W2:Y:S04]  /*424a0*/  LDL.LU.64 R12, [R1+0x2f0] ;  /* 0x0002f000010c7983 */ /* 0x000ea80000300a00 */
[----:B------:R-:W2:Y:S04]  /*424b0*/  LDL.LU.64 R14, [R1+0x2f8] ;  /* 0x0002f800010e7983 */ /* 0x000ea80000300a00 */
[----:B------:R-:W-:Y:S04]  /*424c0*/  STL [R1+0x3d8c], R93 ;  /* 0x003d8c5d01007387 */ /* 0x000fe80000100800 */
[----:B------:R-:W-:Y:S04]  /*424d0*/  STL [R1+0x3d88], R92 ;  /* 0x003d885c01007387 */ /* 0x000fe80000100800 */
[----:B------:R-:W-:Y:S04]  /*424e0*/  STL [R1+0x3d84], R28 ;  /* 0x003d841c01007387 */ /* 0x000fe80000100800 */
[----:B------:R1:W-:Y:S01]  /*424f0*/  STL [R1+0x3d80], R8 ;  /* 0x003d800801007387 */ /* 0x0003e20000100800 */
[C---:B---3--:R-:W-:Y:S08]  /*42500*/  HMMA.1688.F32.TF32 R60, R64.reuse, R80, R60 ;  /* 0x00000050403c723c */ /* 0x048ff0000008103c */
[----:B----4-:R-:W-:Y:S11]  /*42510*/  HMMA.1688.F32.TF32 R48, R64, R76, R48 ;  /* 0x0000004c4030723c */ /* 0x010ff60000081030 */
[----:B------:R-:W-:Y:S05]  /*42520*/  @!UPT UIADD3 URZ, URZ, URZ, URZ ;  /* 0x0000003f3f3ff290 */ /* 0x000fea000fffe03f */
[----:B-1----:R-:W-:Y:S01]  /*42530*/  IMAD.MOV.U32 R29, RZ, RZ, R63 ;  /* 0x000000ffff1d7224 */ /* 0x002fe200078e003f */
[----:B------:R-:W-:Y:S01]  /*42540*/  MOV R9, R62 ;  /* 0x0000003e00097202 */ /* 0x000fe20000000f00 */
[----:B------:R-:W-:Y:S02]  /*42550*/  IMAD.MOV.U32 R33, RZ, RZ, R60 ;  /* 0x000000ffff217224 */ /* 0x000fe400078e003c */
[----:B------:R-:W-:Y:S02]  /*42560*/  IMAD.MOV.U32 R32, RZ, RZ, R61 ;  /* 0x000000ffff207224 */ /* 0x000fe400078e003d */
[----:B------:R-:W3:Y:S04]  /*42570*/  LDL.LU.64 R60, [R1+0x2c0] ;  /* 0x0002c000013c7983 */ /* 0x000ee80000300a00 */
[----:B------:R-:W3:Y:S04]  /*42580*/  LDL.LU.64 R62, [R1+0x2c8] ;  /* 0x0002c800013e7983 */ /* 0x000ee80000300a00 */
[----:B------:R1:W-:Y:S04]  /*42590*/  STL [R1+0x3d9c], R29 ;  /* 0x003d9c1d01007387 */ /* 0x0003e80000100800 */
[----:B------:R4:W-:Y:S01]  /*425a0*/  STL [R1+0x3d98], R9 ;  /* 0x003d980901007387 */ /* 0x0009e20000100800 */
[----:B------:R-:W-:-:S03]  /*425b0*/  IMAD.MOV.U32 R8, RZ, RZ, R51 ;  /* 0x000000ffff087224 */ /* 0x000fc600078e0033 */
[----:B------:R-:W-:Y:S01]  /*425c0*/  STL [R1+0x3d94], R33 ;  /* 0x003d942101007387 */ /* 0x000fe20000100800 */
[----:B------:R-:W-:Y:S01]  /*425d0*/  IMAD.MOV.U32 R28, RZ, RZ, R50 ;  /* 0x000000ffff1c7224 */ /* 0x000fe200078e0032 */
[----:B------:R-:W-:Y:S01]  /*425e0*/  MOV R92, R49 ;  /* 0x00000031005c7202 */ /* 0x000fe20000000f00 */
[----:B------:R-:W-:Y:S01]  /*425f0*/  IMAD.MOV.U32 R93, RZ, RZ, R48 ;  /* 0x000000ffff5d7224 */ /* 0x000fe200078e0030 */
[----:B------:R1:W-:Y:S04]  /*42600*/  STL [R1+0x3d90], R32 ;  /* 0x003d902001007387 */ /* 0x0003e80000100800 */
[----:B------:R-:W3:Y:S04]  /*42610*/  LDL.LU.64 R48, [R1+0x2b0] ;  /* 0x0002b00001307983 */ /* 0x000ee80000300a00 */
[----:B------:R-:W3:Y:S04]  /*42620*/  LDL.LU.64 R50, [R1+0x2b8] ;  /* 0x0002b80001327983 */ /* 0x000ee80000300a00 */
[----:B------:R-:W-:Y:S04]  /*42630*/  STL [R1+0x3dac], R8 ;  /* 0x003dac0801007387 */ /* 0x000fe80000100800 */
[----:B------:R-:W-:Y:S04]  /*42640*/  STL [R1+0x3da8], R28 ;  /* 0x003da81c01007387 */ /* 0x000fe80000100800 */
[----:B------:R-:W-:Y:S04]  /*42650*/  STL [R1+0x3da4], R93 ;  /* 0x003da45d01007387 */ /* 0x000fe80000100800 */
[----:B------:R1:W-:Y:S01]  /*42660*/  STL [R1+0x3da0], R92 ;  /* 0x003da05c01007387 */ /* 0x0003e20000100800 */
[C---:B--2---:R-:W-:Y:S11]  /*42670*/  HMMA.1688.F32.TF32 R12, R64.reuse, R68, R12 ;  /* 0x00000044400c723c */ /* 0x044ff6000008100c */
[----:B------:R-:W-:Y:S11]  /*42680*/  @!UPT UIADD3 URZ, URZ, URZ, URZ ;  /* 0x0000003f3f3ff290 */ /* 0x000ff6000fffe03f */
[----:B------:R-:W-:Y:S02]  /*42690*/  @!UPT UIADD3 URZ, URZ, URZ, URZ ;  /* 0x0000003f3f3ff290 */ /* 0x000fe4000fffe03f */
[----:B-1----:R-:W-:Y:S01]  /*426a0*/  MOV R29, R12 ;  /* 0x0000000c001d7202 */ /* 0x002fe20000000f00 */
[----:B----4-:R-:W-:Y:S01]  /*426b0*/  IMAD.MOV.U32 R9, RZ, RZ, R13 ;  /* 0x000000ffff097224 */ /* 0x010fe200078e000d */
[----:B------:R-:W-:Y:S01]  /*426c0*/  MOV R32, R15 ;  /* 0x0000000f00207202 */ /* 0x000fe20000000f00 */
[----:B------:R-:W-:Y:S01]  /*426d0*/  IMAD.MOV.U32 R33, RZ, RZ, R14 ;  /* 0x000000ffff217224 */ /* 0x000fe200078e000e */
[----:B------:R-:W2:Y:S04]  /*426e0*/  LDL.LU.64 R12, [R1+0x270] ;  /* 0x00027000010c7983 */ /* 0x000ea80000300a00 */
[----:B------:R-:W2:Y:S04]  /*426f0*/  LDL.LU.64 R14, [R1+0x278] ;  /* 0x00027800010e7983 */ /* 0x000ea80000300a00 */
[----:B------:R-:W4:Y:S04]  /*42700*/  LDL.LU R248, [R1+0x3b0] ;  /* 0x0003b00001f87983 */ /* 0x000f280000300800 */
[----:B------:R-:W4:Y:S04]  /*42710*/  LDL.LU R249, [R1+0x3b4] ;  /* 0x0003b40001f97983 */ /* 0x000f280000300800 */
[----:B------:R-:W4:Y:S04]  /*42720*/  LDL.LU R250, [R1+0x3b8] ;  /* 0x0003b80001fa7983 */ /* 0x000f280000300800 */
[----:B------:R-:W4:Y:S04]  /*42730*/  LDL.LU R251, [R1+0x3bc] ;  /* 0x0003bc0001fb7983 */ /* 0x000f280000300800 */
[----:B------:R-:W-:Y:S04]  /*42740*/  STL [R1+0x3dbc], R32 ;  /* 0x003dbc2001007387 */ /* 0x000fe80000100800 */
[----:B------:R-:W-:Y:S04]  /*42750*/  STL [R1+0x3db8], R33 ;  /* 0x003db82101007387 */ /* 0x000fe80000100800 */
[----:B------:R-:W-:Y:S04]  /*42760*/  STL [R1+0x3db4], R9 ;  /* 0x003db40901007387 */ /* 0x000fe80000100800 */
[----:B------:R1:W-:Y:S01]  /*42770*/  STL [R1+0x3db0], R29 ;  /* 0x003db01d01007387 */ /* 0x0003e20000100800 */
[C---:B---3--:R-:W-:Y:S08]  /*42780*/  HMMA.1688.F32.TF32 R60, R64.reuse, R24, R60 ;  /* 0x00000018403c723c */ /* 0x048ff0000008103c */
[----:B------:R-:W-:Y:S11]  /*42790*/  HMMA.1688.F32.TF32 R48, R64, R20, R48 ;  /* 0x000000144030723c */ /* 0x000ff60000081030 */
[----:B------:R-:W-:Y:S05]  /*427a0*/  @!UPT UIADD3 URZ, URZ, URZ, URZ ;  /* 0x0000003f3f3ff290 */ /* 0x000fea000fffe03f */
[----:B------:R-:W-:Y:S01]  /*427b0*/  IMAD.MOV.U32 R92, RZ, RZ, R63 ;  /* 0x000000ffff5c7224 */ /* 0x000fe200078e003f */
[----:B------:R-:W-:Y:S01]  /*427c0*/  MOV R93, R62 ;  /* 0x0000003e005d7202 */ /* 0x000fe20000000f00 */
[----:B------:R-:W-:Y:S02]  /*427d0*/  IMAD.MOV.U32 R28, RZ, RZ, R61 ;  /* 0x000000ffff1c7224 */ /* 0x000fe400078e003d */
[----:B------:R-:W-:Y:S01]  /*427e0*/  IMAD.MOV.U32 R8, RZ, RZ, R60 ;  /* 0x000000ffff087224 */ /* 0x000fe200078e003c */
[----:B------:R-:W-:Y:S04]  /*427f0*/  STL [R1+0x3dcc], R92 ;  /* 0x003dcc5c01007387 */ /* 0x000fe80000100800 */
[----:B------:R-:W-:Y:S04]  /*42800*/  STL [R1+0x3dc8], R93 ;  /* 0x003dc85d01007387 */ /* 0x000fe80000100800 */
[----:B------:R-:W-:Y:S04]  /*42810*/  STL [R1+0x3dc4], R28 ;  /* 0x003dc41c01007387 */ /* 0x000fe80000100800 */
[----:B------:R3:W-:Y:S01]  /*42820*/  STL [R1+0x3dc0], R8 ;  /* 0x003dc00801007387 */ /* 0x0007e20000100800 */
[----:B------:R-:W-:Y:S01]  /*42830*/  IMAD.MOV.U32 R20, RZ, RZ, R51 ;  /* 0x000000ffff147224 */ /* 0x000fe200078e0033 */
[----:B-1----:R-:W-:Y:S01]  /*42840*/  MOV R29, R49 ;  /* 0x00000031001d7202 */ /* 0x002fe20000000f00 */
[----:B------:R-:W-:-:S02]  /*42850*/  IMAD.MOV.U32 R21, RZ, RZ, R50 ;  /* 0x000000ffff157224 */ /* 0x000fc400078e0032 */
[----:B------:R-:W-:Y:S01]  /*42860*/  IMAD.MOV.U32 R9, RZ, RZ, R48 ;  /* 0x000000ffff097224 */ /* 0x000fe200078e0030 */
[----:B------:R1:W-:Y:S04]  /*42870*/  STL [R1+0x3ddc], R20 ;  /* 0x003ddc1401007387 */ /* 0x0003e80000100800 */
[----:B------:R1:W-:Y:S04]  /*42880*/  STL [R1+0x3dd8], R21 ;  /* 0x003dd81501007387 */ /* 0x0003e80000100800 */
[----:B------:R1:W-:Y:S04]  /*42890*/  STL [R1+0x3dd4], R29 ;  /* 0x003dd41d01007387 */ /* 0x0003e80000100800 */
[----:B------:R1:W-:Y:S01]  /*428a0*/  STL [R1+0x3dd0], R9 ;  /* 0x003dd00901007387 */ /* 0x0003e20000100800 */
[----:B------:R-:W-:Y:S01]  /*428b0*/  MOV R243, R4 ;  /* 0x0000000400f37202 */ /* 0x000fe20000000f00 */
[----:B------:R-:W-:Y:S01]  /*428c0*/  IMAD.MOV.U32 R242, RZ, RZ, R5 ;  /* 0x000000fffff27224 */ /* 0x000fe200078e0005 */
[----:B------:R-:W-:Y:S01]  /*428d0*/  MOV R240, R7 ;  /* 0x0000000700f07202 */ /* 0x000fe20000000f00 */
[----:B------:R-:W-:-:S02]  /*428e0*/  IMAD.MOV.U32 R241, RZ, RZ, R6 ;  /* 0x000000fffff17224 */ /* 0x000fc400078e0006 */
[----:B------:R-:W-:Y:S01]  /*428f0*/  IMAD.MOV.U32 R104, RZ, RZ, R31 ;  /* 0x000000ffff687224 */ /* 0x000fe200078e001f */
[----:B--2---:R-:W-:Y:S01]  /*42900*/  HMMA.1688.F32.TF32 R12, R64, R16, R12 ;  /* 0x00000010400c723c */ /* 0x004fe2000008100c */
[----:B------:R-:W-:Y:S01]  /*42910*/  IMAD.MOV.U32 R109, RZ, RZ, R30 ;  /* 0x000000ffff6d7224 */ /* 0x000fe200078e001e */
[----:B------:R-:W-:Y:S01]  /*42920*/  MOV R62, R86 ;  /* 0x00000056003e7202 */ /* 0x000fe20000000f00 */
[----:B------:R-:W-:Y:S02]  /*42930*/  IMAD.MOV.U32 R60, RZ, RZ, R82 ;  /* 0x000000ffff3c7224 */ /* 0x000fe400078e0052 */
[----:B------:R-:W-:Y:S01]  /*42940*/  IMAD.MOV.U32 R244, RZ, RZ, R11 ;  /* 0x000000fffff47224 */ /* 0x000fe200078e000b */
[----:B------:R-:W-:Y:S01]  /*42950*/  MOV R245, R103 ;  /* 0x0000006700f57202 */ /* 0x000fe20000000f00 */
[----:B------:R-:W-:Y:S01]  /*42960*/  IMAD.MOV.U32 R61, RZ, RZ, R83 ;  /* 0x000000ffff3d7224 */ /* 0x000fe200078e0053 */
[----:B------:R-:W-:Y:S01]  /*42970*/  LDS R48, [R3+0x4100] ;  /* 0x0041000003307984 */ /* 0x000fe20000000800 */
[----:B------:R-:W-:-:S02]  /*42980*/  IMAD.MOV.U32 R63, RZ, RZ, R87 ;  /* 0x000000ffff3f7224 */ /* 0x000fc400078e0057 */
[----:B------:R-:W-:Y:S01]  /*42990*/  IMAD.MOV.U32 R246, RZ, RZ, R2 ;  /* 0x000000fffff67224 */ /* 0x000fe200078e0002 */
[----:B------:R-:W-:Y:S01]  /*429a0*/  LDS R50, [R3+0x6100] ;  /* 0x0061000003327984 */ /* 0x000fe20000000800 */
[----:B------:R-:W-:-:S03]  /*429b0*/  IMAD.MOV.U32 R247, RZ, RZ, R252 ;  /* 0x000000fffff77224 */ /* 0x000fc600078e00fc */
[----:B------:R-:W-:Y:S04]  /*429c0*/  LDS R49, [R0+0x4100] ;  /* 0x0041000000317984 */ /* 0x000fe80000000800 */
[----:B------:R-:W2:Y:S04]  /*429d0*/  LDS R51, [R0+0x6100] ;  /* 0x0061000000337984 */ /* 0x000ea80000000800 */
[----:B------:R-:W-:Y:S01]  /*429e0*/  MOV R32, R12 ;  /* 0x0000000c00207202 */ /* 0x000fe20000000f00 */
[----:B------:R-:W-:Y:S01]  /*429f0*/  IMAD.MOV.U32 R33, RZ, RZ, R13 ;  /* 0x000000ffff217224 */ /* 0x000fe200078e000d */
[----:B------:R-:W-:Y:S01]  /*42a00*/  MOV R16, R15 ;  /* 0x0000000f00107202 */ /* 0x000fe20000000f00 */
[----:B------:R-:W-:-:S02]  /*42a10*/  IMAD.MOV.U32 R17, RZ, RZ, R14 ;  /* 0x000000ffff117224 */ /* 0x000fc400078e000e */
[----:B----4-:R-:W-:Y:S01]  /*42a20*/  HMMA.1688.F32.TF32 R12, R236, R34, R248 ;  /* 0x00000022ec0c723c */ /* 0x010fe200000810f8 */
[----:B------:R-:W4:Y:S04]  /*42a30*/  LDL.LU R248, [R1+0x2e0] ;  /* 0x0002e00001f87983 */ /* 0x000f280000300800 */
[----:B------:R-:W4:Y:S04]  /*42a40*/  LDL.LU R249, [R1+0x2e4] ;  /* 0x0002e40001f97983 */ /* 0x000f280000300800 */
[----:B------:R-:W4:Y:S04]  /*42a50*/  LDL.LU R250, [R1+0x2e8] ;  /* 0x0002e80001fa7983 */ /* 0x000f280000300800 */
[----:B------:R-:W4:Y:S04]  /*42a60*/  LDL.LU R251, [R1+0x2ec] ;  /* 0x0002ec0001fb7983 */ /* 0x000f280000300800 */
[----:B------:R-:W2:Y:S04]  /*42a70*/  LDL.LU R112, [R1+0x100] ;  /* 0x0001000001707983 */ /* 0x000ea80000300800 */
[----:B------:R-:W2:Y:S03]  /*42a80*/  LDL.LU R113, [R1+0x104] ;  /* 0x0001040001717983 */ /* 0x000ea60000300800 */
[----:B---3--:R-:W-:Y:S01]  /*42a90*/  IMAD.MOV.U32 R8, RZ, RZ, R15 ;  /* 0x000000ffff087224 */ /* 0x008fe200078e000f */
[----:B------:R-:W2:Y:S01]  /*42aa0*/  LDL.LU R114, [R1+0x108] ;  /* 0x0001080001727983 */ /* 0x000ea20000300800 */
[----:B------:R-:W-:Y:S01]  /*42ab0*/  MOV R28, R14 ;  /* 0x0000000e001c7202 */ /* 0x000fe20000000f00 */
[----:B------:R-:W-:-:S02]  /*42ac0*/  IMAD.MOV.U32 R15, RZ, RZ, R72 ;  /* 0x000000ffff0f7224 */ /* 0x000fc400078e0048 */
[----:B------:R-:W2:Y:S01]  /*42ad0*/  LDL.LU R115, [R1+0x10c] ;  /* 0x00010c0001737983 */ /* 0x000ea20000300800 */
[----:B------:R-:W-:Y:S01]  /*42ae0*/  IMAD.MOV.U32 R93, RZ, RZ, R13 ;  /* 0x000000ffff5d7224 */ /* 0x000fe200078e000d */
[----:B------:R-:W-:Y:S01]  /*42af0*/  MOV R13, R74 ;  /* 0x0000004a000d7202 */ /* 0x000fe20000000f00 */
[----:B------:R-:W-:Y:S01]  /*42b00*/  IMAD.MOV.U32 R14, RZ, RZ, R73 ;  /* 0x000000ffff0e7224 */ /* 0x000fe200078e0049 */
[----:B------:R-:W3:Y:S01]  /*42b10*/  LDL.LU R72, [R1+0x250] ;  /* 0x0002500001487983 */ /* 0x000ee20000300800 */
[----:B------:R-:W-:Y:S02]  /*42b20*/  IMAD.MOV.U32 R92, RZ, RZ, R12 ;  /* 0x000000ffff5c7224 */ /* 0x000fe400078e000c */
[----:B------:R-:W-:Y:S01]  /*42b30*/  IMAD.MOV.U32 R12, RZ, RZ, R75 ;  /* 0x000000ffff0c7224 */ /* 0x000fe200078e004b */
[----:B------:R-:W3:Y:S04]  /*42b40*/  LDL.LU R73, [R1+0x254] ;  /* 0x0002540001497983 */ /* 0x000ee80000300800 */
[----:B------:R-:W3:Y:S04]  /*42b50*/  LDL.LU R74, [R1+0x258] ;  /* 0x00025800014a7983 */ /* 0x000ee80000300800 */
[----:B------:R-:W3:Y:S04]  /*42b60*/  LDL.LU R75, [R1+0x25c] ;  /* 0x00025c00014b7983 */ /* 0x000ee80000300800 */
[----:B------:R-:W2:Y:S04]  /*42b70*/  LDL.LU R4, [R1+0x1b0] ;  /* 0x0001b00001047983 */ /* 0x000ea80000300800 */
[----:B------:R-:W2:Y:S04]  /*42b80*/  LDL.LU R5, [R1+0x1b4] ;  /* 0x0001b40001057983 */ /* 0x000ea80000300800 */
[----:B------:R-:W2:Y:S04]  /*42b90*/  LDL.LU R6, [R1+0x1b8] ;  /* 0x0001b80001067983 */ /* 0x000ea80000300800 */
[----:B------:R-:W2:Y:S04]  /*42ba0*/  LDL.LU R7, [R1+0x1bc] ;  /* 0x0001bc0001077983 */ /* 0x000ea80000300800 */
[----:B------:R-:W2:Y:S04]  /*42bb0*/  LDL.LU R31, [R1+0x3f40] ;  /* 0x003f4000011f7983 */ /* 0x000ea80000300800 */
[----:B------:R-:W3:Y:S04]  /*42bc0*/  LDL.LU R105, [R1+0x64] ;  /* 0x0000640001697983 */ /* 0x000ee80000300800 */
[----:B------:R-:W3:Y:S04]  /*42bd0*/  LDL.LU R106, [R1+0x68] ;  /* 0x00006800016a7983 */ /* 0x000ee80000300800 */
[----:B------:R-:W3:Y:S04]  /*42be0*/  LDL.LU R107, [R1+0x6c] ;  /* 0x00006c00016b7983 */ /* 0x000ee80000300800 */
[----:B------:R-:W3:Y:S04]  /*42bf0*/  LDL.LU R108, [R1+0x90] ;  /* 0x00009000016c7983 */ /* 0x000ee80000300800 */
[----:B------:R-:W4:Y:S01]  /*42c00*/  LDL.LU R30, [R1+0x3f3c] ;  /* 0x003f3c00011e7983 */ /* 0x000f220000300800 */
[----:B--2---:R-:W-:-:S03]  /*42c10*/  MOV R110, R31 ;  /* 0x0000001f006e7202 */ /* 0x004fc60000000f00 */
[----:B------:R-:W4:Y:S04]  /*42c20*/  LDL.LU R31, [R1+0x3f38] ;  /* 0x003f3800011f7983 */ /* 0x000f280000300800 */
[----:B------:R-:W2:Y:S04]  /*42c30*/  LDL.LU R111, [R1+0x9c] ;  /* 0x00009c00016f7983 */ /* 0x000ea80000300800 */
[----:B------:R-:W2:Y:S04]  /*42c40*/  LDL.LU R82, [R1+0x3f34] ;  /* 0x003f340001527983 */ /* 0x000ea80000300800 */
[----:B------:R-:W2:Y:S04]  /*42c50*/  LDL.LU R83, [R1+0x3f30] ;  /* 0x003f300001537983 */ /* 0x000ea80000300800 */
[----:B------:R-:W2:Y:S04]  /*42c60*/  LDL.LU R86, [R1+0x3f2c] ;  /* 0x003f2c0001567983 */ /* 0x000ea80000300800 */
[----:B------:R-:W2:Y:S01]  /*42c70*/  LDL.LU R87, [R1+0x3f28] ;  /* 0x003f280001577983 */ /* 0x000ea20000300800 */
[----:B----4-:R-:W-:Y:S07]  /*42c80*/  HMMA.1688.F32.TF32 R64, R236, R30, R248 ;  /* 0x0000001eec40723c */ /* 0x010fee00000810f8 */
[----:B------:R-:W-:Y:S01]  /*42c90*/  IMAD.MOV.U32 R248, RZ, RZ, R102 ;  /* 0x000000fffff87224 */ /* 0x000fe200078e0066 */
[----:B------:R-:W-:Y:S01]  /*42ca0*/  MOV R250, R95 ;  /* 0x0000005f00fa7202 */ /* 0x000fe20000000f00 */
[----:B------:R-:W-:-:S02]  /*42cb0*/  IMAD.MOV.U32 R249, RZ, RZ, R94 ;  /* 0x000000fffff97224 */ /* 0x000fc400078e005e */
[----:B------:R-:W-:Y:S11]  /*42cc0*/  IMAD.MOV.U32 R251, RZ, RZ, R10 ;  /* 0x000000fffffb7224 */ /* 0x000ff600078e000a */
[----:B------:R-:W-:Y:S02]  /*42cd0*/  @!UPT UIADD3 URZ, URZ, URZ, URZ ;  /* 0x0000003f3f3ff290 */ /* 0x000fe4000fffe03f */
[----:B-1----:R-:W-:Y:S01]  /*42ce0*/  IMAD.MOV.U32 R20, RZ, RZ, R64 ;  /* 0x000000ffff147224 */ /* 0x002fe200078e0040 */
[----:B------:R-:W-:Y:S01]  /*42cf0*/  MOV R21, R65 ;  /* 0x0000004100157202 */ /* 0x000fe20000000f00 */
[----:B------:R-:W-:Y:S01]  /*42d00*/  IMAD.MOV.U32 R29, RZ, RZ, R66 ;  /* 0x000000ffff1d7224 */ /* 0x000fe200078e0042 */
[----:B------:R-:W-:Y:S01]  /*42d10*/  MOV R64, R90 ;  /* 0x0000005a00407202 */ /* 0x000fe20000000f00 */
[----:B------:R-:W-:Y:S01]  /*42d20*/  IMAD.MOV.U32 R65, RZ, RZ, R91 ;  /* 0x000000ffff417224 */ /* 0x000fe200078e005b */
[----:B------:R-:W4:Y:S01]  /*42d30*/  LDL.LU R90, [R1+0x3f24] ;  /* 0x003f2400015a7983 */ /* 0x000f220000300800 */
[----:B------:R-:W-:Y:S01]  /*42d40*/  IMAD.MOV.U32 R9, RZ, RZ, R67 ;  /* 0x000000ffff097224 */ /* 0x000fe200078e0043 */
[----:B------:R-:W-:Y:S01]  /*42d50*/  MOV R67, R99 ;  /* 0x0000006300437202 */ /* 0x000fe20000000f00 */
[----:B------:R-:W-:Y:S01]  /*42d60*/  IMAD.MOV.U32 R66, RZ, RZ, R98 ;  /* 0x000000ffff427224 */ /* 0x000fe200078e0062 */
[----:B------:R-:W4:Y:S04]  /*42d70*/  LDL.LU R91, [R1+0x3f20] ;  /* 0x003f2000015b7983 */ /* 0x000f280000300800 */
[----:B------:R-:W2:Y:S04]  /*42d80*/  LDL.LU R98, [R1+0x3f1c] ;  /* 0x003f1c0001627983 */ /* 0x000ea80000300800 */
[----:B------:R-:W2:Y:S04]  /*42d90*/  LDL.LU R99, [R1+0x3f18] ;  /* 0x003f180001637983 */ /* 0x000ea80000300800 */
[----:B------:R-:W2:Y:S04]  /*42da0*/  LDL.LU R102, [R1+0x3f14] ;  /* 0x003f140001667983 */ /* 0x000ea80000300800 */
[----:B------:R-:W3:Y:S04]  /*42db0*/  LDL.LU R94, [R1+0x3f10] ;  /* 0x003f1000015e7983 */ /* 0x000ee80000300800 */
[----:B------:R-:W3:Y:S04]  /*42dc0*/  LDL.LU R95, [R1+0x3f0c] ;  /* 0x003f0c00015f7983 */ /* 0x000ee80000300800 */
[----:B------:R-:W2:Y:S04]  /*42dd0*/  LDL.LU R10, [R1+0x3f08] ;  /* 0x003f0800010a7983 */ /* 0x000ea80000300800 */
[----:B------:R-:W2:Y:S04]  /*42de0*/  LDL.LU R11, [R1+0x3f04] ;  /* 0x003f0400010b7983 */ /* 0x000ea80000300800 */
[----:B------:R-:W4:Y:S04]  /*42df0*/  LDL.LU R103, [R1+0x3f00] ;  /* 0x003f000001677983 */ /* 0x000f280000300800 */
[----:B------:R-:W4:Y:S04]  /*42e00*/  LDL.LU R2, [R1+0x3efc] ;  /* 0x003efc0001027983 */ /* 0x000f280000300800 */
[----:B------:R-:W4:Y:S01]  /*42e10*/  LDL.LU R252, [R1+0x3ef8] ;  /* 0x003ef80001fc7983 */ /* 0x000f220000300800 */
[C---:B---3--:R-:W-:Y:S08]  /*42e20*/  HMMA.1688.F32.TF32 R72, R236.reuse, R94, R72 ;  /* 0x0000005eec48723c */ /* 0x048ff00000081048 */
[C---:B--2---:R-:W-:Y:S11]  /*42e30*/  HMMA.1688.F32.TF32 R4, R236.reuse, R10, R4 ;  /* 0x0000000aec04723c */ /* 0x044ff60000081004 */
[----:B------:R-:W-:Y:S04]  /*42e40*/  @!UPT UIADD3 URZ, URZ, URZ, URZ ;  /* 0x0000003f3f3ff290 */ /* 0x000fe8000fffe03f */
[----:B------:R1:W-:Y:S04]  /*42e50*/  STL.64 [R1+0x568], R74 ;  /* 0x0005684a01007387 */ /* 0x0003e80000100a00 */
[----:B-1----:R-:W2:Y:S04]  /*42e60*/  LDL.LU.64 R74, [R1+0x3ef0] ;  /* 0x003ef000014a7983 */ /* 0x002ea80000300a00 */
[----:B------:R-:W-:Y:S04]  /*42e70*/  STL.64 [R1+0x580], R4 ;  /* 0x0005800401007387 */ /* 0x000fe80000100a00 */
[----:B------:R1:W-:Y:S04]  /*42e80*/  STL.64 [R1+0x588], R6 ;  /* 0x0005880601007387 */ /* 0x0003e80000100a00 */
[----:B-1----:R-:W3:Y:S01]  /*42e90*/  LDL.LU.64 R6, [R1+0x3ee8] ;  /* 0x003ee80001067983 */ /* 0x002ee20000300a00 */
[----:B----4-:R-:W-:Y:S01]  /*42ea0*/  HMMA.1688.F32.TF32 R104, R236, R102, R104 ;  /* 0x00000066ec68723c */ /* 0x010fe20000081068 */
[----:B------:R-:W-:-:S07]  /*42eb0*/  IMAD.MOV.U32 R69, RZ, RZ, R73 ;  /* 0x000000ffff457224 */ /* 0x000fce00078e0049 */
[C---:B------:R-:W-:Y:S01]  /*42ec0*/  HMMA.1688.F32.TF32 R240, R236.reuse, R98, R240 ;  /* 0x00000062ecf0723c */ /* 0x040fe200000810f0 */
[----:B------:R-:W-:Y:S01]  /*42ed0*/  MOV R68, R72 ;  /* 0x0000004800447202 */ /* 0x000fe20000000f00 */
[----:B------:R-:W4:Y:S06]  /*42ee0*/  LDL.LU.64 R4, [R1+0x3ee0] ;  /* 0x003ee00001047983 */ /* 0x000f2c0000300a00 */
[C---:B------:R-:W-:Y:S08]  /*42ef0*/  HMMA.1688.F32.TF32 R12, R236.reuse, R90, R12 ;  /* 0x0000005aec0c723c */ /* 0x040ff0000008100c */
[C---:B------:R-:W-:Y:S08]  /*42f00*/  HMMA.1688.F32.TF32 R244, R236.reuse, R82, R244 ;  /* 0x00000052ecf4723c */ /* 0x040ff000000810f4 */
[C---:B------:R-:W-:Y:S08]  /*42f10*/  HMMA.1688.F32.TF32 R248, R236.reuse, R78, R248 ;  /* 0x0000004eecf8723c */ /* 0x040ff000000810f8 */
[C---:B--2---:R-:W-:Y:S08]  /*42f20*/  HMMA.1688.F32.TF32 R108, R236.reuse, R74, R108 ;  /* 0x0000004aec6c723c */ /* 0x044ff0000008106c */
[C---:B---3--:R-:W-:Y:S11]  /*42f30*/  HMMA.1688.F32.TF32 R112, R236.reuse, R6, R112 ;  /* 0x00000006ec70723c */ /* 0x048ff60000081070 */
[----:B------:R-:W-:Y:S11]  /*42f40*/  @!UPT UIADD3 URZ, URZ, URZ, URZ ;  /* 0x0000003f3f3ff290 */ /* 0x000ff6000fffe03f */
[----:B------:R-:W-:Y:S02]  /*42f50*/  @!UPT UIADD3 URZ, URZ, URZ, URZ ;  /* 0x0000003f3f3ff290 */ /* 0x000fe4000fffe03f */
[----:B------:R-:W-:Y:S01]  /*42f60*/  MOV R73, R113 ;  /* 0x0000007100497202 */ /* 0x000fe20000000f00 */
[----:B------:R-:W-:Y:S01]  /*42f70*/  IMAD.MOV.U32 R72, RZ, RZ, R112 ;  /* 0x000000ffff487224 */ /* 0x000fe200078e0070 */
[----:B------:R1:W-:Y:S04]  /*42f80*/  STL.64 [R1+0x5a8], R114 ;  /* 0x0005a87201007387 */ /* 0x0003e80000100a00 */
[----:B-1----:R-:W2:Y:S04]  /*42f90*/  LDL.LU.64 R114, [R1+0x3ed8] ;  /* 0x003ed80001727983 */ /* 0x002ea80000300a00 */
[----:B------:R-:W2:Y:S04]  /*42fa0*/  LDL.LU.64 R112, [R1+0x3ed0] ;  /* 0x003ed00001707983 */ /* 0x000ea80000300a00 */
[----:B------:R-:W-:Y:S04]  /*42fb0*/  STL [R1+0x3cb4], R73 ;  /* 0x003cb44901007387 */ /* 0x000fe80000100800 */
[----:B------:R-:W-:Y:S04]  /*42fc0*/  STL [R1+0x3cb0], R72 ;  /* 0x003cb04801007387 */ /* 0x000fe80000100800 */
[----:B------:R-:W-:Y:S04]  /*42fd0*/  STL.64 [R1+0x670], R108 ;  /* 0x0006706c01007387 */ /* 0x000fe80000100a00 */
[----:B------:R1:W-:Y:S04]  /*42fe0*/  STL.64 [R1+0x678], R110 ;  /* 0x0006786e01007387 */ /* 0x0003e80000100a00 */
[----:B-1----:R-:W3:Y:S04]  /*42ff0*/  LDL.LU.64 R110, [R1+0x3ec8] ;  /* 0x003ec800016e7983 */ /* 0x002ee80000300a00 */
[----:B------:R-:W3:Y:S04]  /*43000*/  LDL.LU.64 R108, [R1+0x3ec0] ;  /* 0x003ec000016c7983 */ /* 0x000ee80000300a00 */
[----:B------:R-:W-:Y:S04]  /*43010*/  STL.64 [R1+0x8b0], R104 ;  /* 0x0008b06801007387 */ /* 0x000fe80000100a00 */
[----:B------:R1:W-:Y:S04]  /*43020*/  STL.64 [R1+0x8b8], R106 ;  /* 0x0008b86a01007387 */ /* 0x0003e80000100a00 */
[----:B-1----:R-:W2:Y:S04]  /*43030*/  LDL.LU.64 R106, [R1+0x3eb8] ;  /* 0x003eb800016a7983 */ /* 0x002ea80000300a00 */
[----:B------:R-:W2:Y:S04]  /*43040*/  LDL.LU.64 R104, [R1+0x3eb0] ;  /* 0x003eb00001687983 */ /* 0x000ea80000300a00 */
[----:B------:R-:W-:Y:S04]  /*43050*/  STL.64 [R1+0x8a0], R240 ;  /* 0x0008a0f001007387 */ /* 0x000fe80000100a00 */
[----:B------:R1:W-:Y:S04]  /*43060*/  STL.64 [R1+0x8a8], R242 ;  /* 0x0008a8f201007387 */ /* 0x0003e80000100a00 */
[----:B-1----:R-:W2:Y:S04]  /*43070*/  LDL.LU.64 R242, [R1+0x3ea8] ;  /* 0x003ea80001f27983 */ /* 0x002ea80000300a00 */
[----:B------:R-:W2:Y:S04]  /*43080*/  LDL.LU.64 R240, [R1+0x3ea0] ;  /* 0x003ea00001f07983 */ /* 0x000ea80000300a00 */
[----:B------:R-:W-:Y:S04]  /*43090*/  STL.64 [R1+0x890], R12 ;  /* 0x0008900c01007387 */ /* 0x000fe80000100a00 */
[----:B------:R1:W-:Y:S02]  /*430a0*/  STL.64 [R1+0x898], R14 ;  /* 0x0008980e01007387 */ /* 0x0003e40000100a00 */
[----:B-1----:R-:W-:Y:S11]  /*430b0*/  HMMA.1688.F32.TF32 R12, R236, R86, R60 ;  /* 0x00000056ec0c723c */ /* 0x002ff6000008103c */
[----:B------:R-:W-:Y:S11]  /*430c0*/  @!UPT UIADD3 URZ, URZ, URZ, URZ ;  /* 0x0000003f3f3ff290 */ /* 0x000ff6000fffe03f */
[----:B------:R-:W-:Y:S02]  /*430d0*/  @!UPT UIADD3 URZ, URZ, URZ, URZ ;  /* 0x0000003f3f3ff290 */ /* 0x000fe4000fffe03f */
[----:B------:R-:W-:Y:S01]  /*430e0*/  IMAD.MOV.U32 R101, RZ, RZ, R12 ;  /* 0x000000ffff657224 */ /* 0x000fe200078e000c */
[----:B------:R-:W-:Y:S01]  /*430f0*/  MOV R97, R14 ;  /* 0x0000000e00617202 */ /* 0x000fe20000000f00 */
[----:B------:R-:W-:Y:S01]  /*43100*/  IMAD.MOV.U32 R100, RZ, RZ, R13 ;  /* 0x000000ffff647224 */ /* 0x000fe200078e000d */
[----:B------:R-:W2:Y:S01]  /*43110*/  LDL.LU R12, [R1+0x2d0] ;  /* 0x0002d000010c7983 */ /* 0x000ea20000300800 */
[----:B------:R-:W-:-:S03]  /*43120*/  IMAD.MOV.U32 R96, RZ, RZ, R15 ;  /* 0x000000ffff607224 */ /* 0x000fc600078e000f */
[----:B------:R-:W2:Y:S04]  /*43130*/  LDL.LU R13, [R1+0x2d4] ;  /* 0x0002d400010d7983 */ /* 0x000ea80000300800 */
[----:B------:R-:W2:Y:S04]  /*43140*/  LDL.LU R14, [R1+0x2d8] ;  /* 0x0002d800010e7983 */ /* 0x000ea80000300800 */
[----:B------:R-:W2:Y:S04]  /*43150*/  LDL.LU R15, [R1+0x2dc] ;  /* 0x0002dc00010f7983 */ /* 0x000ea80000300800 */
[----:B------:R-:W2:Y:S04]  /*43160*/  LDL.LU R60, [R1+0x240] ;  /* 0x00024000013c7983 */ /* 0x000ea80000300800 */
[----:B------:R-:W2:Y:S04]  /*43170*/  LDL.LU R61, [R1+0x244] ;  /* 0x00024400013d7983 */ /* 0x000ea80000300800 */
[----:B------:R-:W2:Y:S04]  /*43180*/  LDL.LU R62, [R1+0x248] ;  /* 0x00024800013e7983 */ /* 0x000ea80000300800 */
[----:B------:R-:W2:Y:S04]  /*43190*/  LDL.LU R63, [R1+0x24c] ;  /* 0x00024c00013f7983 */ /* 0x000ea80000300800 */
[----:B------:R-:W-:Y:S04]  /*431a0*/  STL [R1+0x3ca4], R96 ;  /* 0x003ca46001007387 */ /* 0x000fe80000100800 */
[----:B------:R-:W-:Y:S04]  /*431b0*/  STL [R1+0x3ca0], R97 ;  /* 0x003ca06101007387 */ /* 0x000fe80000100800 */
[----:B------:R-:W-:Y:S04]  /*431c0*/  STL [R1+0x3c9c], R100 ;  /* 0x003c9c6401007387 */ /* 0x000fe80000100800 */
[----:B------:R-:W-:Y:S04]  /*431d0*/  STL [R1+0x3c98], R101 ;  /* 0x003c986501007387 */ /* 0x000fe80000100800 */
[----:B------:R-:W-:Y:S04]  /*431e0*/  STL.64 [R1+0x870], R244 ;  /* 0x000870f401007387 */ /* 0x000fe80000100a00 */
[----:B------:R1:W-:Y:S04]  /*431f0*/  STL.64 [R1+0x878], R246 ;  /* 0x000878f601007387 */ /* 0x0003e80000100a00 */
[----:B-1----:R-:W2:Y:S04]  /*43200*/  LDL.LU.64 R246, [R1+0x3e98] ;  /* 0x003e980001f67983 */ /* 0x002ea80000300a00 */
[----:B------:R-:W2:Y:S04]  /*43210*/  LDL.LU.64 R244, [R1+0x3e90] ;  /* 0x003e900001f47983 */ /* 0x000ea80000300a00 */
[----:B------:R-:W-:Y:S04]  /*43220*/  STL.64 [R1+0x860], R248 ;  /* 0x000860f801007387 */ /* 0x000fe80000100a00 */
[----:B------:R1:W-:Y:S04]  /*43230*/  STL.64 [R1+0x868], R250 ;  /* 0x000868fa01007387 */ /* 0x0003e80000100a00 */
[----:B-1----:R-:W2:Y:S04]  /*43240*/  LDL.LU.64 R250, [R1+0x3e88] ;  /* 0x003e880001fa7983 */ /* 0x002ea80000300a00 */
[----:B------:R-:W2:Y:S01]  /*43250*/  LDL.LU.64 R248, [R1+0x3e80] ;  /* 0x003e800001f87983 */ /* 0x000ea20000300a00 */
[C---:B------:R-:W-:Y:S11]  /*43260*/  HMMA.1688.F32.TF32 R64, R236.reuse, R70, R64 ;  /* 0x00000046ec40723c */ /* 0x040ff60000081040 */
[----:B------:R-:W-:Y:S11]  /*43270*/  @!UPT UIADD3 URZ, URZ, URZ, URZ ;  /* 0x0000003f3f3ff290 */ /* 0x000ff6000fffe03f */
[----:B------:R-:W-:Y:S01]  /*43280*/  @!UPT UIADD3 URZ, URZ, URZ, URZ ;  /* 0x0000003f3f3ff290 */ /* 0x000fe2000fffe03f */
[----:B------:R-:W-:Y:S04]  /*43290*/  STL.64 [R1+0x850], R64 ;  /* 0x0008504001007387 */ /* 0x000fe80000100a00 */
[----:B------:R2:W-:Y:S02]  /*432a0*/  STL.64 [R1+0x858], R66 ;  /* 0x0008584201007387 */ /* 0x0005e40000100a00 */
[----:B--2---:R-:W-:Y:S02]  /*432b0*/  HMMA.1688.F32.TF32 R64, R236, R26, R248 ;  /* 0x0000001aec40723c */ /* 0x004fe400000810f8 */
[----:B------:R-:W2:Y:S11]  /*432c0*/  LDL.LU R248, [R1+0xb0] ;  /* 0x0000b00001f87983 */ /* 0x000eb60000300800 */
[----:B------:R-:W-:Y:S10]  /*432d0*/  @!UPT UIADD3 URZ, URZ, URZ, URZ ;  /* 0x0000003f3f3ff290 */ /* 0x000ff4000fffe03f */
[----:B------:R-:W-:Y:S04]  /*432e0*/  STL.64 [R1+0x840], R64 ;  /* 0x0008404001007387 */ /* 0x000fe80000100a00 */
[----:B------:R1:W-:Y:S01]  /*432f0*/  STL.64 [R1+0x848], R66 ;  /* 0x0008484201007387 */ /* 0x0003e20000100a00 */
[----:B------:R-:W-:-:S03]  /*43300*/  IMAD.MOV.U32 R251, RZ, RZ, R252 ;  /* 0x000000fffffb7224 */ /* 0x000fc600078e00fc */
[----:B------:R-:W2:Y:S04]  /*43310*/  LDL.LU R249, [R1+0xb4] ;  /* 0x0000b40001f97983 */ /* 0x000ea80000300800 */
[----:B------:R-:W2:Y:S01]  /*43320*/  LDL.LU R250, [R1+0xb8] ;  /* 0x0000b80001fa7983 */ /* 0x000ea20000300800 */
[C---:B-1----:R-:W-:Y:S03]  /*43330*/  HMMA.1688.F32.TF32 R64, R236.reuse, R22, R244 ;  /* 0x00000016ec40723c */ /* 0x042fe600000810f4 */
[----:B------:R-:W2:Y:S04]  /*43340*/  LDL.LU R252, [R1+0x3e78] ;  /* 0x003e780001fc7983 */ /* 0x000ea80000300800 */
[----:B------:R-:W2:Y:S11]  /*43350*/  LDL.LU R244, [R1+0x3a0] ;  /* 0x0003a00001f47983 */ /* 0x000eb60000300800 */
[----:B------:R-:W-:Y:S05]  /*43360*/  @!UPT UIADD3 URZ, URZ, URZ, URZ ;  /* 0x0000003f3f3ff290 */ /* 0x000fea000fffe03f */
[----:B------:R-:W-:Y:S04]  /*43370*/  STL.64 [R1+0x830], R64 ;  /* 0x0008304001007387 */ /* 0x000fe80000100a00 */
[----:B------:R1:W-:Y:S04]  /*43380*/  STL.64 [R1+0x838], R66 ;  /* 0x0008384201007387 */ /* 0x0003e80000100a00 */
[----:B------:R-:W2:Y:S04]  /*43390*/  LDL.LU R245, [R1+0x3a4] ;  /* 0x0003a40001f57983 */ /* 0x000ea80000300800 */
[----:B------:R-:W2:Y:S04]  /*433a0*/  LDL.LU R246, [R1+0x3a8] ;  /* 0x0003a80001f67983 */ /* 0x000ea80000300800 */
[----:B------:R-:W2:Y:S01]  /*433b0*/  LDL.LU R247, [R1+0x3ac] ;  /* 0x0003ac0001f77983 */ /* 0x000ea20000300800 */
[----:B-1----:R-:W-:Y:S03]  /*433c0*/  HMMA.1688.F32.TF32 R64, R236, R18, R240 ;  /* 0x00000012ec40723c */ /* 0x002fe600000810f0 */
[----:B------:R-:W3:Y:S11]  /*433d0*/  LDL.LU R236, [R1+0x1a0] ;  /* 0x0001a00001ec7983 */ /* 0x000ef60000300800 */
[----:B------:R-:W-:Y:S09]  /*433e0*/  @!UPT UIADD3 URZ, URZ, URZ, URZ ;  /* 0x0000003f3f3ff290 */ /* 0x000ff2000fffe03f */
[----:B------:R-:W-:Y:S04]  /*433f0*/  STL.64 [R1+0x810], R64 ;  /* 0x0008104001007387 */ /* 0x000fe80000100a00 */
[----:B------:R-:W-:Y:S04]  /*43400*/  STL.64 [R1+0x818], R66 ;  /* 0x0008184201007387 */ /* 0x000fe80000100a00 */
[----:B------:R-:W3:Y:S04]  /*43410*/  LDL.LU R237, [R1+0x1a4] ;  /* 0x0001a40001ed7983 */ /* 0x000ee80000300800 */
[----:B------:R-:W3:Y:S04]  /*43420*/  LDL.LU R238, [R1+0x1a8] ;  /* 0x0001a80001ee7983 */ /* 0x000ee80000300800 */
[----:B------:R-:W3:Y:S04]  /*43430*/  LDL.LU R239, [R1+0x1ac] ;  /* 0x0001ac0001ef7983 */ /* 0x000ee80000300800 */
[----:B------:R-:W3:Y:S04]  /*43440*/  LDL.LU R240, [R1+0xf0] ;  /* 0x0000f00001f07983 */ /* 0x000ee80000300800 */
[----:B------:R-:W3:Y:S04]  /*43450*/  LDL.LU R241, [R1+0xf4] ;  /* 0x0000f40001f17983 */ /* 0x000ee80000300800 */
[----:B------:R-:W3:Y:S01]  /*43460*/  LDL.LU R242, [R1+0xf8] ;  /* 0x0000f80001f27983 */ /* 0x000ee20000300800 */
[C---:B------:R-:W-:Y:S03]  /*43470*/  HMMA.1688.F32.TF32 R12, R48.reuse, R30, R12 ;  /* 0x0000001e300c723c */ /* 0x040fe6000008100c */
[----:B------:R-:W-:Y:S04]  /*43480*/  LDS R64, [R3+0x4200] ;  /* 0x0042000003407984 */ /* 0x000fe80000000800 */
[----:B------:R-:W-:Y:S01]  /*43490*/  LDS R66, [R3+0x6200] ;  /* 0x0062000003427984 */ /* 0x000fe20000000800 */
[C---:B------:R-:W-:Y:S03]  /*434a0*/  HMMA.1688.F32.TF32 R60, R48.reuse, R94, R60 ;  /* 0x0000005e303c723c */ /* 0x040fe6000008103c */
[----:B------:R-:W-:Y:S04]  /*434b0*/  LDS R65, [R0+0x4200] ;  /* 0x0042000000417984 */ /* 0x000fe80000000800 */
[----:B------:R-:W1:Y:S01]  /*434c0*/  LDS R67, [R0+0x6200] ;  /* 0x0062000000437984 */ /* 0x000e620000000800 */
[C---:B--2---:R-:W-:Y:S11]  /*434d0*/  HMMA.1688.F32.TF32 R244, R48.reuse, R34, R244 ;  /* 0x0000002230f4723c */ /* 0x044ff600000810f4 */
[----:B------:R-:W-:Y:S11]  /*434e0*/  @!UPT UIADD3 URZ, URZ, URZ, URZ ;  /* 0x0000003f3f3ff290 */ /* 0x000ff6000fffe03f */
[----:B------:R-:W-:Y:S01]  /*434f0*/  @!UPT UIADD3 URZ, URZ, URZ, URZ ;  /* 0x0000003f3f3ff290 */ /* 0x000fe2000fffe03f */
[----:B------:R2:W-:Y:S04]  /*43500*/  STL.64 [R1+0x3cd0], R246 ;  /* 0x003cd0f601007387 */ /* 0x0005e80000100a00 */
[----:B------:R1:W-:Y:S01]  /*43510*/  STL.64 [R1+0x3cc8], R244 ;  /* 0x003cc8f401007387 */ /* 0x0003e20000100a00 */
[----:B--2---:R-:W-:Y:S02]  /*43520*/  IMAD.MOV.U32 R247, RZ, RZ, R12 ;  /* 0x000000fffff77224 */ /* 0x004fe400078e000c */
[----:B------:R-:W-:Y:S01]  /*43530*/  IMAD.MOV.U32 R246, RZ, RZ, R13 ;  /* 0x000000fffff67224 */ /* 0x000fe200078e000d */
[----:B-1----:R-:W-:Y:S01]  /*43540*/  MOV R245, R14 ;  /* 0x0000000e00f57202 */ /* 0x002fe20000000f00 */
[----:B------:R-:W-:Y:S02]  /*43550*/  IMAD.MOV.U32 R244, RZ, RZ, R15 ;  /* 0x000000fffff47224 */ /* 0x000fe400078e000f */
[----:B------:R-:W2:Y:S04]  /*43560*/  LDL.LU.64 R14, [R1+0x3e70] ;  /* 0x003e7000010e7983 */ /* 0x000ea80000300a00 */
[----:B------:R-:W2:Y:S04]  /*43570*/  LDL.LU.64 R12, [R1+0x3e68] ;  /* 0x003e6800010c7983 */ /* 0x000ea80000300a00 */
[----:B------:R-:W-:Y:S04]  /*43580*/  STL.64 [R1+0x2e0], R60 ;  /* 0x0002e03c01007387 */ /* 0x000fe80000100a00 */
[----:B------:R1:W-:Y:S04]  /*43590*/  STL.64 [R1+0x2e8], R62 ;  /* 0x0002e83e01007387 */ /* 0x0003e80000100a00 */
[----:B-1----:R-:W4:Y:S04]  /*435a0*/  LDL.LU.64 R62, [R1+0x3e60] ;  /* 0x003e6000013e7983 */ /* 0x002f280000300a00 */
[----:B------:R-:W4:Y:S01]  /*435b0*/  LDL.LU.64 R60, [R1+0x3e58] ;  /* 0x003e5800013c7983 */ /* 0x000f220000300a00 */
[C---:B---3--:R-:W-:Y:S01]  /*435c0*/  HMMA.1688.F32.TF32 R236, R48.reuse, R10, R236 ;  /* 0x0000000a30ec723c */ /* 0x048fe200000810ec */
[----:B------:R-:W-:Y:S11]  /*435d0*/  MOV R243, R252 ;  /* 0x000000fc00f37202 */ /* 0x000ff60000000f00 */
[----:B------:R-:W-:Y:S11]  /*435e0*/  @!UPT UIADD3 URZ, URZ, URZ, URZ ;  /* 0x0000003f3f3ff290 */ /* 0x000ff6000fffe03f */
[----:B------:R-:W-:Y:S01]  /*435f0*/  @!UPT UIADD3 URZ, URZ, URZ, URZ ;  /* 0x0000003f3f3ff290 */ /* 0x000fe2000fffe03f */
[----:B------:R-:W-:Y:S01]  /*43600*/  IMAD.MOV.U32 R73, RZ, RZ, R236 ;  /* 0x000000ffff497224 */ /* 0x000fe200078e00ec */
[----:B------:R-:W-:Y:S01]  /*43610*/  MOV R72, R237 ;  /* 0x000000ed00487202 */ /* 0x000fe20000000f00 */
[----:B------:R-:W-:Y:S02]  /*43620*/  IMAD.MOV.U32 R252, RZ, RZ, R238 ;  /* 0x000000fffffc7224 */ /* 0x000fe400078e00ee */
[----:B------:R-:W-:Y:S02]  /*43630*/  IMAD.MOV.U32 R25, RZ, RZ, R239 ;  /* 0x000000ffff197224 */ /* 0x000fe400078e00ef */
[----:B------:R-:W-:Y:S03]  /*43640*/  HMMA.1688.F32.TF32 R236, R48, R6, R240 ;  /* 0x0000000630ec723c */ /* 0x000fe600000810f0 */
[----:B------:R-:W-:Y:S04]  /*43650*/  STL [R1+0x3cc4], R25 ;  /* 0x003cc41901007387 */ /* 0x000fe80000100800 */
[----:B------:R-:W-:Y:S04]  /*43660*/  STL [R1+0x3cc0], R252 ;  /* 0x003cc0fc01007387 */ /* 0x000fe80000100800 */
[----:B------:R-:W-:Y:S04]  /*43670*/  STL [R1+0x3cbc], R72 ;  /* 0x003cbc4801007387 */ /* 0x000fe80000100800 */
[----:B------:R-:W-:Y:S08]  /*43680*/  STL [R1+0x3cb8], R73 ;  /* 0x003cb84901007387 */ /* 0x000ff00000100800 */
[----:B------:R1:W-:Y:S01]  /*43690*/  STL.64 [R1+0x358], R238 ;  /* 0x000358ee01007387 */ /* 0x0003e20000100a00 */
[----:B------:R-:W-:Y:S01]  /*436a0*/  MOV R88, R236 ;  /* 0x000000ec00587202 */ /* 0x000fe20000000f00 */
[----:B------:R-:W-:-:S02]  /*436b0*/  IMAD.MOV.U32 R89, RZ, RZ, R237 ;  /* 0x000000ffff597224 */ /* 0x000fc400078e00ed */
[----:B-1----:R-:W-:Y:S11]  /*436c0*/  HMMA.1688.F32.TF32 R236, R48, R74, R248 ;  /* 0x0000004a30ec723c */ /* 0x002ff600000810f8 */
[----:B------:R-:W-:Y:S11]  /*436d0*/  @!UPT UIADD3 URZ, URZ, URZ, URZ ;  /* 0x0000003f3f3ff290 */ /* 0x000ff6000fffe03f */
[----:B------:R-:W-:Y:S01]  /*436e0*/  @!UPT UIADD3 URZ, URZ, URZ, URZ ;  /* 0x0000003f3f3ff290 */ /* 0x000fe2000fffe03f */
[----:B------:R2:W-:Y:S01]  /*436f0*/  STL.64 [R1+0x3a0], R236 ;  /* 0x0003a0ec01007387 */ /* 0x0005e20000100a00 */
[----:B------:R-:W-:Y:S01]  /*43700*/  IMAD.MOV.U32 R96, RZ, RZ, R238 ;  /* 0x000000ffff607224 */ /* 0x000fe200078e00ee */
[----:B------:R-:W-:-:S05]  /*43710*/  MOV R97, R239 ;  /* 0x000000ef00617202 */ /* 0x000fca0000000f00 */
[----:B------:R-:W-:Y:S04]  /*43720*/  STL [R1+0x3cac], R97 ;  /* 0x003cac6101007387 */ /* 0x000fe80000100800 */
[----:B------:R-:W-:Y:S01]  /*43730*/  STL [R1+0x3ca8], R96 ;  /* 0x003ca86001007387 */ /* 0x000fe20000100800 */
[----:B------:R-:W-:Y:S01]  /*43740*/  IMAD.MOV.U32 R249, RZ, RZ, R2 ;  /* 0x000000fffff97224 */ /* 0x000fe200078e0002 */
[C---:B--2---:R-:W-:Y:S08]  /*43750*/  HMMA.1688.F32.TF32 R236, R48.reuse, R98, R12 ;  /* 0x0000006230ec723c */ /* 0x044ff0000008100c */
[C---:B------:R-:W-:Y:S08]  /*43760*/  HMMA.1688.F32.TF32 R12, R48.reuse, R90, R104 ;  /* 0x0000005a300c723c */ /* 0x040ff00000081068 */
[C---:B----4-:R-:W-:Y:S11]  /*43770*/  HMMA.1688.F32.TF32 R60, R48.reuse, R102, R60 ;  /* 0x00000066303c723c */ /* 0x050ff6000008103c */
[----:B------:R-:W-:Y:S11]  /*43780*/  @!UPT UIADD3 URZ, URZ, URZ, URZ ;  /* 0x0000003f3f3ff290 */ /* 0x000ff6000fffe03f */
[----:B------:R-:W-:Y:S01]  /*43790*/  @!UPT UIADD3 URZ, URZ, URZ, URZ ;  /* 0x0000003f3f3ff290 */ /* 0x000fe2000fffe03f */
[----:B------:R1:W-:Y:S04]  /*437a0*/  STL.64 [R1+0x7d0], R60 ;  /* 0x0007d03c01007387 */ /* 0x0003e80000100a00 */
[----:B------:R2:W-:Y:S04]  /*437b0*/  STL.64 [R1+0x7d8], R62 ;  /* 0x0007d83e01007387 */ /* 0x0005e80000100a00 */
[----:B-1----:R-:W3:Y:S04]  /*437c0*/  LDL.LU R60, [R1+0x390] ;  /* 0x00039000013c7983 */ /* 0x002ee80000300800 */
[----:B------:R-:W-:Y:S04]  /*437d0*/  STL.64 [R1+0x7c0], R236 ;  /* 0x0007c0ec01007387 */ /* 0x000fe80000100a00 */
[----:B------:R-:W-:Y:S04]  /*437e0*/  STL.64 [R1+0x7c8], R238 ;  /* 0x0007c8ee01007387 */ /* 0x000fe80000100a00 */
[----:B------:R-:W-:Y:S04]  /*437f0*/  STL.64 [R1+0x7b0], R12 ;  /* 0x0007b00c01007387 */ /* 0x000fe80000100a00 */
[----:B------:R1:W-:Y:S04]  /*43800*/  STL.64 [R1+0x7b8], R14 ;  /* 0x0007b80e01007387 */ /* 0x0003e80000100a00 */
[----:B------:R-:W3:Y:S04]  /*43810*/  LDL.LU R61, [R1+0x394] ;  /* 0x00039400013d7983 */ /* 0x000ee80000300800 */
[----:B--2---:R-:W3:Y:S01]  /*43820*/  LDL.LU R62, [R1+0x398] ;  /* 0x00039800013e7983 */ /* 0x004ee20000300800 */
[C---:B-1----:R-:W-:Y:S03]  /*43830*/  HMMA.1688.F32.TF32 R12, R48.reuse, R86, R108 ;  /* 0x00000056300c723c */ /* 0x042fe6000008106c */
[----:B------:R-:W3:Y:S04]  /*43840*/  LDL.LU R63, [R1+0x39c] ;  /* 0x00039c00013f7983 */ /* 0x000ee80000300800 */
[----:B------:R-:W2:Y:S04]  /*43850*/  LDL.LU R240, [R1+0x300] ;  /* 0x0003000001f07983 */ /* 0x000ea80000300800 */
[----:B------:R-:W2:Y:S04]  /*43860*/  LDL.LU R241, [R1+0x304] ;  /* 0x0003040001f17983 */ /* 0x000ea80000300800 */
[----:B------:R-:W2:Y:S04]  /*43870*/  LDL.LU R242, [R1+0x308] ;  /* 0x0003080001f27983 */ /* 0x000ea80000300800 */
[----:B------:R-:W2:Y:S04]  /*43880*/  LDL.LU R243, [R1+0x30c] ;  /* 0x00030c0001f37983 */ /* 0x000ea80000300800 */
[----:B------:R-:W4:Y:S04]  /*43890*/  LDL.LU R104, [R1+0x1c0] ;  /* 0x0001c00001687983 */ /* 0x000f280000300800 */
[----:B------:R-:W4:Y:S04]  /*438a0*/  LDL.LU R105, [R1+0x1c4] ;  /* 0x0001c40001697983 */ /* 0x000f280000300800 */
[----:B------:R-:W4:Y:S04]  /*438b0*/  LDL.LU R106, [R1+0x1c8] ;  /* 0x0001c800016a7983 */ /* 0x000f280000300800 */
[----:B------:R-:W4:Y:S04]  /*438c0*/  LDL.LU R107, [R1+0x1cc] ;  /* 0x0001cc00016b7983 */ /* 0x000f280000300800 */
[----:B------:R-:W2:Y:S04]  /*438d0*/  LDL.LU R236, [R1+0x130] ;  /* 0x0001300001ec7983 */ /* 0x000ea80000300800 */
[----:B------:R-:W2:Y:S04]  /*438e0*/  LDL.LU R237, [R1+0x134] ;  /* 0x0001340001ed7983 */ /* 0x000ea80000300800 */
[----:B------:R-:W2:Y:S04]  /*438f0*/  LDL.LU R238, [R1+0x138] ;  /* 0x0001380001ee7983 */ /* 0x000ea80000300800 */
[----:B------:R-:W2:Y:S04]  /*43900*/  LDL.LU R239, [R1+0x13c] ;  /* 0x00013c0001ef7983 */ /* 0x000ea80000300800 */
[----:B------:R-:W2:Y:S04]  /*43910*/  LDL.LU R248, [R1+0xa0] ;  /* 0x0000a00001f87983 */ /* 0x000ea80000300800 */
[----:B------:R-:W2:Y:S04]  /*43920*/  LDL.LU R2, [R1+0x3e50] ;  /* 0x003e500001027983 */ /* 0x000ea80000300800 */
[----:B------:R-:W4:Y:S04]  /*43930*/  LDL.LU R108, [R1+0x260] ;  /* 0x00026000016c7983 */ /* 0x000f280000300800 */
[----:B------:R-:W-:Y:S04]  /*43940*/  STL.64 [R1+0x7a0], R12 ;  /* 0x0007a00c01007387 */ /* 0x000fe80000100a00 */
[----:B------:R1:W-:Y:S04]  /*43950*/  STL.64 [R1+0x7a8], R14 ;  /* 0x0007a80e01007387 */ /* 0x0003e80000100a00 */
[----:B------:R-:W4:Y:S04]  /*43960*/  LDL.LU R109, [R1+0x264] ;  /* 0x00026400016d7983 */ /* 0x000f280000300800 */
[----:B------:R-:W4:Y:S01]  /*43970*/  LDL.LU R110, [R1+0x268] ;  /* 0x00026800016e7983 */ /* 0x000f220000300800 */
[C---:B-1----:R-:W-:Y:S08]  /*43980*/  HMMA.1688.F32.TF32 R12, R48.reuse, R82, R112 ;  /* 0x00000052300c723c */ /* 0x042ff00000081070 */
[C---:B------:R-:W-:Y:S08]  /*43990*/  HMMA.1688.F32.TF32 R112, R48.reuse, R78, R116 ;  /* 0x0000004e3070723c */ /* 0x040ff00000081074 */
[C---:B------:R-:W-:Y:S07]  /*439a0*/  HMMA.1688.F32.TF32 R116, R48.reuse, R70, R120 ;  /* 0x000000463074723c */ /* 0x040fee0000081078 */
[----:B------:R-:W-:Y:S04]  /*439b0*/  STL.64 [R1+0x790], R12 ;  /* 0x0007900c01007387 */ /* 0x000fe80000100a00 */
[----:B------:R1:W-:Y:S04]  /*439c0*/  STL.64 [R1+0x798], R14 ;  /* 0x0007980e01007387 */ /* 0x0003e80000100a00 */
[----:B------:R-:W-:Y:S01]  /*439d0*/  STL.64 [R1+0x780], R112 ;  /* 0x0007807001007387 */ /* 0x000fe20000100a00 */
[C---:B------:R-:W-:Y:S03]  /*439e0*/  HMMA.1688.F32.TF32 R40, R48.reuse, R18, R40 ;  /* 0x000000123028723c */ /* 0x040fe60000081028 */
[----:B------:R1:W-:Y:S05]  /*439f0*/  STL.64 [R1+0x788], R114 ;  /* 0x0007887201007387 */ /* 0x0003ea0000100a00 */
[C---:B-1----:R-:W-:Y:S08]  /*43a00*/  HMMA.1688.F32.TF32 R12, R48.reuse, R26, R124 ;  /* 0x0000001a300c723c */ /* 0x042ff0000008107c */
[----:B------:R-:W-:Y:S01]  /*43a10*/  HMMA.1688.F32.TF32 R112, R48, R22, R128 ;  /* 0x000000163070723c */ /* 0x000fe20000081080 */
[----:B------:R-:W-:Y:S04]  /*43a20*/  STL.64 [R1+0x770], R116 ;  /* 0x0007707401007387 */ /* 0x000fe80000100a00 */
[----:B------:R-:W-:Y:S10]  /*43a30*/  STL.64 [R1+0x778], R118 ;  /* 0x0007787601007387 */ /* 0x000ff40000100a00 */
[----:B------:R-:W-:Y:S04]  /*43a40*/  STL.64 [R1+0x760], R12 ;  /* 0x0007600c01007387 */ /* 0x000fe80000100a00 */
[----:B------:R-:W-:Y:S04]  /*43a50*/  STL.64 [R1+0x768], R14 ;  /* 0x0007680e01007387 */ /* 0x000fe80000100a00 */
[----:B------:R-:W-:Y:S04]  /*43a60*/  STL.64 [R1+0x750], R112 ;  /* 0x0007507001007387 */ /* 0x000fe80000100a00 */
[----:B------:R-:W-:Y:S04]  /*43a70*/  STL.64 [R1+0x758], R114 ;  /* 0x0007587201007387 */ /* 0x000fe80000100a00 */
[----:B------:R-:W-:Y:S04]  /*43a80*/  STL.64 [R1+0x740], R40 ;  /* 0x0007402801007387 */ /* 0x000fe80000100a00 */
[----:B------:R4:W-:Y:S01]  /*43a90*/  STL.64 [R1+0x748], R42 ;  /* 0x0007482a01007387 */ /* 0x0009e20000100a00 */
[----:B------:R-:W-:Y:S01]  /*43aa0*/  IMAD.MOV.U32 R250, RZ, RZ, R5 ;  /* 0x000000fffffa7224 */ /* 0x000fe200078e0005 */
[----:B------:R-:W-:Y:S01]  /*43ab0*/  MOV R251, R4 ;  /* 0x0000000400fb7202 */ /* 0x000fe20000000f00 */
[C---:B------:R-:W-:Y:S01]  /*43ac0*/  HMMA.1688.F32.TF32 R48, R64.reuse, R98, R132 ;  /* 0x000000624030723c */ /* 0x040fe20000081084 */
[----:B------:R-:W-:Y:S04]  /*43ad0*/  LDS R12, [R3+0x4300] ;  /* 0x00430000030c7984 */ /* 0x000fe80000000800 */
[----:B------:R-:W-:Y:S04]  /*43ae0*/  LDS R14, [R3+0x6300] ;  /* 0x00630000030e7984 */ /* 0x000fe80000000800 */
[----:B------:R-:W-:Y:S04]  /*43af0*/  LDS R13, [R0+0x4300] ;  /* 0x00430000000d7984 */ /* 0x000fe80000000800 */
[----:B------:R-:W1:Y:S01]  /*43b00*/  LDS R15, [R0+0x6300] ;  /* 0x00630000000f7984 */ /* 0x000e620000000800 */
[----:B---3--:R-:W-:Y:S01]  /*43b10*/  HMMA.1688.F32.TF32 R60, R64, R34, R60 ;  /* 0x00000022403c723c */ /* 0x008fe2000008103c */
[----:B--2---:R-:W-:-:S07]  /*43b20*/  IMAD.MOV.U32 R111, RZ, RZ, R2 ;  /* 0x000000ffff6f7224 */ /* 0x004fce00078e0002 */
[C---:B----4-:R-:W-:Y:S11]  /*43b30*/  HMMA.1688.F32.TF32 R40, R64.reuse, R94, R108 ;  /* 0x0000005e4028723c */ /* 0x050ff6000008106c */
[----:B------:R-:W-:Y:S11]  /*43b40*/  @!UPT UIADD3 URZ, URZ, URZ, URZ ;  /* 0x0000003f3f3ff290 */ /* 0x000ff6000fffe03f */
[----:B------:R-:W-:Y:S02]  /*43b50*/  @!UPT UIADD3 URZ, URZ, URZ, URZ ;  /* 0x0000003f3f3ff290 */ /* 0x000fe4000fffe03f */
[----:B------:R-:W-:Y:S01]  /*43b60*/  IMAD.MOV.U32 R25, RZ, RZ, R40 ;  /* 0x000000ffff197224 */ /* 0x000fe200078e0028 */
[----:B------:R-:W-:Y:S01]  /*43b70*/  MOV R252, R41 ;  /* 0x0000002900fc7202 */ /* 0x000fe20000000f00 */
[----:B------:R-:W-:Y:S02]  /*43b80*/  IMAD.MOV.U32 R72, RZ, RZ, R42 ;  /* 0x000000ffff487224 */ /* 0x000fe400078e002a */
[----:B------:R-:W-:Y:S02]  /*43b90*/  IMAD.MOV.U32 R73, RZ, RZ, R43 ;  /* 0x000000ffff497224 */ /* 0x000fe400078e002b */
[C---:B------:R-:W-:Y:S08]  /*43ba0*/  HMMA.1688.F32.TF32 R40, R64.reuse, R10, R104 ;  /* 0x0000000a4028723c */ /* 0x040ff00000081068 */
[C---:B------:R-:W-:Y:S11]  /*43bb0*/  HMMA.1688.F32.TF32 R240, R64.reuse, R30, R240 ;  /* 0x0000001e40f0723c */ /* 0x040ff600000810f0 */
[----:B------:R-:W-:Y:S05]  /*43bc0*/  @!UPT UIADD3 URZ, URZ, URZ, URZ ;  /* 0x0000003f3f3ff290 */ /* 0x000fea000fffe03f */
[----:B------:R-:W-:Y:S01]  /*43bd0*/  MOV R24, R40 ;  /* 0x0000002800187202 */ /* 0x000fe20000000f00 */
[----:B------:R-:W-:Y:S01]  /*43be0*/  IMAD.MOV.U32 R5, RZ, RZ, R41 ;  /* 0x000000ffff057224 */ /* 0x000fe200078e0029 */
[----:B------:R-:W-:Y:S01]  /*43bf0*/  MOV R2, R43 ;  /* 0x0000002b00027202 */ /* 0x000fe20000000f00 */
[----:B------:R-:W-:Y:S02]  /*43c00*/  IMAD.MOV.U32 R4, RZ, RZ, R42 ;  /* 0x000000ffff047224 */ /* 0x000fe400078e002a */
[----:B------:R-:W-:Y:S01]  /*43c10*/  HMMA.1688.F32.TF32 R40, R64, R6, R236 ;  /* 0x000000064028723c */ /* 0x000fe200000810ec */
[----:B------:R-:W-:Y:S04]  /*43c20*/  STL.64 [R1+0x3ce0], R62 ;  /* 0x003ce03e01007387 */ /* 0x000fe80000100a00 */
[----:B------:R-:W-:Y:S04]  /*43c30*/  STL.64 [R1+0x3cd8], R60 ;  /* 0x003cd83c01007387 */ /* 0x000fe80000100a00 */
[----:B------:R-:W-:Y:S04]  /*43c40*/  STL.64 [R1+0x3cf0], R242 ;  /* 0x003cf0f201007387 */ /* 0x000fe80000100a00 */
[----:B------:R-:W-:Y:S10]  /*43c50*/  STL.64 [R1+0x3ce8], R240 ;  /* 0x003ce8f001007387 */ /* 0x000ff40000100a00 */
[----:B------:R2:W-:Y:S01]  /*43c60*/  STL.64 [R1+0x60], R40 ;  /* 0x0000602801007387 */ /* 0x0005e20000100a00 */
[----:B------:R-:W-:-:S02]  /*43c70*/  IMAD.MOV.U32 R97, RZ, RZ, R42 ;  /* 0x000000ffff617224 */ /* 0x000fc400078e002a */
[----:B------:R-:W-:Y:S02]  /*43c80*/  IMAD.MOV.U32 R96, RZ, RZ, R43 ;  /* 0x000000ffff607224 */ /* 0x000fe400078e002b */
[C---:B--2---:R-:W-:Y:S08]  /*43c90*/  HMMA.1688.F32.TF32 R40, R64.reuse, R74, R248 ;  /* 0x0000004a4028723c */ /* 0x044ff000000810f8 */
[C---:B------:R-:W-:Y:S11]  /*43ca0*/  HMMA.1688.F32.TF32 R60, R64.reuse, R102, R136 ;  /* 0x00000066403c723c */ /* 0x040ff60000081088 */
[----:B------:R-:W-:Y:S05]  /*43cb0*/  @!UPT UIADD3 URZ, URZ, URZ, URZ ;  /* 0x0000003f3f3ff290 */ /* 0x000fea000fffe03f */
[----:B------:R-:W-:Y:S01]  /*43cc0*/  MOV R100, R40 ;  /* 0x0000002800647202 */ /* 0x000fe20000000f00 */
[----:B------:R-:W-:Y:S01]  /*43cd0*/  IMAD.MOV.U32 R101, RZ, RZ, R41 ;  /* 0x000000ffff657224 */ /* 0x000fe200078e0029 */
[----:B------:R-:W-:Y:S01]  /*43ce0*/  MOV R84, R43 ;  /* 0x0000002b00547202 */ /* 0x000fe20000000f00 */
[----:B------:R-:W-:Y:S02]  /*43cf0*/  IMAD.MOV.U32 R85, RZ, RZ, R42 ;  /* 0x000000ffff557224 */ /* 0x000fe400078e002a */
[C---:B------:R-:W-:Y:S02]  /*43d00*/  HMMA.1688.F32.TF32 R40, R64.reuse, R90, R144 ;  /* 0x0000005a4028723c */ /* 0x040fe40000081090 */
[----:B------:R-:W-:Y:S04]  /*43d10*/  STL.64 [R1+0x710], R60 ;  /* 0x0007103c01007387 */ /* 0x000fe80000100a00 */
[----:B------:R-:W-:Y:S04]  /*43d20*/  STL.64 [R1+0x718], R62 ;  /* 0x0007183e01007387 */ /* 0x000fe80000100a00 */
[----:B------:R-:W1:Y:S04]  /*43d30*/  LDL.LU R108, [R1+0x440] ;  /* 0x00044000016c7983 */ /* 0x000e680000300800 */
[----:B------:R-:W-:Y:S04]  /*43d40*/  STL.64 [R1+0x700], R48 ;  /* 0x0007003001007387 */ /* 0x000fe80000100a00 */
[----:B------:R-:W-:Y:S05]  /*43d50*/  STL.64 [R1+0x708], R50 ;  /* 0x0007083201007387 */ /* 0x000fea0000100a00 */
[----:B------:R-:W-:Y:S04]  /*43d60*/  STL.64 [R1+0x6f0], R40 ;  /* 0x0006f02801007387 */ /* 0x000fe80000100a00 */
[----:B------:R2:W-:Y:S04]  /*43d70*/  STL.64 [R1+0x6f8], R42 ;  /* 0x0006f82a01007387 */ /* 0x0005e80000100a00 */
[----:B------:R-:W1:Y:S04]  /*43d80*/  LDL.LU R109, [R1+0x444] ;  /* 0x00044400016d7983 */ /* 0x000e680000300800 */
[----:B------:R-:W1:Y:S04]  /*43d90*/  LDL.LU R110, [R1+0x448] ;  /* 0x00044800016e7983 */ /* 0x000e680000300800 */
[----:B------:R-:W1:Y:S04]  /*43da0*/  LDL.LU R111, [R1+0x44c] ;  /* 0x00044c00016f7983 */ /* 0x000e680000300800 */
[----:B------:R-:W3:Y:S04]  /*43db0*/  LDL.LU R248, [R1+0x340] ;  /* 0x0003400001f87983 */ /* 0x000ee80000300800 */
[----:B------:R-:W3:Y:S04]  /*43dc0*/  LDL.LU R249, [R1+0x344] ;  /* 0x0003440001f97983 */ /* 0x000ee80000300800 */
[----:B------:R-:W3:Y:S04]  /*43dd0*/  LDL.LU R250, [R1+0x348] ;  /* 0x0003480001fa7983 */ /* 0x000ee80000300800 */
[----:B------:R-:W3:Y:S01]  /*43de0*/  LDL.LU R251, [R1+0x34c] ;  /* 0x00034c0001fb7983 */ /* 0x000ee20000300800 */
[C---:B--2---:R-:W-:Y:S08]  /*43df0*/  HMMA.1688.F32.TF32 R40, R64.reuse, R86, R148 ;  /* 0x000000564028723c */ /* 0x044ff00000081094 */
[C---:B------:R-:W-:Y:S08]  /*43e00*/  HMMA.1688.F32.TF32 R60, R64.reuse, R82, R152 ;  /* 0x00000052403c723c */ /* 0x040ff00000081098 */
[C---:B------:R-:W-:Y:S07]  /*43e10*/  HMMA.1688.F32.TF32 R48, R64.reuse, R78, R156 ;  /* 0x0000004e4030723c */ /* 0x040fee000008109c */
[----:B------:R-:W-:Y:S04]  /*43e20*/  STL.64 [R1+0x6e0], R40 ;  /* 0x0006e02801007387 */ /* 0x000fe80000100a00 */
[----:B------:R2:W-:Y:S02]  /*43e30*/  STL.64 [R1+0x6e8], R42 ;  /* 0x0006e82a01007387 */ /* 0x0005e40000100a00 */
[C---:B--2---:R-:W-:Y:S02]  /*43e40*/  HMMA.1688.F32.TF32 R40, R64.reuse, R70, R160 ;  /* 0x000000464028723c */ /* 0x044fe400000810a0 */
[----:B------:R-:W-:Y:S04]  /*43e50*/  STL.64 [R1+0x6d0], R60 ;  /* 0x0006d03c01007387 */ /* 0x000fe80000100a00 */
[----:B------:R2:W-:Y:S04]  /*43e60*/  STL.64 [R1+0x6d8], R62 ;  /* 0x0006d83e01007387 */ /* 0x0005e80000100a00 */
[----:B------:R-:W-:Y:S04]  /*43e70*/  STL.64 [R1+0x6c0], R48 ;  /* 0x0006c03001007387 */ /* 0x000fe80000100a00 */
[----:B------:R4:W-:Y:S01]  /*43e80*/  STL.64 [R1+0x6c8], R50 ;  /* 0x0006c83201007387 */ /* 0x0009e20000100a00 */
[C---:B--2---:R-:W-:Y:S08]  /*43e90*/  HMMA.1688.F32.TF32 R60, R64.reuse, R26, R164 ;  /* 0x0000001a403c723c */ /* 0x044ff000000810a4 */
[----:B------:R-:W-:Y:S01]  /*43ea0*/  STL.64 [R1+0x6b0], R40 ;  /* 0x0006b02801007387 */ /* 0x000fe20000100a00 */
[C---:B----4-:R-:W-:Y:S03]  /*43eb0*/  HMMA.1688.F32.TF32 R48, R64.reuse, R22, R140 ;  /* 0x000000164030723c */ /* 0x050fe6000008108c */
[----:B------:R2:W-:Y:S05]  /*43ec0*/  STL.64 [R1+0x6b8], R42 ;  /* 0x0006b82a01007387 */ /* 0x0005ea0000100a00 */
[----:B--2---:R-:W-:Y:S06]  /*43ed0*/  HMMA.1688.F32.TF32 R40, R64, R18, R200 ;  /* 0x000000124028723c */ /* 0x004fec00000810c8 */
[----:B------:R-:W-:Y:S04]  /*43ee0*/  STL.64 [R1+0x6a0], R60 ;  /* 0x0006a03c01007387 */ /* 0x000fe80000100a00 */
[----:B------:R-:W-:Y:S04]  /*43ef0*/  STL.64 [R1+0x6a8], R62 ;  /* 0x0006a83e01007387 */ /* 0x000fe80000100a00 */
[----:B------:R-:W2:Y:S04]  /*43f00*/  LDL.LU R128, [R1+0xc0] ;  /* 0x0000c00001807983 */ /* 0x000ea80000300800 */
[----:B------:R4:W-:Y:S04]  /*43f10*/  STL.64 [R1+0x690], R48 ;  /* 0x0006903001007387 */ /* 0x0009e80000100a00 */
[----:B------:R4:W-:Y:S04]  /*43f20*/  STL.64 [R1+0x698], R50 ;  /* 0x0006983201007387 */ /* 0x0009e80000100a00 */
[----:B------:R-:W-:Y:S04]  /*43f30*/  STL.64 [R1+0x660], R40 ;  /* 0x0006602801007387 */ /* 0x000fe80000100a00 */
[----:B------:R-:W-:Y:S04]  /*43f40*/  STL.64 [R1+0x668], R42 ;  /* 0x0006682a01007387 */ /* 0x000fe80000100a00 */
[----:B------:R-:W2:Y:S04]  /*43f50*/  LDL.LU R129, [R1+0xc4] ;  /* 0x0000c40001817983 */ /* 0x000ea80000300800 */
[----:B------:R-:W2:Y:S04]  /*43f60*/  LDL.LU R130, [R1+0xc8] ;  /* 0x0000c80001827983 */ /* 0x000ea80000300800 */
[----:B------:R-:W2:Y:S04]  /*43f70*/  LDL.LU R131, [R1+0xcc] ;  /* 0x0000cc0001837983 */ /* 0x000ea80000300800 */
[----:B------:R-:W2:Y:S04]  /*43f80*/  LDL.LU R104, [R1+0x220] ;  /* 0x0002200001687983 */ /* 0x000ea80000300800 */
[----:B------:R-:W2:Y:S04]  /*43f90*/  LDL.LU R105, [R1+0x224] ;  /* 0x0002240001697983 */ /* 0x000ea80000300800 */
[----:B------:R-:W2:Y:S04]  /*43fa0*/  LDL.LU R106, [R1+0x228] ;  /* 0x00022800016a7983 */ /* 0x000ea80000300800 */
[----:B------:R-:W2:Y:S04]  /*43fb0*/  LDL.LU R107, [R1+0x22c] ;  /* 0x00022c00016b7983 */ /* 0x000ea80000300800 */
[----:B----4-:R-:W4:Y:S04]  /*43fc0*/  LDL.LU R48, [R1+0x290] ;  /* 0x0002900001307983 */ /* 0x010f280000300800 */
[----:B------:R-:W4:Y:S04]  /*43fd0*/  LDL.LU R49, [R1+0x294] ;  /* 0x0002940001317983 */ /* 0x000f280000300800 */
[----:B------:R-:W4:Y:S04]  /*43fe0*/  LDL.LU R50, [R1+0x298] ;  /* 0x0002980001327983 */ /* 0x000f280000300800 */
[----:B------:R-:W4:Y:S04]  /*43ff0*/  LDL.LU R51, [R1+0x29c] ;  /* 0x00029c0001337983 */ /* 0x000f280000300800 */
[----:B------:R-:W2:Y:S04]  /*44000*/  LDL.LU R236, [R1+0x190] ;  /* 0x0001900001ec7983 */ /* 0x000ea80000300800 */
[----:B------:R-:W2:Y:S04]  /*44010*/  LDL.LU R237, [R1+0x194] ;  /* 0x0001940001ed7983 */ /* 0x000ea80000300800 */
[----:B------:R-:W2:Y:S04]  /*44020*/  LDL.LU R238, [R1+0x198] ;  /* 0x0001980001ee7983 */ /* 0x000ea80000300800 */
[----:B------:R-:W2:Y:S01]  /*44030*/  LDL.LU R239, [R1+0x19c] ;  /* 0x00019c0001ef7983 */ /* 0x000ea20000300800 */
[C---:B-1----:R-:W-:Y:S03]  /*44040*/  HMMA.1688.F32.TF32 R124, R12.reuse, R34, R108 ;  /* 0x000000220c7c723c */ /* 0x042fe6000008106c */
[----:B------:R-:W-:Y:S04]  /*44050*/  LDS R40, [R3+0x4400] ;  /* 0x0044000003287984 */ /* 0x000fe80000000800 */
[----:B------:R-:W-:Y:S01]  /*44060*/  LDS R42, [R3+0x6400] ;  /* 0x00640000032a7984 */ /* 0x000fe20000000800 */
[C---:B---3--:R-:W-:Y:S03]  /*44070*/  HMMA.1688.F32.TF32 R116, R12.reuse, R30, R248 ;  /* 0x0000001e0c74723c */ /* 0x048fe600000810f8 */
[----:B------:R-:W-:Y:S04]  /*44080*/  LDS R41, [R0+0x4400] ;  /* 0x0044000000297984 */ /* 0x000fe80000000800 */
[----:B------:R-:W1:Y:S08]  /*44090*/  LDS R43, [R0+0x6400] ;  /* 0x00640000002b7984 */ /* 0x000e700000000800 */
[----:B------:R-:W-:Y:S04]  /*440a0*/  STL.64 [R1+0x3d00], R126 ;  /* 0x003d007e01007387 */ /* 0x000fe80000100a00 */
[----:B------:R-:W-:Y:S04]  /*440b0*/  STL.64 [R1+0x3cf8], R124 ;  /* 0x003cf87c01007387 */ /* 0x000fe80000100a00 */
[----:B------:R-:W3:Y:S04]  /*440c0*/  LDL.LU R248, [R1+0x280] ;  /* 0x0002800001f87983 */ /* 0x000ee80000300800 */
[----:B------:R-:W3:Y:S04]  /*440d0*/  LDL.LU R249, [R1+0x284] ;  /* 0x0002840001f97983 */ /* 0x000ee80000300800 */
[----:B------:R-:W3:Y:S04]  /*440e0*/  LDL.LU R250, [R1+0x288] ;  /* 0x0002880001fa7983 */ /* 0x000ee80000300800 */
[----:B------:R-:W3:Y:S04]  /*440f0*/  LDL.LU R251, [R1+0x28c] ;  /* 0x00028c0001fb7983 */ /* 0x000ee80000300800 */
[----:B------:R-:W3:Y:S04]  /*44100*/  LDL.LU R112, [R1+0x420] ;  /* 0x0004200001707983 */ /* 0x000ee80000300800 */
[----:B------:R-:W3:Y:S04]  /*44110*/  LDL.LU R113, [R1+0x424] ;  /* 0x0004240001717983 */ /* 0x000ee80000300800 */
[----:B------:R-:W3:Y:S04]  /*44120*/  LDL.LU R114, [R1+0x428] ;  /* 0x0004280001727983 */ /* 0x000ee80000300800 */
[----:B------:R-:W3:Y:S04]  /*44130*/  LDL.LU R115, [R1+0x42c] ;  /* 0x00042c0001737983 */ /* 0x000ee80000300800 */
[----:B------:R-:W1:Y:S04]  /*44140*/  LDL.LU R120, [R1+0x450] ;  /* 0x0004500001787983 */ /* 0x000e680000300800 */
[----:B------:R-:W1:Y:S04]  /*44150*/  LDL.LU R121, [R1+0x454] ;  /* 0x0004540001797983 */ /* 0x000e680000300800 */
[----:B------:R-:W1:Y:S04]  /*44160*/  LDL.LU R122, [R1+0x458] ;  /* 0x00045800017a7983 */ /* 0x000e680000300800 */
[----:B------:R-:W1:Y:S04]  /*44170*/  LDL.LU R123, [R1+0x45c] ;  /* 0x00045c00017b7983 */ /* 0x000e680000300800 */
[----:B------:R-:W3:Y:S04]  /*44180*/  LDL.LU R108, [R1+0x320] ;  /* 0x00032000016c7983 */ /* 0x000ee80000300800 */
[----:B------:R-:W3:Y:S04]  /*44190*/  LDL.LU R109, [R1+0x324] ;  /* 0x00032400016d7983 */ /* 0x000ee80000300800 */
[----:B------:R-:W3:Y:S04]  /*441a0*/  LDL.LU R110, [R1+0x328] ;  /* 0x00032800016e7983 */ /* 0x000ee80000300800 */
[----:B------:R-:W3:Y:S04]  /*441b0*/  LDL.LU R111, [R1+0x32c] ;  /* 0x00032c00016f7983 */ /* 0x000ee80000300800 */
[----:B------:R-:W-:Y:S04]  /*441c0*/  STL.64 [R1+0x3d10], R118 ;  /* 0x003d107601007387 */ /* 0x000fe80000100a00 */
[----:B------:R-:W-:Y:S01]  /*441d0*/  STL.64 [R1+0x3d08], R116 ;  /* 0x003d087401007387 */ /* 0x000fe20000100a00 */
[C---:B------:R-:W-:Y:S08]  /*441e0*/  HMMA.1688.F32.TF32 R60, R12.reuse, R98, R44 ;  /* 0x000000620c3c723c */ /* 0x040ff0000008102c */
[C---:B------:R-:W-:Y:S08]  /*441f0*/  HMMA.1688.F32.TF32 R44, R12.reuse, R86, R180 ;  /* 0x000000560c2c723c */ /* 0x040ff000000810b4 */
[C---:B----4-:R-:W-:Y:S08]  /*44200*/  HMMA.1688.F32.TF32 R64, R12.reuse, R94, R48 ;  /* 0x0000005e0c40723c */ /* 0x050ff00000081030 */
[C---:B--2---:R-:W-:Y:S08]  /*44210*/  HMMA.1688.F32.TF32 R48, R12.reuse, R74, R128 ;  /* 0x0000004a0c30723c */ /* 0x044ff00000081080 */
[----:B------:R-:W-:Y:S07]  /*44220*/  HMMA.1688.F32.TF32 R104, R12, R10, R104 ;  /* 0x0000000a0c68723c */ /* 0x000fee0000081068 */
[----:B------:R-:W-:Y:S04]  /*44230*/  STL.64 [R1+0x3d20], R66 ;  /* 0x003d204201007387 */ /* 0x000fe80000100a00 */
[----:B------:R2:W-:Y:S05]  /*44240*/  STL.64 [R1+0x3d18], R64 ;  /* 0x003d184001007387 */ /* 0x0005ea0000100a00 */
[----:B------:R-:W-:Y:S01]  /*44250*/  IMAD.MOV.U32 R81, RZ, RZ, R48 ;  /* 0x000000ffff517224 */ /* 0x000fe200078e0030 */
[----:B------:R-:W-:Y:S01]  /*44260*/  MOV R77, R50 ;  /* 0x00000032004d7202 */ /* 0x000fe20000000f00 */
[----:B------:R-:W-:-:S02]  /*44270*/  IMAD.MOV.U32 R80, RZ, RZ, R49 ;  /* 0x000000ffff507224 */ /* 0x000fc400078e0031 */
[----:B------:R-:W-:Y:S01]  /*44280*/  IMAD.MOV.U32 R76, RZ, RZ, R51 ;  /* 0x000000ffff4c7224 */ /* 0x000fe200078e0033 */
[C---:B--2---:R-:W-:Y:S08]  /*44290*/  HMMA.1688.F32.TF32 R64, R12.reuse, R102, R168 ;  /* 0x000000660c40723c */ /* 0x044ff000000810a8 */
[C---:B------:R-:W-:Y:S01]  /*442a0*/  HMMA.1688.F32.TF32 R48, R12.reuse, R90, R176 ;  /* 0x0000005a0c30723c */ /* 0x040fe200000810b0 */
[----:B------:R-:W-:Y:S04]  /*442b0*/  STL.64 [R1+0x3d30], R106 ;  /* 0x003d306a01007387 */ /* 0x000fe80000100a00 */
[----:B------:R-:W-:Y:S10]  /*442c0*/  STL.64 [R1+0x3d28], R104 ;  /* 0x003d286801007387 */ /* 0x000ff40000100a00 */
[----:B------:R-:W-:Y:S04]  /*442d0*/  STL.64 [R1+0x620], R64 ;  /* 0x0006204001007387 */ /* 0x000fe80000100a00 */
[----:B------:R-:W-:Y:S04]  /*442e0*/  STL.64 [R1+0x628], R66 ;  /* 0x0006284201007387 */ /* 0x000fe80000100a00 */
[----:B------:R-:W-:Y:S04]  /*442f0*/  STL.64 [R1+0x610], R60 ;  /* 0x0006103c01007387 */ /* 0x000fe80000100a00 */
[----:B------:R2:W-:Y:S04]  /*44300*/  STL.64 [R1+0x618], R62 ;  /* 0x0006183e01007387 */ /* 0x0005e80000100a00 */
[----:B------:R-:W-:Y:S04]  /*44310*/  STL.64 [R1+0x300], R48 ;  /* 0x0003003001007387 */ /* 0x000fe80000100a00 */
[----:B------:R4:W-:Y:S01]  /*44320*/  STL.64 [R1+0x308], R50 ;  /* 0x0003083201007387 */ /* 0x0009e20000100a00 */
[C---:B--2---:R-:W-:Y:S03]  /*44330*/  HMMA.1688.F32.TF32 R60, R12.reuse, R82, R184 ;  /* 0x000000520c3c723c */ /* 0x044fe600000810b8 */
[----:B------:R-:W-:Y:S04]  /*44340*/  STL.64 [R1+0x600], R44 ;  /* 0x0006002c01007387 */ /* 0x000fe80000100a00 */
[----:B------:R2:W-:Y:S01]  /*44350*/  STL.64 [R1+0x608], R46 ;  /* 0x0006082e01007387 */ /* 0x0005e20000100a00 */
[----:B----4-:R-:W-:Y:S01]  /*44360*/  HMMA.1688.F32.TF32 R48, R12, R78, R188 ;  /* 0x0000004e0c30723c */ /* 0x010fe200000810bc */
[----:B------:R-:W-:Y:S01]  /*44370*/  MOV R240, R212 ;  /* 0x000000d400f07202 */ /* 0x000fe20000000f00 */
[----:B------:R-:W-:Y:S01]  /*44380*/  IMAD.MOV.U32 R241, RZ, RZ, R213 ;  /* 0x000000fffff17224 */ /* 0x000fe200078e00d5 */
[----:B------:R-:W-:Y:S01]  /*44390*/  MOV R243, R229 ;  /* 0x000000e500f37202 */ /* 0x000fe20000000f00 */
[----:B------:R-:W-:-:S02]  /*443a0*/  IMAD.MOV.U32 R242, RZ, RZ, R228 ;  /* 0x000000fffff27224 */ /* 0x000fc400078e00e4 */
[----:B------:R-:W-:Y:S01]  /*443b0*/  IMAD.MOV.U32 R136, RZ, RZ, R230 ;  /* 0x000000ffff887224 */ /* 0x000fe200078e00e6 */
[----:B------:R-:W-:Y:S01]  /*443c0*/  MOV R138, R209 ;  /* 0x000000d1008a7202 */ /* 0x000fe20000000f00 */
[----:B------:R-:W-:Y:S01]  /*443d0*/  IMAD.MOV.U32 R137, RZ, RZ, R208 ;  /* 0x000000ffff897224 */ /* 0x000fe200078e00d0 */
[----:B--2---:R-:W-:Y:S01]  /*443e0*/  HMMA.1688.F32.TF32 R44, R12, R70, R192 ;  /* 0x000000460c2c723c */ /* 0x004fe200000810c0 */
[----:B------:R-:W-:-:S07]  /*443f0*/  IMAD.MOV.U32 R139, RZ, RZ, R210 ;  /* 0x000000ffff8b7224 */ /* 0x000fce00078e00d2 */
[C---:B------:R-:W-:Y:S01]  /*44400*/  HMMA.1688.F32.TF32 R236, R12.reuse, R6, R236 ;  /* 0x000000060cec723c */ /* 0x040fe200000810ec */
[----:B------:R-:W-:Y:S04]  /*44410*/  STL.64 [R1+0x5f0], R60 ;  /* 0x0005f03c01007387 */ /* 0x000fe80000100a00 */
[----:B------:R2:W-:Y:S04]  /*44420*/  STL.64 [R1+0x5f8], R62 ;  /* 0x0005f83e01007387 */ /* 0x0005e80000100a00 */
[----:B------:R-:W-:Y:S04]  /*44430*/  STL.64 [R1+0x5e0], R48 ;  /* 0x0005e03001007387 */ /* 0x000fe80000100a00 */
[----:B------:R4:W-:Y:S01]  /*44440*/  STL.64 [R1+0x5e8], R50 ;  /* 0x0005e83201007387 */ /* 0x0009e20000100a00 */
[C---:B--2---:R-:W-:Y:S03]  /*44450*/  HMMA.1688.F32.TF32 R60, R12.reuse, R26, R196 ;  /* 0x0000001a0c3c723c */ /* 0x044fe600000810c4 */
[----:B------:R-:W-:Y:S04]  /*44460*/  STL.64 [R1+0x390], R44 ;  /* 0x0003902c01007387 */ /* 0x000fe80000100a00 */
[----:B------:R2:W-:Y:S01]  /*44470*/  STL.64 [R1+0x398], R46 ;  /* 0x0003982e01007387 */ /* 0x0005e20000100a00 */
[C---:B----4-:R-:W-:Y:S01]  /*44480*/  HMMA.1688.F32.TF32 R48, R12.reuse, R22, R172 ;  /* 0x000000160c30723c */ /* 0x050fe200000810ac */
[----:B------:R-:W-:Y:S01]  /*44490*/  MOV R124, R39 ;  /* 0x00000027007c7202 */ /* 0x000fe20000000f00 */
[----:B------:R-:W-:Y:S01]  /*444a0*/  IMAD.MOV.U32 R125, RZ, RZ, R38 ;  /* 0x000000ffff7d7224 */ /* 0x000fe200078e0026 */
[----:B------:R-:W-:Y:S01]  /*444b0*/  MOV R127, R36 ;  /* 0x00000024007f7202 */ /* 0x000fe20000000f00 */
[----:B------:R-:W-:Y:S01]  /*444c0*/  IMAD.MOV.U32 R126, RZ, RZ, R37 ;  /* 0x000000ffff7e7224 */ /* 0x000fe200078e0025 */
[----:B------:R-:W-:Y:S01]  /*444d0*/  MOV R201, R233 ;  /* 0x000000e900c97202 */ /* 0x000fe20000000f00 */
[----:B------:R-:W-:Y:S01]  /*444e0*/  IMAD.MOV.U32 R200, RZ, RZ, R232 ;  /* 0x000000ffffc87224 */ /* 0x000fe200078e00e8 */
[----:B------:R-:W-:Y:S01]  /*444f0*/  LDS R188, [R3+0x4700] ;  /* 0x0047000003bc7984 */ /* 0x000fe20000000800 */
[----:B--2---:R-:W-:Y:S03]  /*44500*/  HMMA.1688.F32.TF32 R44, R12, R18, R52 ;  /* 0x000000120c2c723c */ /* 0x004fe60000081034 */
[----:B------:R-:W-:Y:S04]  /*44510*/  LDS R12, [R3+0x4500] ;  /* 0x00450000030c7984 */ /* 0x000fe80000000800 */
[----:B------:R2:W-:Y:S04]  /*44520*/  STL.64 [R1+0x5d0], R60 ;  /* 0x0005d03c01007387 */ /* 0x0005e80000100a00 */
[----:B------:R4:W-:Y:S04]  /*44530*/  STL.64 [R1+0x5d8], R62 ;  /* 0x0005d83e01007387 */ /* 0x0009e80000100a00 */
[----:B------:R1:W-:Y:S04]  /*44540*/  STL.64 [R1+0x5c0], R48 ;  /* 0x0005c03001007387 */ /* 0x0003e80000100a00 */
[----:B------:R1:W-:Y:S01]  /*44550*/  STL.64 [R1+0x5c8], R50 ;  /* 0x0005c83201007387 */ /* 0x0003e20000100a00 */
[----:B--2---:R-:W-:Y:S01]  /*44560*/  IMAD.MOV.U32 R60, RZ, RZ, R216 ;  /* 0x000000ffff3c7224 */ /* 0x004fe200078e00d8 */
[----:B------:R-:W-:-:S02]  /*44570*/  MOV R61, R217 ;  /* 0x000000d9003d7202 */ /* 0x000fc40000000f00 */
[----:B------:R-:W-:Y:S01]  /*44580*/  LDS R14, [R3+0x6500] ;  /* 0x00650000030e7984 */ /* 0x000fe20000000800 */
[----:B----4-:R-:W-:-:S03]  /*44590*/  IMAD.MOV.U32 R62, RZ, RZ, R218 ;  /* 0x000000ffff3e7224 */ /* 0x010fc600078e00da */
[----:B------:R-:W-:Y:S01]  /*445a0*/  STL.64 [R1+0x570], R44 ;  /* 0x0005702c01007387 */ /* 0x000fe20000100a00 */
[----:B------:R-:W-:-:S03]  /*445b0*/  IMAD.MOV.U32 R63, RZ, RZ, R219 ;  /* 0x000000ffff3f7224 */ /* 0x000fc600078e00db */
[----:B------:R2:W-:Y:S04]  /*445c0*/  STL.64 [R1+0x578], R46 ;  /* 0x0005782e01007387 */ /* 0x0005e80000100a00 */
[----:B------:R-:W4:Y:S04]  /*445d0*/  LDL.LU R216, [R1+0x3e4c] ;  /* 0x003e4c0001d87983 */ /* 0x000f280000300800 */
        /* <DEDUP_REMOVED lines=9> */
[----:B------:R-:W1:Y:S01]  /*44670*/  LDS R15, [R0+0x6500] ;  /* 0x00650000000f7984 */ /* 0x000e620000000800 */
[C---:B---3--:R-:W-:Y:S03]  /*44680*/  HMMA.1688.F32.TF32 R120, R40.reuse, R10, R248 ;  /* 0x0000000a2878723c */ /* 0x048fe600000810f8 */
[----:B------:R-:W3:Y:S04]  /*44690*/  LDL.LU R248, [R1+0x230] ;  /* 0x0002300001f87983 */ /* 0x000ee80000300800 */
[----:B------:R-:W3:Y:S04]  /*446a0*/  LDL.LU R249, [R1+0x234] ;  /* 0x0002340001f97983 */ /* 0x000ee80000300800 */
[----:B------:R-:W3:Y:S04]  /*446b0*/  LDL.LU R250, [R1+0x238] ;  /* 0x0002380001fa7983 */ /* 0x000ee80000300800 */
[----:B------:R-:W3:Y:S01]  /*446c0*/  LDL.LU R251, [R1+0x23c] ;  /* 0x00023c0001fb7983 */ /* 0x000ee20000300800 */
[C---:B------:R-:W-:Y:S03]  /*446d0*/  HMMA.1688.F32.TF32 R128, R40.reuse, R94, R108 ;  /* 0x0000005e2880723c */ /* 0x040fe6000008106c */
[----:B------:R-:W2:Y:S04]  /*446e0*/  LDL.LU R164, [R1+0x70] ;  /* 0x0000700001a47983 */ /* 0x000ea80000300800 */
[----:B------:R-:W2:Y:S04]  /*446f0*/  LDL.LU R165, [R1+0x74] ;  /* 0x0000740001a57983 */ /* 0x000ea80000300800 */
[----:B------:R-:W2:Y:S04]  /*44700*/  LDL.LU R166, [R1+0x78] ;  /* 0x0000780001a67983 */ /* 0x000ea80000300800 */
[----:B------:R-:W2:Y:S01]  /*44710*/  LDL.LU R167, [R1+0x7c] ;  /* 0x00007c0001a77983 */ /* 0x000ea20000300800 */
[----:B------:R-:W-:Y:S03]  /*44720*/  HMMA.1688.F32.TF32 R52, R40, R30, R112 ;  /* 0x0000001e2834723c */ /* 0x000fe60000081070 */
        /* <DEDUP_REMOVED lines=12> */
[----:B------:R-:W4:Y:S04]  /*447f0*/  LDL.LU R132, [R1+0x2a0] ;  /* 0x0002a00001847983 */ /* 0x000f280000300800 */
        /* <DEDUP_REMOVED lines=18> */
[----:B------:R-:W4:Y:S01]  /*44920*/  LDL.LU R151, [R1+0x43c] ;  /* 0x00043c0001977983 */ /* 0x000f220000300800 */
[----:B------:R-:W-:-:S03]  /*44930*/  IMAD.MOV.U32 R48, RZ, RZ, R211 ;  /* 0x000000ffff307224 */ /* 0x000fc600078e00d3 */
[----:B------:R-:W4:Y:S04]  /*44940*/  LDL.LU R230, [R1+0x3e2c] ;  /* 0x003e2c0001e67983 */ /* 0x000f280000300800 */
[----:B------:R-:W4:Y:S01]  /*44950*/  LDL.LU R208, [R1+0x3e28] ;  /* 0x003e280001d07983 */ /* 0x000f220000300800 */
[----:B------:R-:W-:-:S03]  /*44960*/  MOV R49, R231 ;  /* 0x000000e700317202 */ /* 0x000fc60000000f00 */
[----:B------:R-:W4:Y:S04]  /*44970*/  LDL.LU R209, [R1+0x3e24] ;  /* 0x003e240001d17983 */ /* 0x000f280000300800 */
[----:B------:R-:W4:Y:S04]  /*44980*/  LDL.LU R210, [R1+0x3e20] ;  /* 0x003e200001d27983 */ /* 0x000f280000300800 */
[----:B------:R-:W4:Y:S04]  /*44990*/  LDL.LU R211, [R1+0x3e1c] ;  /* 0x003e1c0001d37983 */ /* 0x000f280000300800 */
[----:B------:R-:W4:Y:S01]  /*449a0*/  LDL.LU R231, [R1+0x3e18] ;  /* 0x003e180001e77983 */ /* 0x000f220000300800 */
[----:B------:R-:W-:-:S02]  /*449b0*/  IMAD.MOV.U32 R50, RZ, RZ, R214 ;  /* 0x000000ffff327224 */ /* 0x000fc400078e00d6 */
[----:B------:R-:W-:Y:S01]  /*449c0*/  IMAD.MOV.U32 R51, RZ, RZ, R215 ;  /* 0x000000ffff337224 */ /* 0x000fe200078e00d7 */
[----:B------:R-:W4:Y:S04]  /*449d0*/  LDL.LU R214, [R1+0x3e14] ;  /* 0x003e140001d67983 */ /* 0x000f280000300800 */
[----:B------:R-:W4:Y:S01]  /*449e0*/  LDL.LU R215, [R1+0x3e10] ;  /* 0x003e100001d77983 */ /* 0x000f220000300800 */
[----:B------:R-:W-:Y:S02]  /*449f0*/  IMAD.MOV.U32 R202, RZ, RZ, R234 ;  /* 0x000000ffffca7224 */ /* 0x000fe400078e00ea */
[----:B------:R-:W-:Y:S01]  /*44a00*/  IMAD.MOV.U32 R203, RZ, RZ, R235 ;  /* 0x000000ffffcb7224 */ /* 0x000fe200078e00eb */
[----:B------:R-:W-:Y:S04]  /*44a10*/  LDS R190, [R3+0x6700] ;  /* 0x0067000003be7984 */ /* 0x000fe80000000800 */
[----:B------:R-:W-:Y:S04]  /*44a20*/  LDS R189, [R0+0x4700] ;  /* 0x0047000000bd7984 */ /* 0x000fe80000000800 */
[----:B------:R-:W-:Y:S01]  /*44a30*/  LDS R191, [R0+0x6700] ;  /* 0x0067000000bf7984 */ /* 0x000fe20000000800 */
[C---:B--2---:R-:W-:Y:S08]  /*44a40*/  HMMA.1688.F32.TF32 R104, R40.reuse, R98, R164 ;  /* 0x000000622868723c */ /* 0x044ff000000810a4 */
[C---:B---3--:R-:W-:Y:S11]  /*44a50*/  HMMA.1688.F32.TF32 R44, R40.reuse, R102, R140 ;  /* 0x00000066282c723c */ /* 0x048ff6000008108c */
[----:B------:R-:W-:Y:S11]  /*44a60*/  @!UPT UIADD3 URZ, URZ, URZ, URZ ;  /* 0x0000003f3f3ff290 */ /* 0x000ff6000fffe03f */
[----:B------:R-:W-:Y:S01]  /*44a70*/  @!UPT UIADD3 URZ, URZ, URZ, URZ ;  /* 0x0000003f3f3ff290 */ /* 0x000fe2000fffe03f */
[----:B------:R-:W-:Y:S04]  /*44a80*/  STL.64 [R1+0x480], R44 ;  /* 0x0004802c01007387 */ /* 0x000fe80000100a00 */
[----:B------:R2:W-:Y:S04]  /*44a90*/  STL.64 [R1+0x488], R46 ;  /* 0x0004882e01007387 */ /* 0x0005e80000100a00 */
[----:B------:R-:W-:Y:S04]  /*44aa0*/  STL.64 [R1+0x450], R104 ;  /* 0x0004506801007387 */ /* 0x000fe80000100a00 */
[----:B------:R3:W-:Y:S01]  /*44ab0*/  STL.64 [R1+0x458], R106 ;  /* 0x0004586a01007387 */ /* 0x0007e20000100a00 */
[C---:B----4-:R-:W-:Y:S08]  /*44ac0*/  HMMA.1688.F32.TF32 R64, R40.reuse, R90, R208 ;  /* 0x0000005a2840723c */ /* 0x050ff000000810d0 */
[C---:B--2---:R-:W-:Y:S08]  /*44ad0*/  HMMA.1688.F32.TF32 R44, R40.reuse, R86, R228 ;  /* 0x00000056282c723c */ /* 0x044ff000000810e4 */
[C---:B---3--:R-:W-:Y:S07]  /*44ae0*/  HMMA.1688.F32.TF32 R104, R40.reuse, R82, R212 ;  /* 0x000000522868723c */ /* 0x048fee00000810d4 */
[----:B------:R-:W-:Y:S04]  /*44af0*/  STL.64 [R1+0x440], R64 ;  /* 0x0004404001007387 */ /* 0x000fe80000100a00 */
[----:B------:R2:W-:Y:S04]  /*44b00*/  STL.64 [R1+0x448], R66 ;  /* 0x0004484201007387 */ /* 0x0005e80000100a00 */
[----:B------:R-:W-:Y:S04]  /*44b10*/  STL.64 [R1+0x420], R44 ;  /* 0x0004202c01007387 */ /* 0x000fe80000100a00 */
[----:B------:R3:W-:Y:S01]  /*44b20*/  STL.64 [R1+0x428], R46 ;  /* 0x0004282e01007387 */ /* 0x0007e20000100a00 */
[C---:B--2---:R-:W-:Y:S08]  /*44b30*/  HMMA.1688.F32.TF32 R64, R40.reuse, R78, R216 ;  /* 0x0000004e2840723c */ /* 0x044ff000000810d8 */
[C---:B---3--:R-:W-:Y:S01]  /*44b40*/  HMMA.1688.F32.TF32 R44, R40.reuse, R70, R220 ;  /* 0x00000046282c723c */ /* 0x048fe200000810dc */
[----:B------:R-:W-:Y:S04]  /*44b50*/  STL.64 [R1+0x340], R104 ;  /* 0x0003406801007387 */ /* 0x000fe80000100a00 */
[----:B------:R2:W-:Y:S10]  /*44b60*/  STL.64 [R1+0x348], R106 ;  /* 0x0003486a01007387 */ /* 0x0005f40000100a00 */
[----:B------:R-:W-:Y:S01]  /*44b70*/  STL.64 [R1+0x320], R64 ;  /* 0x0003204001007387 */ /* 0x000fe20000100a00 */
[C---:B--2---:R-:W-:Y:S03]  /*44b80*/  HMMA.1688.F32.TF32 R104, R40.reuse, R26, R224 ;  /* 0x0000001a2868723c */ /* 0x044fe600000810e0 */
[----:B------:R2:W-:Y:S04]  /*44b90*/  STL.64 [R1+0x328], R66 ;  /* 0x0003284201007387 */ /* 0x0005e80000100a00 */
[----:B------:R-:W-:Y:S04]  /*44ba0*/  STL.64 [R1+0x310], R44 ;  /* 0x0003102c01007387 */ /* 0x000fe80000100a00 */
[----:B------:R3:W-:Y:S01]  /*44bb0*/  STL.64 [R1+0x318], R46 ;  /* 0x0003182e01007387 */ /* 0x0007e20000100a00 */
[C---:B--2---:R-:W-:Y:S08]  /*44bc0*/  HMMA.1688.F32.TF32 R64, R40.reuse, R22, R204 ;  /* 0x000000162840723c */ /* 0x044ff000000810cc */
[----:B---3--:R-:W-:Y:S03]  /*44bd0*/  HMMA.1688.F32.TF32 R44, R40, R18, R56 ;  /* 0x00000012282c723c */ /* 0x008fe60000081038 */
[----:B------:R-:W-:Y:S04]  /*44be0*/  STL.64 [R1+0x2f0], R104 ;  /* 0x0002f06801007387 */ /* 0x000fe80000100a00 */
[----:B------:R-:W-:Y:S08]  /*44bf0*/  STL.64 [R1+0x2f8], R106 ;  /* 0x0002f86a01007387 */ /* 0x000ff00000100a00 */
[----:B------:R-:W-:Y:S04]  /*44c00*/  STL.64 [R1+0x2d0], R64 ;  /* 0x0002d04001007387 */ /* 0x000fe80000100a00 */
[----:B------:R-:W-:Y:S04]  /*44c10*/  STL.64 [R1+0x2d8], R66 ;  /* 0x0002d84201007387 */ /* 0x000fe80000100a00 */
[----:B------:R-:W-:Y:S04]  /*44c20*/  STL.64 [R1+0x290], R44 ;  /* 0x0002902c01007387 */ /* 0x000fe80000100a00 */
[----:B------:R1:W-:Y:S02]  /*44c30*/  STL.64 [R1+0x298], R46 ;  /* 0x0002982e01007387 */ /* 0x0003e40000100a00 */
[C---:B-1----:R-:W-:Y:S08]  /*44c40*/  HMMA.1688.F32.TF32 R44, R12.reuse, R102, R136 ;  /* 0x000000660c2c723c */ /* 0x042ff00000081088 */
[C---:B------:R-:W-:Y:S08]  /*44c50*/  HMMA.1688.F32.TF32 R140, R12.reuse, R6, R132 ;  /* 0x000000060c8c723c */ /* 0x040ff00000081084 */
[C---:B------:R-:W-:Y:S08]  /*44c60*/  HMMA.1688.F32.TF32 R104, R12.reuse, R98, R240 ;  /* 0x000000620c68723c */ /* 0x040ff000000810f0 */
[C---:B------:R-:W-:Y:S01]  /*44c70*/  HMMA.1688.F32.TF32 R132, R12.reuse, R74, R248 ;  /* 0x0000004a0c84723c */ /* 0x040fe200000810f8 */
[----:B------:R-:W2:Y:S04]  /*44c80*/  LDL R251, [R1+0xa08] ;  /* 0x000a080001fb7983 */ /* 0x000ea80000100800 */
[----:B------:R-:W-:Y:S03]  /*44c90*/  STL.64 [R1+0x280], R44 ;  /* 0x0002802c01007387 */ /* 0x000fe60000100a00 */
[C---:B------:R-:W-:Y:S01]  /*44ca0*/  HMMA.1688.F32.TF32 R64, R12.reuse, R90, R60 ;  /* 0x0000005a0c40723c */ /* 0x040fe2000008103c */
[----:B------:R1:W-:Y:S07]  /*44cb0*/  STL.64 [R1+0x288], R46 ;  /* 0x0002882e01007387 */ /* 0x0003ee0000100a00 */
[C---:B-1----:R-:W-:Y:S01]  /*44cc0*/  HMMA.1688.F32.TF32 R44, R12.reuse, R86, R48 ;  /* 0x000000560c2c723c */ /* 0x042fe20000081030 */
[----:B------:R1:W-:Y:S04]  /*44cd0*/  STL.64 [R1+0x270], R104 ;  /* 0x0002706801007387 */ /* 0x0003e80000100a00 */
[----:B------:R3:W-:Y:S04]  /*44ce0*/  STL.64 [R1+0x278], R106 ;  /* 0x0002786a01007387 */ /* 0x0007e80000100a00 */
[----:B------:R-:W4:Y:S06]  /*44cf0*/  LDL.LU R60, [R1+0x680] ;  /* 0x00068000013c7983 */ /* 0x000f2c0000300800 */
[----:B------:R-:W-:Y:S04]  /*44d00*/  STL.64 [R1+0x260], R64 ;  /* 0x0002604001007387 */ /* 0x000fe80000100a00 */
[----:B------:R-:W-:Y:S01]  /*44d10*/  STL.64 [R1+0x268], R66 ;  /* 0x0002684201007387 */ /* 0x000fe20000100a00 */
[C---:B------:R-:W-:Y:S03]  /*44d20*/  HMMA.1688.F32.TF32 R184, R12.reuse, R34, R160 ;  /* 0x000000220cb8723c */ /* 0x040fe600000810a0 */
[----:B------:R1:W-:Y:S04]  /*44d30*/  STL.64 [R1+0x250], R44 ;  /* 0x0002502c01007387 */ /* 0x0003e80000100a00 */
[----:B------:R1:W-:Y:S04]  /*44d40*/  STL.64 [R1+0x258], R46 ;  /* 0x0002582e01007387 */ /* 0x0003e80000100a00 */
        /* <DEDUP_REMOVED lines=12> */
[----:B------:R-:W4:Y:S04]  /*44e10*/  LDL.LU R117, [R1+0x3e4] ;  /* 0x0003e40001757983 */ /* 0x000f280000300800 */
[----:B------:R-:W4:Y:S04]  /*44e20*/  LDL.LU R118, [R1+0x3e8] ;  /* 0x0003e80001767983 */ /* 0x000f280000300800 */
[----:B------:R-:W4:Y:S04]  /*44e30*/  LDL.LU R119, [R1+0x3ec] ;  /* 0x0003ec0001777983 */ /* 0x000f280000300800 */
[----:B-1----:R-:W4:Y:S04]  /*44e40*/  LDL.LU R104, [R1+0x3c0] ;  /* 0x0003c00001687983 */ /* 0x002f280000300800 */
[----:B------:R-:W4:Y:S04]  /*44e50*/  LDL.LU R105, [R1+0x3c4] ;  /* 0x0003c40001697983 */ /* 0x000f280000300800 */
[----:B---3--:R-:W3:Y:S04]  /*44e60*/  LDL.LU R106, [R1+0x3c8] ;  /* 0x0003c800016a7983 */ /* 0x008ee80000300800 */
        /* <DEDUP_REMOVED lines=16> */
[----:B------:R-:W3:Y:S01]  /*44f70*/  LDL.LU R211, [R1+0x20c] ;  /* 0x00020c0001d37983 */ /* 0x000ee20000300800 */
[C---:B------:R-:W-:Y:S03]  /*44f80*/  HMMA.1688.F32.TF32 R56, R12.reuse, R30, R156 ;  /* 0x0000001e0c38723c */ /* 0x040fe6000008109c */
        /* <DEDUP_REMOVED lines=33> */
[----:B------:R-:W3:Y:S01]  /*451a0*/  LDL.LU R196, [R1+0x650] ;  /* 0x0006500001c47983 */ /* 0x000ee20000300800 */
        /* <DEDUP_REMOVED lines=12> */
[----:B--2---:R-:W-:Y:S01]  /*45270*/  IMAD.MOV.U32 R67, RZ, RZ, R39 ;  /* 0x000000ffff437224 */ /* 0x004fe200078e0027 */
[----:B----4-:R-:W-:Y:S01]  /*45280*/  MOV R66, R38 ;  /* 0x0000002600427202 */ /* 0x010fe20000000f00 */
[----:B------:R-:W-:-:S02]  /*45290*/  IMAD.MOV.U32 R65, RZ, RZ, R37 ;  /* 0x000000ffff417224 */ /* 0x000fc400078e0025 */
[----:B------:R-:W-:Y:S02]  /*452a0*/  IMAD.MOV.U32 R64, RZ, RZ, R36 ;  /* 0x000000ffff407224 */ /* 0x000fe400078e0024 */
[----:B------:R-:W2:Y:S04]  /*452b0*/  LDL.LU R36, [R1+0x3dfc] ;  /* 0x003dfc0001247983 */ /* 0x000ea80000300800 */
[----:B------:R-:W2:Y:S04]  /*452c0*/  LDL.LU R37, [R1+0x3df8] ;  /* 0x003df80001257983 */ /* 0x000ea80000300800 */
[----:B------:R-:W2:Y:S04]  /*452d0*/  LDL.LU R38, [R1+0x3df4] ;  /* 0x003df40001267983 */ /* 0x000ea80000300800 */
[----:B------:R-:W2:Y:S04]  /*452e0*/  LDL.LU R39, [R1+0x3df0] ;  /* 0x003df00001277983 */ /* 0x000ea80000300800 */
[----:B------:R-:W4:Y:S04]  /*452f0*/  LDL.LU R232, [R1+0x3dec] ;  /* 0x003dec0001e87983 */ /* 0x000f280000300800 */
[----:B------:R-:W4:Y:S04]  /*45300*/  LDL.LU R233, [R1+0x3de8] ;  /* 0x003de80001e97983 */ /* 0x000f280000300800 */
[----:B------:R-:W4:Y:S04]  /*45310*/  LDL.LU R234, [R1+0x3de4] ;  /* 0x003de40001ea7983 */ /* 0x000f280000300800 */
[----:B------:R-:W4:Y:S01]  /*45320*/  LDL.LU R235, [R1+0x3de0] ;  /* 0x003de00001eb7983 */ /* 0x000f220000300800 */
[C---:B------:R-:W-:Y:S03]  /*45330*/  HMMA.1688.F32.TF32 R112, R40.reuse, R6, R112 ;  /* 0x000000062870723c */ /* 0x040fe60000081070 */
[----:B------:R-:W2:Y:S04]  /*45340*/  LDL.LU R240, [R1+0x720] ;  /* 0x0007200001f07983 */ /* 0x000ea80000300800 */
[----:B------:R-:W2:Y:S01]  /*45350*/  LDL.LU R241, [R1+0x724] ;  /* 0x0007240001f17983 */ /* 0x000ea20000300800 */
[----:B------:R-:W-:Y:S03]  /*45360*/  HMMA.1688.F32.TF32 R108, R40, R74, R108 ;  /* 0x0000004a286c723c */ /* 0x000fe6000008106c */
[----:B------:R-:W-:Y:S04]  /*45370*/  LDS R40, [R3+0x4600] ;  /* 0x0046000003287984 */ /* 0x000fe80000000800 */
[----:B------:R-:W-:Y:S04]  /*45380*/  LDS R42, [R3+0x6600] ;  /* 0x00660000032a7984 */ /* 0x000fe80000000800 */
[----:B------:R-:W-:Y:S04]  /*45390*/  LDS R41, [R0+0x4600] ;  /* 0x0046000000297984 */ /* 0x000fe80000000800 */
[----:B------:R-:W1:Y:S04]  /*453a0*/  LDS R43, [R0+0x6600] ;  /* 0x00660000002b7984 */ /* 0x000e680000000800 */
[----:B------:R-:W2:Y:S04]  /*453b0*/  LDL.LU R242, [R1+0x728] ;  /* 0x0007280001f27983 */ /* 0x000ea80000300800 */
[----:B------:R-:W2:Y:S04]  /*453c0*/  LDL.LU R243, [R1+0x72c] ;  /* 0x00072c0001f37983 */ /* 0x000ea80000300800 */
[----:B------:R-:W2:Y:S04]  /*453d0*/  LDL.LU R48, [R1+0x630] ;  /* 0x0006300001307983 */ /* 0x000ea80000300800 */
[----:B------:R-:W2:Y:S04]  /*453e0*/  LDL.LU R49, [R1+0x634] ;  /* 0x0006340001317983 */ /* 0x000ea80000300800 */
[----:B------:R-:W2:Y:S04]  /*453f0*/  LDL.LU R50, [R1+0x638] ;  /* 0x0006380001327983 */ /* 0x000ea80000300800 */
[----:B------:R-:W2:Y:S01]  /*45400*/  LDL.LU R51, [R1+0x63c] ;  /* 0x00063c0001337983 */ /* 0x000ea20000300800 */
[C---:B---3--:R-:W-:Y:S08]  /*45410*/  HMMA.1688.F32.TF32 R204, R12.reuse, R78, R216 ;  /* 0x0000004e0ccc723c */ /* 0x048ff000000810d8 */
[C---:B------:R-:W-:Y:S08]  /*45420*/  HMMA.1688.F32.TF32 R220, R12.reuse, R82, R220 ;  /* 0x000000520cdc723c */ /* 0x040ff000000810dc */
[C---:B------:R-:W-:Y:S11]  /*45430*/  HMMA.1688.F32.TF32 R216, R12.reuse, R70, R212 ;  /* 0x000000460cd8723c */ /* 0x040ff600000810d4 */
[----:B------:R-:W-:Y:S04]  /*45440*/  @!UPT UIADD3 URZ, URZ, URZ, URZ ;  /* 0x0000003f3f3ff290 */ /* 0x000fe8000fffe03f */
[----:B------:R-:W-:Y:S01]  /*45450*/  STL.64 [R1+0x240], R220 ;  /* 0x000240dc01007387 */ /* 0x000fe20000100a00 */
[C---:B------:R-:W-:Y:S03]  /*45460*/  HMMA.1688.F32.TF32 R212, R12.reuse, R26, R228 ;  /* 0x0000001a0cd4723c */ /* 0x040fe600000810e4 */
[----:B------:R-:W-:Y:S04]  /*45470*/  STL.64 [R1+0x248], R222 ;  /* 0x000248de01007387 */ /* 0x000fe80000100a00 */
[----:B------:R-:W-:Y:S04]  /*45480*/  STL.64 [R1+0x230], R204 ;  /* 0x000230cc01007387 */ /* 0x000fe80000100a00 */
[----:B------:R4:W-:Y:S04]  /*45490*/  STL.64 [R1+0x238], R206 ;  /* 0x000238ce01007387 */ /* 0x0009e80000100a00 */
[----:B------:R3:W-:Y:S04]  /*454a0*/  STL.64 [R1+0x220], R216 ;  /* 0x000220d801007387 */ /* 0x0007e80000100a00 */
[----:B------:R-:W-:Y:S04]  /*454b0*/  STL.64 [R1+0x228], R218 ;  /* 0x000228da01007387 */ /* 0x000fe80000100a00 */
[----:B------:R-:W-:Y:S04]  /*454c0*/  STL.64 [R1+0x210], R212 ;  /* 0x000210d401007387 */ /* 0x000fe80000100a00 */
[----:B------:R-:W-:Y:S01]  /*454d0*/  STL.64 [R1+0x218], R214 ;  /* 0x000218d601007387 */ /* 0x000fe20000100a00 */
[----:B----4-:R-:W-:Y:S03]  /*454e0*/  HMMA.1688.F32.TF32 R204, R12, R22, R232 ;  /* 0x000000160ccc723c */ /* 0x010fe600000810e8 */
[----:B------:R-:W4:Y:S01]  /*454f0*/  S2R R250, SR_TID.X ;  /* 0x0000000000fa7919 */ /* 0x000f220000002100 */
[----:B------:R-:W-:Y:S01]  /*45500*/  MOV R248, R20 ;  /* 0x0000001400f87202 */ /* 0x000fe20000000f00 */
[----:B------:R-:W-:-:S02]  /*45510*/  IMAD.MOV.U32 R249, RZ, RZ, R21 ;  /* 0x000000fffff97224 */ /* 0x000fc400078e0015 */
[----:B------:R-:W-:Y:S01]  /*45520*/  IMAD.MOV.U32 R228, RZ, RZ, R92 ;  /* 0x000000ffffe47224 */ /* 0x000fe200078e005c */
[----:B------:R-:W-:Y:S01]  /*45530*/  MOV R230, R28 ;  /* 0x0000001c00e67202 */ /* 0x000fe20000000f00 */
[----:B------:R-:W-:Y:S01]  /*45540*/  IMAD.MOV.U32 R229, RZ, RZ, R93 ;  /* 0x000000ffffe57224 */ /* 0x000fe200078e005d */
[----:B--2---:R-:W-:Y:S01]  /*45550*/  HMMA.1688.F32.TF32 R12, R12, R18, R36 ;  /* 0x000000120c0c723c */ /* 0x004fe20000081024 */
[----:B------:R-:W-:Y:S01]  /*45560*/  IMAD.MOV.U32 R231, RZ, RZ, R8 ;  /* 0x000000ffffe77224 */ /* 0x000fe200078e0008 */
[----:B---3--:R-:W-:Y:S01]  /*45570*/  MOV R217, R33 ;  /* 0x0000002100d97202 */ /* 0x008fe20000000f00 */
[----:B------:R-:W-:Y:S01]  /*45580*/  IMAD.MOV.U32 R216, RZ, RZ, R32 ;  /* 0x000000ffffd87224 */ /* 0x000fe200078e0020 */
[----:B------:R-:W-:Y:S04]  /*45590*/  LDS R212, [R3+0x8100] ;  /* 0x0081000003d47984 */ /* 0x000fe80000000800 */
[C---:B-1----:R-:W-:Y:S01]  /*455a0*/  HMMA.1688.F32.TF32 R168, R40.reuse, R94, R168 ;  /* 0x0000005e28a8723c */ /* 0x042fe200000810a8 */
[----:B------:R-:W-:Y:S04]  /*455b0*/  LDS R214, [R3+0xa100] ;  /* 0x00a1000003d67984 */ /* 0x000fe80000000800 */
[----:B------:R-:W-:Y:S04]  /*455c0*/  LDS R213, [R0+0x8100] ;  /* 0x0081000000d57984 */ /* 0x000fe80000000800 */
[----:B------:R-:W-:Y:S04]  /*455d0*/  STL.64 [R1+0x1c0], R204 ;  /* 0x0001c0cc01007387 */ /* 0x000fe80000100a00 */
[----:B------:R-:W-:Y:S04]  /*455e0*/  STL.64 [R1+0x1c8], R206 ;  /* 0x0001c8ce01007387 */ /* 0x000fe80000100a00 */
[----:B------:R-:W-:Y:S04]  /*455f0*/  STL.64 [R1+0x1b0], R12 ;  /* 0x0001b00c01007387 */ /* 0x000fe80000100a00 */
[----:B------:R1:W-:Y:S01]  /*45600*/  STL.64 [R1+0x1b8], R14 ;  /* 0x0001b80e01007387 */ /* 0x0003e20000100a00 */
[C---:B------:R-:W-:Y:S03]  /*45610*/  HMMA.1688.F32.TF32 R156, R40.reuse, R10, R156 ;  /* 0x0000000a289c723c */ /* 0x040fe6000008109c */
[----:B------:R-:W-:Y:S05]  /*45620*/  LDS R215, [R0+0xa100] ;  /* 0x00a1000000d77984 */ /* 0x000fea0000000800 */
[C---:B-1----:R-:W-:Y:S08]  /*45630*/  HMMA.1688.F32.TF32 R12, R40.reuse, R102, R208 ;  /* 0x00000066280c723c */ /* 0x042ff000000810d0 */
[C---:B------:R-:W-:Y:S08]  /*45640*/  HMMA.1688.F32.TF32 R36, R40.reuse, R98, R172 ;  /* 0x000000622824723c */ /* 0x040ff000000810ac */
[C---:B------:R-:W-:Y:S07]  /*45650*/  HMMA.1688.F32.TF32 R172, R40.reuse, R90, R180 ;  /* 0x0000005a28ac723c */ /* 0x040fee00000810b4 */
[----:B------:R-:W-:Y:S04]  /*45660*/  STL.64 [R1+0x1a0], R12 ;  /* 0x0001a00c01007387 */ /* 0x000fe80000100a00 */
[----:B------:R1:W-:Y:S02]  /*45670*/  STL.64 [R1+0x1a8], R14 ;  /* 0x0001a80e01007387 */ /* 0x0003e40000100a00 */
[C---:B-1----:R-:W-:Y:S02]  /*45680*/  HMMA.1688.F32.TF32 R12, R40.reuse, R86, R176 ;  /* 0x00000056280c723c */ /* 0x042fe400000810b0 */
[----:B------:R-:W-:Y:S04]  /*45690*/  STL.64 [R1+0x190], R36 ;  /* 0x0001902401007387 */ /* 0x000fe80000100a00 */
[----:B------:R1:W-:Y:S04]  /*456a0*/  STL.64 [R1+0x198], R38 ;  /* 0x0001982601007387 */ /* 0x0003e80000100a00 */
[----:B------:R-:W-:Y:S01]  /*456b0*/  STL.64 [R1+0x180], R172 ;  /* 0x000180ac01007387 */ /* 0x000fe20000100a00 */
[C---:B-1----:R-:W-:Y:S03]  /*456c0*/  HMMA.1688.F32.TF32 R36, R40.reuse, R82, R44 ;  /* 0x000000522824723c */ /* 0x042fe6000008102c */
[----:B------:R-:W-:Y:S01]  /*456d0*/  STL.64 [R1+0x188], R174 ;  /* 0x000188ae01007387 */ /* 0x000fe20000100a00 */
[----:B------:R-:W-:Y:S01]  /*456e0*/  IMAD.MOV.U32 R211, RZ, RZ, R244 ;  /* 0x000000ffffd37224 */ /* 0x000fe200078e00f4 */
[----:B------:R-:W-:Y:S01]  /*456f0*/  MOV R209, R246 ;  /* 0x000000f600d17202 */ /* 0x000fe20000000f00 */
[----:B------:R-:W-:Y:S01]  /*45700*/  IMAD.MOV.U32 R210, RZ, RZ, R245 ;  /* 0x000000ffffd27224 */ /* 0x000fe200078e00f5 */
[----:B------:R-:W-:Y:S01]  /*45710*/  LDS R172, [R3+0x8000] ;  /* 0x0080000003ac7984 */ /* 0x000fe20000000800 */
[----:B------:R-:W-:Y:S04]  /*45720*/  HMMA.1688.F32.TF32 R44, R40, R78, R104 ;  /* 0x0000004e282c723c */ /* 0x000fe80000081068 */
[----:B------:R-:W-:Y:S04]  /*45730*/  STL.64 [R1+0x170], R12 ;  /* 0x0001700c01007387 */ /* 0x000fe80000100a00 */
[----:B------:R1:W-:Y:S01]  /*45740*/  STL.64 [R1+0x178], R14 ;  /* 0x0001780e01007387 */ /* 0x0003e20000100a00 */
[----:B------:R-:W-:Y:S01]  /*45750*/  IMAD.MOV.U32 R208, RZ, RZ, R247 ;  /* 0x000000ffffd07224 */ /* 0x000fe200078e00f7 */
[----:B------:R-:W-:Y:S02]  /*45760*/  HMMA.1688.F32.TF32 R180, R188, R94, R60 ;  /* 0x0000005ebcb4723c */ /* 0x000fe4000008103c */
[----:B------:R-:W-:Y:S04]  /*45770*/  LDS R174, [R3+0xa000] ;  /* 0x00a0000003ae7984 */ /* 0x000fe80000000800 */
[----:B------:R-:W-:Y:S02]  /*45780*/  LDS R173, [R0+0x8000] ;  /* 0x0080000000ad7984 */ /* 0x000fe40000000800 */
[----:B-1----:R-:W-:Y:S02]  /*45790*/  HMMA.1688.F32.TF32 R12, R40, R70, R64 ;  /* 0x00000046280c723c */ /* 0x002fe40000081040 */
[----:B------:R-:W-:Y:S04]  /*457a0*/  STL.64 [R1+0x160], R36 ;  /* 0x0001602401007387 */ /* 0x000fe80000100a00 */
[----:B------:R1:W-:Y:S04]  /*457b0*/  STL.64 [R1+0x168], R38 ;  /* 0x0001682601007387 */ /* 0x0003e80000100a00 */
[----:B------:R-:W-:Y:S01]  /*457c0*/  STL.64 [R1+0x150], R44 ;  /* 0x0001502c01007387 */ /* 0x000fe20000100a00 */
[----:B------:R-:W-:Y:S03]  /*457d0*/  HMMA.1688.F32.TF32 R176, R188, R10, R48 ;  /* 0x0000000abcb0723c */ /* 0x000fe60000081030 */
[----:B------:R-:W-:Y:S04]  /*457e0*/  STL.64 [R1+0x158], R46 ;  /* 0x0001582e01007387 */ /* 0x000fe80000100a00 */
[----:B------:R-:W-:Y:S01]  /*457f0*/  LDS R175, [R0+0xa000] ;  /* 0x00a0000000af7984 */ /* 0x000fe20000000800 */
[----:B-1----:R-:W-:Y:S03]  /*45800*/  HMMA.1688.F32.TF32 R36, R40, R26, R116 ;  /* 0x0000001a2824723c */ /* 0x002fe60000081074 */
[----:B------:R-:W-:Y:S04]  /*45810*/  LDS R44, [R3+0x8600] ;  /* 0x00860000032c7984 */ /* 0x000fe80000000800 */
[----:B------:R-:W-:Y:S04]  /*45820*/  STL.64 [R1+0x140], R12 ;  /* 0x0001400c01007387 */ /* 0x000fe80000100a00 */
[----:B------:R1:W-:Y:S01]  /*45830*/  STL.64 [R1+0x148], R14 ;  /* 0x0001480e01007387 */ /* 0x0003e20000100a00 */
[----:B------:R-:W-:Y:S03]  /*45840*/  HMMA.1688.F32.TF32 R204, R188, R34, R160 ;  /* 0x00000022bccc723c */ /* 0x000fe600000810a0 */
[----:B------:R-:W-:Y:S04]  /*45850*/  LDS R46, [R3+0xa600] ;  /* 0x00a60000032e7984 */ /* 0x000fe80000000800 */
[----:B------:R-:W-:Y:S01]  /*45860*/  LDS R45, [R0+0x8600] ;  /* 0x00860000002d7984 */ /* 0x000fe20000000800 */
[C---:B-1----:R-:W-:Y:S03]  /*45870*/  HMMA.1688.F32.TF32 R12, R40.reuse, R22, R124 ;  /* 0x00000016280c723c */ /* 0x042fe6000008107c */
[----:B------:R-:W-:Y:S04]  /*45880*/  STL.64 [R1+0x130], R36 ;  /* 0x0001302401007387 */ /* 0x000fe80000100a00 */
[----:B------:R1:W-:Y:S01]  /*45890*/  STL.64 [R1+0x138], R38 ;  /* 0x0001382601007387 */ /* 0x0003e20000100a00 */
[C---:B------:R-:W-:Y:S03]  /*458a0*/  HMMA.1688.F32.TF32 R196, R40.reuse, R34, R196 ;  /* 0x0000002228c4723c */ /* 0x040fe600000810c4 */
[----:B------:R-:W-:Y:S04]  /*458b0*/  LDS R34, [R3+0xa300] ;  /* 0x00a3000003227984 */ /* 0x000fe80000000800 */
[----:B------:R-:W-:Y:S01]  /*458c0*/  LDS R35, [R0+0xa300] ;  /* 0x00a3000000237984 */ /* 0x000fe20000000800 */
[C---:B-1----:R-:W-:Y:S03]  /*458d0*/  HMMA.1688.F32.TF32 R36, R40.reuse, R18, R200 ;  /* 0x000000122824723c */ /* 0x042fe600000810c8 */
[----:B------:R-:W-:Y:S04]  /*458e0*/  LDS R47, [R0+0xa600] ;  /* 0x00a60000002f7984 */ /* 0x000fe80000000800 */
[----:B------:R-:W-:Y:S04]  /*458f0*/  LDS R48, [R3+0x8700] ;  /* 0x0087000003307984 */ /* 0x000fe80000000800 */
[----:B------:R4:W-:Y:S01]  /*45900*/  STL.64 [R1+0x120], R12 ;  /* 0x0001200c01007387 */ /* 0x0009e20000100a00 */
[C---:B------:R-:W-:Y:S03]  /*45910*/  HMMA.1688.F32.TF32 R192, R40.reuse, R30, R192 ;  /* 0x0000001e28c0723c */ /* 0x040fe600000810c0 */
[----:B------:R-:W-:Y:S04]  /*45920*/  LDS R50, [R3+0xa700] ;  /* 0x00a7000003327984 */ /* 0x000fe80000000800 */
[----:B------:R-:W-:Y:S01]  /*45930*/  LDS R49, [R0+0x8700] ;  /* 0x0087000000317984 */ /* 0x000fe20000000800 */
[C---:B----4-:R-:W-:Y:S01]  /*45940*/  LOP3.LUT R12, R250.reuse, 0x7, RZ, 0xc0, !PT ;  /* 0x00000007fa0c7812 */ /* 0x050fe200078ec0ff */
[----:B------:R-:W-:Y:S01]  /*45950*/  HMMA.1688.F32.TF32 R144, R40, R6, R144 ;  /* 0x000000062890723c */ /* 0x000fe20000081090 */
[----:B------:R-:W-:Y:S01]  /*45960*/  SHF.L.U32 R13, R250, 0x1, RZ ;  /* 0x00000001fa0d7819 */ /* 0x000fe200000006ff */
[----:B------:R-:W-:Y:S02]  /*45970*/  LDS R51, [R0+0xa700] ;  /* 0x00a7000000337984 */ /* 0x000fe40000000800 */
[----:B------:R-:W-:-:S05]  /*45980*/  IMAD R12, R12, 0x210, RZ ;  /* 0x000002100c0c7824 */ /* 0x000fca00078e02ff */
[----:B------:R-:W-:Y:S01]  /*45990*/  LOP3.LUT R12, R12, 0x30, R13, 0x78, !PT ;  /* 0x000000300c0c7812 */ /* 0x000fe200078e780d */
[----:B------:R-:W-:Y:S03]  /*459a0*/  STL.64 [R1+0x128], R14 ;  /* 0x0001280e01007387 */ /* 0x000fe60000100a00 */
[----:B------:R-:W-:Y:S01]  /*459b0*/  LOP3.LUT R12, R12, 0x40, RZ, 0x3c, !PT ;  /* 0x000000400c0c7812 */ /* 0x000fe200078e3cff */
[----:B------:R-:W-:Y:S01]  /*459c0*/  STL.64 [R1+0x110], R36 ;  /* 0x0001102401007387 */ /* 0x000fe20000100a00 */
[----:B------:R-:W-:-:S03]  /*459d0*/  IMAD.MOV.U32 R250, RZ, RZ, R29 ;  /* 0x000000fffffa7224 */ /* 0x000fc600078e001d */
[----:B------:R-:W-:Y:S01]  /*459e0*/  STL.64 [R1+0x118], R38 ;  /* 0x0001182601007387 */ /* 0x000fe20000100a00 */
[----:B------:R-:W-:Y:S01]  /*459f0*/  IMAD R224, R251, 0x10000, R12 ;  /* 0x00010000fbe07824 */ /* 0x000fe200078e020c */
[----:B------:R-:W-:Y:S02]  /*45a00*/  MOV R251, R9 ;  /* 0x0000000900fb7202 */ /* 0x000fe40000000f00 */
[----:B------:R-:W2:Y:S04]  /*45a10*/  LDL.LU R20, [R1+0x3ddc] ;  /* 0x003ddc0001147983 */ /* 0x000ea80000300800 */
[----:B------:R-:W3:Y:S04]  /*45a20*/  LDL.LU R21, [R1+0x3dd8] ;  /* 0x003dd80001157983 */ /* 0x000ee80000300800 */
[----:B------:R-:W4:Y:S04]  /*45a30*/  LDL.LU R29, [R1+0x3dd4] ;  /* 0x003dd400011d7983 */ /* 0x000f280000300800 */
[----:B------:R-:W2:Y:S04]  /*45a40*/  LDL.LU R9, [R1+0x3dd0] ;  /* 0x003dd00001097983 */ /* 0x000ea80000300800 */
[----:B------:R-:W3:Y:S04]  /*45a50*/  LDL.LU R92, [R1+0x3dcc] ;  /* 0x003dcc00015c7983 */ /* 0x000ee80000300800 */
[----:B------:R-:W3:Y:S04]  /*45a60*/  LDL.LU R93, [R1+0x3dc8] ;  /* 0x003dc800015d7983 */ /* 0x000ee80000300800 */
[----:B------:R-:W3:Y:S04]  /*45a70*/  LDL.LU R28, [R1+0x3dc4] ;  /* 0x003dc400011c7983 */ /* 0x000ee80000300800 */
[----:B------:R-:W3:Y:S04]  /*45a80*/  LDL.LU R8, [R1+0x3dc0] ;  /* 0x003dc00001087983 */ /* 0x000ee80000300800 */
[----:B------:R-:W3:Y:S04]  /*45a90*/  LDL.LU R32, [R1+0x3dbc] ;  /* 0x003dbc0001207983 */ /* 0x000ee80000300800 */
[----:B------:R-:W3:Y:S01]  /*45aa0*/  LDL.LU R33, [R1+0x3db8] ;  /* 0x003db80001217983 */ /* 0x000ee20000300800 */
[----:B------:R-:W-:Y:S03]  /*45ab0*/  HMMA.1688.F32.TF32 R200, R188, R30, R240 ;  /* 0x0000001ebcc8723c */ /* 0x000fe600000810f0 */
[----:B------:R-:W-:Y:S04]  /*45ac0*/  LDS R30, [R3+0xa200] ;  /* 0x00a20000031e7984 */ /* 0x000fe80000000800 */
[----:B------:R-:W-:Y:S01]  /*45ad0*/  LDS R31, [R0+0xa200] ;  /* 0x00a20000001f7984 */ /* 0x000fe20000000800 */
[----:B------:R-:W-:Y:S03]  /*45ae0*/  HMMA.1688.F32.TF32 R136, R40, R74, R136 ;  /* 0x0000004a2888723c */ /* 0x000fe60000081088 */
[----:B------:R-:W-:Y:S04]  /*45af0*/  LDS R36, [R3+0x8400] ;  /* 0x0084000003247984 */ /* 0x000fe80000000800 */
[----:B------:R-:W-:Y:S04]  /*45b00*/  LDS R38, [R3+0xa400] ;  /* 0x00a4000003267984 */ /* 0x000fe80000000800 */
[----:B------:R-:W-:Y:S04]  /*45b10*/  LDS R37, [R0+0x8400] ;  /* 0x0084000000257984 */ /* 0x000fe80000000800 */
[----:B------:R-:W-:Y:S04]  /*45b20*/  LDS R39, [R0+0xa400] ;  /* 0x00a4000000277984 */ /* 0x000fe80000000800 */
[----:B------:R-:W-:Y:S04]  /*45b30*/  LDS R40, [R3+0x8500] ;  /* 0x0085000003287984 */ /* 0x000fe80000000800 */
[----:B------:R-:W-:Y:S04]  /*45b40*/  LDS R42, [R3+0xa500] ;  /* 0x00a50000032a7984 */ /* 0x000fe80000000800 */
[----:B------:R-:W-:Y:S04]  /*45b50*/  LDS R41, [R0+0x8500] ;  /* 0x0085000000297984 */ /* 0x000fe80000000800 */
[----:B------:R-:W-:Y:S04]  /*45b60*/  LDS R43, [R0+0xa500] ;  /* 0x00a50000002b7984 */ /* 0x000fe80000000800 */
[----:B------:R-:W-:Y:S01]  /*45b70*/  LDSM.16.M88.4 R12, [R224+0x100000] ;  /* 0x10000000e00c783b */ /* 0x000fe20000000200 */
[----:B----4-:R-:W-:Y:S01]  /*45b80*/  IMAD.MOV.U32 R221, RZ, RZ, R29 ;  /* 0x000000ffffdd7224 */ /* 0x010fe200078e001d */
[----:B--2---:R-:W-:-:S02]  /*45b90*/  MOV R220, R9 ;  /* 0x0000000900dc7202 */ /* 0x004fc40000000f00 */
[----:B------:R-:W2:Y:S04]  /*45ba0*/  LDL.LU R9, [R1+0x3db4] ;  /* 0x003db40001097983 */ /* 0x000ea80000300800 */
[----:B------:R-:W4:Y:S01]  /*45bb0*/  LDL.LU R29, [R1+0x3db0] ;  /* 0x003db000011d7983 */ /* 0x000f220000300800 */
[----:B---3--:R-:W-:Y:S01]  /*45bc0*/  IMAD.MOV.U32 R235, RZ, RZ, R92 ;  /* 0x000000ffffeb7224 */ /* 0x008fe200078e005c */
[----:B------:R-:W-:Y:S01]  /*45bd0*/  MOV R234, R93 ;  /* 0x0000005d00ea7202 */ /* 0x000fe20000000f00 */
[----:B------:R-:W-:Y:S02]  /*45be0*/  IMAD.MOV.U32 R233, RZ, RZ, R28 ;  /* 0x000000ffffe97224 */ /* 0x000fe400078e001c */
[----:B------:R-:W-:Y:S02]  /*45bf0*/  IMAD.MOV.U32 R232, RZ, RZ, R8 ;  /* 0x000000ffffe87224 */ /* 0x000fe400078e0008 */
[----:B------:R-:W3:Y:S04]  /*45c00*/  LDL.LU R8, [R1+0x3dac] ;  /* 0x003dac0001087983 */ /* 0x000ee80000300800 */
[----:B------:R-:W3:Y:S04]  /*45c10*/  LDL.LU R28, [R1+0x3da8] ;  /* 0x003da800011c7983 */ /* 0x000ee80000300800 */
[----:B------:R-:W3:Y:S01]  /*45c20*/  LDL.LU R93, [R1+0x3da4] ;  /* 0x003da400015d7983 */ /* 0x000ee20000300800 */
[----:B------:R-:W-:-:S03]  /*45c30*/  IMAD.MOV.U32 R246, RZ, RZ, R33 ;  /* 0x000000fffff67224 */ /* 0x000fc600078e0021 */
[----:B------:R-:W3:Y:S01]  /*45c40*/  LDL.LU R92, [R1+0x3da0] ;  /* 0x003da000015c7983 */ /* 0x000ee20000300800 */
[----:B------:R-:W-:Y:S01]  /*45c50*/  IMAD.MOV.U32 R247, RZ, RZ, R32 ;  /* 0x000000fffff77224 */ /* 0x000fe200078e0020 */
[----:B--2---:R-:W-:Y:S01]  /*45c60*/  MOV R245, R9 ;  /* 0x0000000900f57202 */ /* 0x004fe20000000f00 */
[----:B----4-:R-:W-:Y:S02]  /*45c70*/  IMAD.MOV.U32 R244, RZ, RZ, R29 ;  /* 0x000000fffff47224 */ /* 0x010fe400078e001d */
[----:B------:R-:W2:Y:S04]  /*45c80*/  LDL.LU R29, [R1+0x3d9c] ;  /* 0x003d9c00011d7983 */ /* 0x000ea80000300800 */
[----:B------:R-:W4:Y:S04]  /*45c90*/  LDL.LU R9, [R1+0x3d98] ;  /* 0x003d980001097983 */ /* 0x000f280000300800 */
[----:B------:R-:W4:Y:S04]  /*45ca0*/  LDL.LU R33, [R1+0x3d94] ;  /* 0x003d940001217983 */ /* 0x000f280000300800 */
[----:B------:R-:W4:Y:S01]  /*45cb0*/  LDL.LU R32, [R1+0x3d90] ;  /* 0x003d900001207983 */ /* 0x000f220000300800 */
[----:B---3--:R-:W-:Y:S01]  /*45cc0*/  MOV R63, R8 ;  /* 0x00000008003f7202 */ /* 0x008fe20000000f00 */
[----:B------:R-:W-:Y:S01]  /*45cd0*/  IMAD.MOV.U32 R62, RZ, RZ, R28 ;  /* 0x000000ffff3e7224 */ /* 0x000fe200078e001c */
[----:B------:R-:W-:-:S02]  /*45ce0*/  MOV R60, R93 ;  /* 0x0000005d003c7202 */ /* 0x000fc40000000f00 */
[----:B------:R-:W3:Y:S01]  /*45cf0*/  LDL.LU R93, [R1+0x3d8c] ;  /* 0x003d8c00015d7983 */ /* 0x000ee20000300800 */
[----:B------:R-:W-:-:S03]  /*45d00*/  IMAD.MOV.U32 R61, RZ, RZ, R92 ;  /* 0x000000ffff3d7224 */ /* 0x000fc600078e005c */
[----:B------:R-:W3:Y:S04]  /*45d10*/  LDL.LU R92, [R1+0x3d88] ;  /* 0x003d8800015c7983 */ /* 0x000ee80000300800 */
[----:B------:R-:W3:Y:S04]  /*45d20*/  LDL.LU R28, [R1+0x3d84] ;  /* 0x003d8400011c7983 */ /* 0x000ee80000300800 */
[----:B------:R-:W3:Y:S01]  /*45d30*/  LDL.LU R8, [R1+0x3d80] ;  /* 0x003d800001087983 */ /* 0x000ee20000300800 */
[----:B--2---:R-:W-:Y:S01]  /*45d40*/  IMAD.MOV.U32 R243, RZ, RZ, R29 ;  /* 0x000000fffff37224 */ /* 0x004fe200078e001d */
[----:B----4-:R-:W-:Y:S01]  /*45d50*/  MOV R242, R9 ;  /* 0x0000000900f27202 */ /* 0x010fe20000000f00 */
[----:B------:R-:W-:-:S02]  /*45d60*/  IMAD.MOV.U32 R240, RZ, RZ, R33 ;  /* 0x000000fffff07224 */ /* 0x000fc400078e0021 */
[----:B------:R-:W2:Y:S01]  /*45d70*/  LDL.LU R33, [R1+0x3d7c] ;  /* 0x003d7c0001217983 */ /* 0x000ea20000300800 */
[----:B------:R-:W-:-:S03]  /*45d80*/  IMAD.MOV.U32 R241, RZ, RZ, R32 ;  /* 0x000000fffff17224 */ /* 0x000fc600078e0020 */
[----:B------:R-:W4:Y:S04]  /*45d90*/  LDL.LU R32, [R1+0x3d78] ;  /* 0x003d780001207983 */ /* 0x000f280000300800 */
[----:B------:R-:W2:Y:S04]  /*45da0*/  LDL.LU R9, [R1+0x3d74] ;  /* 0x003d740001097983 */ /* 0x000ea80000300800 */
[----:B------:R-:W4:Y:S01]  /*45db0*/  LDL.LU R29, [R1+0x3d70] ;  /* 0x003d7000011d7983 */ /* 0x000f220000300800 */
[----:B---3--:R-:W-:Y:S02]  /*45dc0*/  IMAD.MOV.U32 R127, RZ, RZ, R93 ;  /* 0x000000ffff7f7224 */ /* 0x008fe400078e005d */
[----:B------:R-:W-:-:S02]  /*45dd0*/  IMAD.MOV.U32 R126, RZ, RZ, R92 ;  /* 0x000000ffff7e7224 */ /* 0x000fc400078e005c */
[----:B------:R-:W-:Y:S02]  /*45de0*/  IMAD.MOV.U32 R124, RZ, RZ, R28 ;  /* 0x000000ffff7c7224 */ /* 0x000fe400078e001c */
[----:B------:R-:W3:Y:S01]  /*45df0*/  LDL.LU R28, [R1+0x3d6c] ;  /* 0x003d6c00011c7983 */ /* 0x000ee20000300800 */
[----:B------:R-:W-:-:S03]  /*45e00*/  MOV R125, R8 ;  /* 0x00000008007d7202 */ /* 0x000fc60000000f00 */
[----:B------:R-:W3:Y:S04]  /*45e10*/  LDL.LU R8, [R1+0x3d68] ;  /* 0x003d680001087983 */ /* 0x000ee80000300800 */
[----:B------:R-:W3:Y:S04]  /*45e20*/  LDL.LU R92, [R1+0x3d64] ;  /* 0x003d6400015c7983 */ /* 0x000ee80000300800 */
[----:B------:R-:W3:Y:S01]  /*45e30*/  LDL.LU R93, [R1+0x3d60] ;  /* 0x003d6000015d7983 */ /* 0x000ee20000300800 */
[----:B--2---:R-:W-:-:S03]  /*45e40*/  MOV R116, R9 ;  /* 0x0000000900747202 */ /* 0x004fc60000000f00 */
[----:B------:R-:W2:Y:S01]  /*45e50*/  LDL.LU R9, [R1+0x3d5c] ;  /* 0x003d5c0001097983 */ /* 0x000ea20000300800 */
[----:B----4-:R-:W-:-:S03]  /*45e60*/  IMAD.MOV.U32 R117, RZ, RZ, R29 ;  /* 0x000000ffff757224 */ /* 0x010fc600078e001d */
[----:B------:R-:W4:Y:S01]  /*45e70*/  LDL.LU R29, [R1+0x3d58] ;  /* 0x003d5800011d7983 */ /* 0x000f220000300800 */
[----:B------:R-:W-:Y:S01]  /*45e80*/  IMAD.MOV.U32 R118, RZ, RZ, R32 ;  /* 0x000000ffff767224 */ /* 0x000fe200078e0020 */
[----:B------:R-:W-:Y:S02]  /*45e90*/  MOV R119, R33 ;  /* 0x0000002100777202 */ /* 0x000fe40000000f00 */
[----:B------:R-:W4:Y:S04]  /*45ea0*/  LDL.LU R32, [R1+0x3d54] ;  /* 0x003d540001207983 */ /* 0x000f280000300800 */
[----:B------:R-:W4:Y:S01]  /*45eb0*/  LDL.LU R33, [R1+0x3d50] ;  /* 0x003d500001217983 */ /* 0x000f220000300800 */
[----:B---3--:R-:W-:Y:S01]  /*45ec0*/  IMAD.MOV.U32 R67, RZ, RZ, R28 ;  /* 0x000000ffff437224 */ /* 0x008fe200078e001c */
[----:B------:R-:W-:Y:S01]  /*45ed0*/  MOV R66, R8 ;  /* 0x0000000800427202 */ /* 0x000fe20000000f00 */
[----:B------:R-:W-:-:S02]  /*45ee0*/  IMAD.MOV.U32 R64, RZ, RZ, R92 ;  /* 0x000000ffff407224 */ /* 0x000fc400078e005c */
[----:B------:R-:W3:Y:S01]  /*45ef0*/  LDL.LU R92, [R1+0x3d4c] ;  /* 0x003d4c00015c7983 */ /* 0x000ee20000300800 */
[----:B------:R-:W-:-:S03]  /*45f00*/  IMAD.MOV.U32 R65, RZ, RZ, R93 ;  /* 0x000000ffff417224 */ /* 0x000fc600078e005d */
[----:B------:R-:W3:Y:S04]  /*45f10*/  LDL.LU R93, [R1+0x3d48] ;  /* 0x003d4800015d7983 */ /* 0x000ee80000300800 */
[----:B------:R-:W3:Y:S04]  /*45f20*/  LDL.LU R8, [R1+0x3d44] ;  /* 0x003d440001087983 */ /* 0x000ee80000300800 */
[----:B------:R-:W3:Y:S01]  /*45f30*/  LDL.LU R28, [R1+0x3d40] ;  /* 0x003d4000011c7983 */ /* 0x000ee20000300800 */
[----:B--2---:R-:W-:Y:S01]  /*45f40*/  MOV R105, R9 ;  /* 0x0000000900697202 */ /* 0x004fe20000000f00 */
[----:B----4-:R-:W-:-:S02]  /*45f50*/  IMAD.MOV.U32 R104, RZ, RZ, R29 ;  /* 0x000000ffff687224 */ /* 0x010fc400078e001d */
[----:B------:R-:W2:Y:S04]  /*45f60*/  LDL.LU R29, [R1+0x3d3c] ;  /* 0x003d3c00011d7983 */ /* 0x000ea80000300800 */
[----:B------:R-:W4:Y:S04]  /*45f70*/  LDL.LU R9, [R1+0x3d38] ;  /* 0x003d380001097983 */ /* 0x000f280000300800 */
[----:B------:R-:W2:Y:S04]  /*45f80*/  LDL.LU R106, [R1+0x558] ;  /* 0x00055800016a7983 */ /* 0x000ea80000300800 */
[----:B------:R-:W2:Y:S01]  /*45f90*/  LDL.LU R107, [R1+0x55c] ;  /* 0x00055c00016b7983 */ /* 0x000ea20000300800 */
[----:B---3--:R-:W-:Y:S01]  /*45fa0*/  IMAD.MOV.U32 R95, RZ, RZ, R8 ;  /* 0x000000ffff5f7224 */ /* 0x008fe200078e0008 */
[C---:B------:R-:W-:Y:S08]  /*45fb0*/  HMMA.1688.F32.TF32 R64, R188.reuse, R98, R64 ;  /* 0x00000062bc40723c */ /* 0x040ff00000081040 */
[C---:B------:R-:W-:Y:S01]  /*45fc0*/  HMMA.1688.F32.TF32 R116, R188.reuse, R90, R116 ;  /* 0x0000005abc74723c */ /* 0x040fe20000081074 */
[----:B------:R-:W-:Y:S07]  /*45fd0*/  STL [R1+0xa04], R224 ;  /* 0x000a04e001007387 */ /* 0x000fee0000100800 */
[C---:B------:R-:W-:Y:S01]  /*45fe0*/  HMMA.1688.F32.TF32 R124, R188.reuse, R86, R124 ;  /* 0x00000056bc7c723c */ /* 0x040fe2000008107c */
[----:B------:R-:W-:Y:S07]  /*45ff0*/  STL [R1+0x3b48], R3 ;  /* 0x003b480301007387 */ /* 0x000fee0000100800 */
[C---:B------:R-:W-:Y:S01]  /*46000*/  HMMA.1688.F32.TF32 R240, R188.reuse, R82, R240 ;  /* 0x00000052bcf0723c */ /* 0x040fe200000810f0 */
[----:B------:R-:W-:Y:S07]  /*46010*/  STL [R1+0x3b4c], R0 ;  /* 0x003b4c0001007387 */ /* 0x000fee0000100800 */
[C---:B------:R-:W-:Y:S08]  /*46020*/  HMMA.1688.F32.TF32 R60, R188.reuse, R78, R60 ;  /* 0x0000004ebc3c723c */ /* 0x040ff0000008103c */
[----:B------:R-:W-:Y:S01]  /*46030*/  HMMA.1688.F32.TF32 R244, R188, R70, R244 ;  /* 0x00000046bcf4723c */ /* 0x000fe200000810f4 */
[----:B------:R-:W-:Y:S01]  /*46040*/  IMAD.MOV.U32 R160, RZ, RZ, R93 ;  /* 0x000000ffffa07224 */ /* 0x000fe200078e005d */
[----:B------:R-:W-:Y:S01]  /*46050*/  MOV R162, R33 ;  /* 0x0000002100a27202 */ /* 0x000fe20000000f00 */
[----:B------:R-:W-:Y:S01]  /*46060*/  IMAD.MOV.U32 R161, RZ, RZ, R92 ;  /* 0x000000ffffa17224 */ /* 0x000fe200078e005c */
[----:B------:R-:W-:Y:S01]  /*46070*/  MOV R93, R28 ;  /* 0x0000001c005d7202 */ /* 0x000fe20000000f00 */
[----:B------:R-:W-:Y:S01]  /*46080*/  IMAD.MOV.U32 R163, RZ, RZ, R32 ;  /* 0x000000ffffa37224 */ /* 0x000fe200078e0020 */
[----:B------:R-:W-:Y:S04]  /*46090*/  LDS R28, [R3+0x8200] ;  /* 0x00820000031c7984 */ /* 0x000fe80000000800 */
[----:B------:R1:W-:Y:S04]  /*460a0*/  LDS R32, [R3+0x8300] ;  /* 0x0083000003207984 */ /* 0x0003e80000000800 */
[----:B------:R-:W-:Y:S01]  /*460b0*/  LDS R33, [R0+0x8300] ;  /* 0x0083000000217984 */ /* 0x000fe20000000800 */
[----:B-1----:R-:W-:-:S02]  /*460c0*/  IMAD.MOV.U32 R3, RZ, RZ, R243 ;  /* 0x000000ffff037224 */ /* 0x002fc400078e00f3 */
[----:B----4-:R-:W-:Y:S02]  /*460d0*/  IMAD.MOV.U32 R94, RZ, RZ, R9 ;  /* 0x000000ffff5e7224 */ /* 0x010fe400078e0009 */
[----:B------:R-:W1:Y:S01]  /*460e0*/  LDSM.16.M88.4 R8, [R224+0x101000] ;  /* 0x10100000e008783b */ /* 0x000e620000000200 */
[----:B--2---:R-:W-:Y:S01]  /*460f0*/  HMMA.1688.F32.TF32 R104, R188, R102, R104 ;  /* 0x00000066bc68723c */ /* 0x004fe20000081068 */
[----:B------:R-:W-:Y:S02]  /*46100*/  IMAD.MOV.U32 R92, RZ, RZ, R29 ;  /* 0x000000ffff5c7224 */ /* 0x000fe400078e001d */
[----:B------:R2:W3:Y:S02]  /*46110*/  LDS R29, [R0+0x8200] ;  /* 0x00820000001d7984 */ /* 0x0004e40000000800 */
[----:B--2---:R-:W-:Y:S02]  /*46120*/  MOV R0, R242 ;  /* 0x000000f200007202 */ /* 0x004fe40000000f00 */
[----:B-1----:R-:W-:Y:S04]  /*46130*/  STL [R1+0x3b44], R10 ;  /* 0x003b440a01007387 */ /* 0x002fe80000100800 */
[----:B------:R-:W-:Y:S11]  /*46140*/  STL [R1+0x3b40], R11 ;  /* 0x003b400b01007387 */ /* 0x000ff60000100800 */
[----:B------:R-:W-:Y:S01]  /*46150*/  @!UPT UIADD3 URZ, URZ, URZ, URZ ;  /* 0x0000003f3f3ff290 */ /* 0x000fe2000fffe03f */
[----:B------:R-:W-:Y:S04]  /*46160*/  STL.64 [R1+0x100], R104 ;  /* 0x0001006801007387 */ /* 0x000fe80000100a00 */
[----:B------:R1:W-:Y:S04]  /*46170*/  STL.64 [R1+0x108], R106 ;  /* 0x0001086a01007387 */ /* 0x0003e80000100a00 */
[----:B-1----:R-:W2:Y:S04]  /*46180*/  LDL.LU.64 R106, [R1+0x3d30] ;  /* 0x003d3000016a7983 */ /* 0x002ea80000300a00 */
[----:B------:R-:W2:Y:S04]  /*46190*/  LDL.LU.64 R104, [R1+0x3d28] ;  /* 0x003d280001687983 */ /* 0x000ea80000300a00 */
[----:B------:R-:W-:Y:S04]  /*461a0*/  STL.64 [R1+0xf0], R64 ;  /* 0x0000f04001007387 */ /* 0x000fe80000100a00 */
[----:B------:R1:W-:Y:S04]  /*461b0*/  STL.64 [R1+0xf8], R66 ;  /* 0x0000f84201007387 */ /* 0x0003e80000100a00 */
[----:B-1----:R-:W4:Y:S04]  /*461c0*/  LDL.LU.64 R66, [R1+0x3d20] ;  /* 0x003d200001427983 */ /* 0x002f280000300a00 */
[----:B------:R-:W4:Y:S04]  /*461d0*/  LDL.LU.64 R64, [R1+0x3d18] ;  /* 0x003d180001407983 */ /* 0x000f280000300a00 */
        /* <DEDUP_REMOVED lines=8> */
[----:B------:R1:W-:Y:S04]  /*46260*/  STL.64 [R1+0xc0], R240 ;  /* 0x0000c0f001007387 */ /* 0x0003e80000100a00 */
[----:B------:R-:W3:Y:S04]  /*46270*/  LDL.LU.64 R242, [R1+0x3cf0] ;  /* 0x003cf00001f27983 */ /* 0x000ee80000300a00 */
[----:B-1----:R-:W3:Y:S04]  /*46280*/  LDL.LU.64 R240, [R1+0x3ce8] ;  /* 0x003ce80001f07983 */ /* 0x002ee80000300a00 */
[----:B------:R-:W-:Y:S04]  /*46290*/  STL.64 [R1+0xb0], R60 ;  /* 0x0000b03c01007387 */ /* 0x000fe80000100a00 */
[----:B------:R1:W-:Y:S04]  /*462a0*/  STL.64 [R1+0xb8], R62 ;  /* 0x0000b83e01007387 */ /* 0x0003e80000100a00 */
[----:B-1----:R-:W3:Y:S04]  /*462b0*/  LDL.LU.64 R62, [R1+0x3ce0] ;  /* 0x003ce000013e7983 */ /* 0x002ee80000300a00 */
[----:B------:R-:W3:Y:S04]  /*462c0*/  LDL.LU.64 R60, [R1+0x3cd8] ;  /* 0x003cd800013c7983 */ /* 0x000ee80000300a00 */
[----:B------:R-:W-:Y:S04]  /*462d0*/  STL.64 [R1+0xa0], R244 ;  /* 0x0000a0f401007387 */ /* 0x000fe80000100a00 */
[----:B------:R1:W-:Y:S04]  /*462e0*/  STL.64 [R1+0xa8], R246 ;  /* 0x0000a8f601007387 */ /* 0x0003e80000100a00 */
[----:B-1----:R-:W4:Y:S04]  /*462f0*/  LDL.LU.64 R246, [R1+0x3cd0] ;  /* 0x003cd00001f67983 */ /* 0x002f280000300a00 */
[----:B------:R-:W4:Y:S01]  /*46300*/  LDL.LU.64 R244, [R1+0x3cc8] ;  /* 0x003cc80001f47983 */ /* 0x000f220000300a00 */
[----:B------:R-:W-:Y:S01]  /*46310*/  IMAD.MOV.U32 R222, RZ, RZ, R21 ;  /* 0x000000ffffde7224 */ /* 0x000fe200078e0015 */
[----:B------:R-:W-:Y:S01]  /*46320*/  MOV R223, R20 ;  /* 0x0000001400df7202 */ /* 0x000fe20000000f00 */
[----:B------:R-:W-:-:S02]  /*46330*/  IMAD.MOV.U32 R218, RZ, RZ, R17 ;  /* 0x000000ffffda7224 */ /* 0x000fc400078e0011 */
[----:B------:R-:W-:Y:S01]  /*46340*/  IMAD.MOV.U32 R219, RZ, RZ, R16 ;  /* 0x000000ffffdb7224 */ /* 0x000fe200078e0010 */
[C---:B------:R-:W-:Y:S08]  /*46350*/  HMMA.1688.F32.TF32 R232, R188.reuse, R26, R232 ;  /* 0x0000001abce8723c */ /* 0x040ff000000810e8 */
[C---:B------:R-:W-:Y:S08]  /*46360*/  HMMA.1688.F32.TF32 R220, R188.reuse, R22, R220 ;  /* 0x00000016bcdc723c */ /* 0x040ff000000810dc */
[----:B------:R-:W-:Y:S07]  /*46370*/  HMMA.1688.F32.TF32 R16, R188, R18, R216 ;  /* 0x00000012bc10723c */ /* 0x000fee00000810d8 */
[----:B------:R-:W-:Y:S01]  /*46380*/  STL.64 [R1+0x90], R232 ;  /* 0x000090e801007387 */ /* 0x000fe20000100a00 */
[C---:B------:R-:W-:Y:S03]  /*46390*/  HMMA.1688.F32.TF32 R20, R172.reuse, R12, R228 ;  /* 0x0000000cac14723c */ /* 0x040fe600000810e4 */
[----:B------:R-:W-:Y:S04]  /*463a0*/  STL.64 [R1+0x98], R234 ;  /* 0x000098ea01007387 */ /* 0x000fe80000100a00 */
[----:B------:R1:W-:Y:S04]  /*463b0*/  STL.64 [R1+0x20], R220 ;  /* 0x000020dc01007387 */ /* 0x0003e80000100a00 */
[----:B------:R1:W-:Y:S04]  /*463c0*/  STL.64 [R1+0x28], R222 ;  /* 0x000028de01007387 */ /* 0x0003e80000100a00 */
[----:B------:R-:W-:Y:S04]  /*463d0*/  STL.64 [R1+0x10], R16 ;  /* 0x0000101001007387 */ /* 0x000fe80000100a00 */
[----:B------:R-:W-:Y:S04]  /*463e0*/  STL.64 [R1+0x18], R18 ;  /* 0x0000181201007387 */ /* 0x000fe80000100a00 */
[----:B------:R2:W-:Y:S01]  /*463f0*/  STL.64 [R1], R20 ;  /* 0x0000001401007387 */ /* 0x0005e20000100a00 */
[----:B------:R-:W-:Y:S01]  /*46400*/  IMAD.MOV.U32 R10, RZ, RZ, R22 ;  /* 0x000000ffff0a7224 */ /* 0x000fe200078e0016 */
[----:B------:R-:W-:Y:S01]  /*46410*/  MOV R11, R23 ;  /* 0x00000017000b7202 */ /* 0x000fe20000000f00 */
[----:B------:R-:W-:Y:S01]  /*46420*/  HMMA.1688.F32.TF32 R248, R172, R8, R248 ;  /* 0x00000008acf8723c */ /* 0x000fe200000810f8 */
[----:B-1----:R-:W-:Y:S01]  /*46430*/  IMAD.MOV.U32 R220, RZ, RZ, R25 ;  /* 0x000000ffffdc7224 */ /* 0x002fe200078e0019 */
[----:B------:R-:W-:Y:S01]  /*46440*/  MOV R222, R72 ;  /* 0x0000004800de7202 */ /* 0x000fe20000000f00 */
[----:B------:R-:W-:-:S02]  /*46450*/  IMAD.MOV.U32 R221, RZ, RZ, R252 ;  /* 0x000000ffffdd7224 */ /* 0x000fc400078e00fc */
[----:B------:R-:W-:-:S03]  /*46460*/  IMAD.MOV.U32 R223, RZ, RZ, R73 ;  /* 0x000000ffffdf7224 */ /* 0x000fc600078e0049 */
[-C--:B--2---:R-:W-:Y:S01]  /*46470*/  HMMA.1688.F32.TF32 R20, R32, R12.reuse, R124 ;  /* 0x0000000c2014723c */ /* 0x084fe2000008107c */
[----:B------:R-:W-:Y:S07]  /*46480*/  LDSM.16.M88.4 R124, [R224+0x10d000] ;  /* 0x10d00000e07c783b */ /* 0x000fee0000000200 */
[-C--:B---3--:R-:W-:Y:S08]  /*46490*/  HMMA.1688.F32.TF32 R60, R28, R12.reuse, R60 ;  /* 0x0000000c1c3c723c */ /* 0x088ff0000008103c */
[-C--:B----4-:R-:W-:Y:S11]  /*464a0*/  HMMA.1688.F32.TF32 R16, R212, R12.reuse, R244 ;  /* 0x0000000cd410723c */ /* 0x090ff600000810f4 */
[----:B------:R-:W-:Y:S11]  /*464b0*/  @!UPT UIADD3 URZ, URZ, URZ, URZ ;  /* 0x0000003f3f3ff290 */ /* 0x000ff6000fffe03f */
[----:B------:R-:W-:Y:S01]  /*464c0*/  @!UPT UIADD3 URZ, URZ, URZ, URZ ;  /* 0x0000003f3f3ff290 */ /* 0x000fe2000fffe03f */
[----:B------:R-:W-:Y:S04]  /*464d0*/  STL.64 [R1+0x3b30], R18 ;  /* 0x003b301201007387 */ /* 0x000fe80000100a00 */
[----:B------:R1:W-:Y:S02]  /*464e0*/  STL.64 [R1+0x3b28], R16 ;  /* 0x003b281001007387 */ /* 0x0003e40000100a00 */
[-C--:B-1----:R-:W-:Y:S02]  /*464f0*/  HMMA.1688.F32.TF32 R16, R36, R12.reuse, R152 ;  /* 0x0000000c2410723c */ /* 0x082fe40000081098 */
[----:B------:R-:W-:Y:S04]  /*46500*/  STL.64 [R1+0x590], R60 ;  /* 0x0005903c01007387 */ /* 0x000fe80000100a00 */
[----:B------:R1:W-:Y:S04]  /*46510*/  STL.64 [R1+0x598], R62 ;  /* 0x0005983e01007387 */ /* 0x0003e80000100a00 */
[----:B------:R-:W-:Y:S04]  /*46520*/  STL.64 [R1+0x680], R20 ;  /* 0x0006801401007387 */ /* 0x000fe80000100a00 */
[----:B------:R2:W-:Y:S01]  /*46530*/  STL.64 [R1+0x688], R22 ;  /* 0x0006881601007387 */ /* 0x0005e20000100a00 */
[-C--:B-1----:R-:W-:Y:S08]  /*46540*/  HMMA.1688.F32.TF32 R60, R40, R12.reuse, R184 ;  /* 0x0000000c283c723c */ /* 0x082ff000000810b8 */
[----:B------:R-:W-:Y:S01]  /*46550*/  STL.64 [R1+0x820], R16 ;  /* 0x0008201001007387 */ /* 0x000fe20000100a00 */
[-C--:B--2---:R-:W-:Y:S03]  /*46560*/  HMMA.1688.F32.TF32 R20, R44, R12.reuse, R196 ;  /* 0x0000000c2c14723c */ /* 0x084fe600000810c4 */
[----:B------:R1:W-:Y:S05]  /*46570*/  STL.64 [R1+0x828], R18 ;  /* 0x0008281201007387 */ /* 0x0003ea0000100a00 */
[----:B-1----:R-:W-:Y:S06]  /*46580*/  HMMA.1688.F32.TF32 R16, R48, R12, R204 ;  /* 0x0000000c3010723c */ /* 0x002fec00000810cc */
[----:B------:R-:W-:Y:S04]  /*46590*/  STL.64 [R1+0x910], R60 ;  /* 0x0009103c01007387 */ /* 0x000fe80000100a00 */
[----:B------:R-:W-:Y:S04]  /*465a0*/  STL.64 [R1+0x918], R62 ;  /* 0x0009183e01007387 */ /* 0x000fe80000100a00 */
[----:B------:R-:W-:Y:S04]  /*465b0*/  STL.64 [R1+0x3b38], R14 ;  /* 0x003b380e01007387 */ /* 0x000fe80000100a00 */
[----:B------:R-:W-:Y:S04]  /*465c0*/  STL.64 [R1+0x960], R20 ;  /* 0x0009601401007387 */ /* 0x000fe80000100a00 */
[----:B------:R1:W-:Y:S01]  /*465d0*/  STL.64 [R1+0x968], R22 ;  /* 0x0009681601007387 */ /* 0x0003e20000100a00 */
[----:B------:R-:W-:Y:S03]  /*465e0*/  HMMA.1688.F32.TF32 R92, R188, R6, R92 ;  /* 0x00000006bc5c723c */ /* 0x000fe6000008105c */
[----:B------:R-:W-:Y:S04]  /*465f0*/  LDSM.16.M88.4 R60, [R224+0x103000] ;  /* 0x10300000e03c783b */ /* 0x000fe80000000200 */
[----:B------:R-:W-:Y:S04]  /*46600*/  STL.64 [R1+0x990], R16 ;  /* 0x0009901001007387 */ /* 0x000fe80000100a00 */
[----:B------:R2:W-:Y:S04]  /*46610*/  STL.64 [R1+0x998], R18 ;  /* 0x0009981201007387 */ /* 0x0005e80000100a00 */
[----:B------:R-:W-:Y:S04]  /*46620*/  STL.64 [R1+0x3b58], R250 ;  /* 0x003b58fa01007387 */ /* 0x000fe80000100a00 */
[----:B------:R-:W-:Y:S04]  /*46630*/  STL.64 [R1+0x3b50], R248 ;  /* 0x003b50f801007387 */ /* 0x000fe80000100a00 */
[----:B------:R-:W3:Y:S04]  /*46640*/  LDL.LU R70, [R1+0x568] ;  /* 0x0005680001467983 */ /* 0x000ee80000300800 */
[----:B------:R-:W3:Y:S04]  /*46650*/  LDL.LU R71, [R1+0x56c] ;  /* 0x00056c0001477983 */ /* 0x000ee80000300800 */
[----:B------:R-:W4:Y:S04]  /*46660*/  LDL.LU R232, [R1+0x2e0] ;  /* 0x0002e00001e87983 */ /* 0x000f280000300800 */
[----:B------:R-:W4:Y:S04]  /*46670*/  LDL.LU R233, [R1+0x2e4] ;  /* 0x0002e40001e97983 */ /* 0x000f280000300800 */
[----:B------:R-:W4:Y:S04]  /*46680*/  LDL.LU R234, [R1+0x2e8] ;  /* 0x0002e80001ea7983 */ /* 0x000f280000300800 */
[----:B------:R-:W4:Y:S04]  /*46690*/  LDL.LU R235, [R1+0x2ec] ;  /* 0x0002ec0001eb7983 */ /* 0x000f280000300800 */
[----:B------:R-:W3:Y:S04]  /*466a0*/  LDL.LU R25, [R1+0x3cc4] ;  /* 0x003cc40001197983 */ /* 0x000ee80000300800 */
[----:B------:R-:W3:Y:S04]  /*466b0*/  LDL.LU R252, [R1+0x3cc0] ;  /* 0x003cc00001fc7983 */ /* 0x000ee80000300800 */
[----:B------:R-:W3:Y:S04]  /*466c0*/  LDL.LU R72, [R1+0x3cbc] ;  /* 0x003cbc0001487983 */ /* 0x000ee80000300800 */
[----:B------:R-:W4:Y:S01]  /*466d0*/  LDL.LU R73, [R1+0x3cb8] ;  /* 0x003cb80001497983 */ /* 0x000f220000300800 */
[-C--:B-1----:R-:W-:Y:S08]  /*466e0*/  HMMA.1688.F32.TF32 R20, R212, R8.reuse, R208 ;  /* 0x00000008d414723c */ /* 0x082ff000000810d0 */
[-C--:B--2---:R-:W-:Y:S08]  /*466f0*/  HMMA.1688.F32.TF32 R16, R28, R8.reuse, R240 ;  /* 0x000000081c10723c */ /* 0x084ff000000810f0 */
[----:B------:R-:W-:Y:S01]  /*46700*/  HMMA.1688.F32.TF32 R12, R32, R8, R116 ;  /* 0x00000008200c723c */ /* 0x000fe20000081074 */
[----:B------:R-:W-:-:S02]  /*46710*/  IMAD.MOV.U32 R209, RZ, RZ, R5 ;  /* 0x000000ffffd17224 */ /* 0x000fc400078e0005 */
[----:B------:R-:W-:Y:S01]  /*46720*/  IMAD.MOV.U32 R210, RZ, RZ, R4 ;  /* 0x000000ffffd27224 */ /* 0x000fe200078e0004 */
[----:B------:R-:W-:Y:S01]  /*46730*/  MOV R208, R24 ;  /* 0x0000001800d07202 */ /* 0x000fe20000000f00 */
[----:B------:R-:W-:Y:S04]  /*46740*/  LDSM.16.M88.4 R116, [R224+0x10b000] ;  /* 0x10b00000e074783b */ /* 0x000fe80000000200 */
[----:B------:R-:W-:Y:S04]  /*46750*/  STL.64 [R1+0x3b68], R22 ;  /* 0x003b681601007387 */ /* 0x000fe80000100a00 */
[----:B------:R-:W-:Y:S04]  /*46760*/  STL.64 [R1+0x3b60], R20 ;  /* 0x003b601401007387 */ /* 0x000fe80000100a00 */
[----:B------:R-:W2:Y:S04]  /*46770*/  LDL.LU R216, [R1+0x580] ;  /* 0x0005800001d87983 */ /* 0x000ea80000300800 */
[----:B------:R-:W-:Y:S04]  /*46780*/  STL.64 [R1+0x4d0], R16 ;  /* 0x0004d01001007387 */ /* 0x000fe80000100a00 */
[----:B------:R-:W-:Y:S04]  /*46790*/  STL.64 [R1+0x4d8], R18 ;  /* 0x0004d81201007387 */ /* 0x000fe80000100a00 */
[----:B------:R-:W-:Y:S04]  /*467a0*/  STL.64 [R1+0x640], R12 ;  /* 0x0006400c01007387 */ /* 0x000fe80000100a00 */
[----:B------:R1:W-:Y:S04]  /*467b0*/  STL.64 [R1+0x648], R14 ;  /* 0x0006480e01007387 */ /* 0x0003e80000100a00 */
[----:B------:R-:W2:Y:S04]  /*467c0*/  LDL.LU R217, [R1+0x584] ;  /* 0x0005840001d97983 */ /* 0x000ea80000300800 */
[----:B------:R-:W2:Y:S04]  /*467d0*/  LDL.LU R218, [R1+0x588] ;  /* 0x0005880001da7983 */ /* 0x000ea80000300800 */
[----:B------:R-:W2:Y:S01]  /*467e0*/  LDL.LU R219, [R1+0x58c] ;  /* 0x00058c0001db7983 */ /* 0x000ea20000300800 */
[----:B-1----:R-:W-:Y:S01]  /*467f0*/  HMMA.1688.F32.TF32 R12, R36, R8, R52 ;  /* 0x00000008240c723c */ /* 0x002fe20000081034 */
[----:B------:R-:W-:-:S02]  /*46800*/  MOV R211, R2 ;  /* 0x0000000200d37202 */ /* 0x000fc40000000f00 */
[----:B------:R-:W-:Y:S05]  /*46810*/  LDSM.16.M88.4 R52, [R224+0x105000] ;  /* 0x10500000e034783b */ /* 0x000fea0000000200 */
[-C--:B------:R-:W-:Y:S01]  /*46820*/  HMMA.1688.F32.TF32 R16, R40, R8.reuse, R56 ;  /* 0x000000082810723c */ /* 0x080fe20000081038 */
[----:B------:R-:W-:Y:S07]  /*46830*/  LDSM.16.M88.4 R56, [R224+0x104000] ;  /* 0x10400000e038783b */ /* 0x000fee0000000200 */
[----:B------:R-:W-:Y:S08]  /*46840*/  HMMA.1688.F32.TF32 R4, R44, R8, R192 ;  /* 0x000000082c04723c */ /* 0x000ff000000810c0 */
[----:B------:R-:W-:Y:S01]  /*46850*/  HMMA.1688.F32.TF32 R160, R188, R74, R160 ;  /* 0x0000004abca0723c */ /* 0x000fe200000810a0 */
[----:B---3--:R-:W-:Y:S01]  /*46860*/  MOV R229, R72 ;  /* 0x0000004800e57202 */ /* 0x008fe20000000f00 */
[----:B----4-:R-:W-:-:S02]  /*46870*/  IMAD.MOV.U32 R228, RZ, RZ, R73 ;  /* 0x000000ffffe47224 */ /* 0x010fc400078e0049 */
[----:B------:R-:W3:Y:S04]  /*46880*/  LDL.LU R73, [R1+0x3cb4] ;  /* 0x003cb40001497983 */ /* 0x000ee80000300800 */
[----:B------:R-:W3:Y:S04]  /*46890*/  LDL.LU R72, [R1+0x3cb0] ;  /* 0x003cb00001487983 */ /* 0x000ee80000300800 */
[----:B------:R-:W-:Y:S04]  /*468a0*/  STL.64 [R1+0x7e0], R12 ;  /* 0x0007e00c01007387 */ /* 0x000fe80000100a00 */
[----:B------:R1:W-:Y:S04]  /*468b0*/  STL.64 [R1+0x7e8], R14 ;  /* 0x0007e80e01007387 */ /* 0x0003e80000100a00 */
[----:B------:R-:W-:Y:S04]  /*468c0*/  STL.64 [R1+0x8e0], R16 ;  /* 0x0008e01001007387 */ /* 0x000fe80000100a00 */
[----:B------:R-:W-:Y:S04]  /*468d0*/  STL.64 [R1+0x8e8], R18 ;  /* 0x0008e81201007387 */ /* 0x000fe80000100a00 */
[----:B------:R-:W-:Y:S04]  /*468e0*/  STL.64 [R1+0x3b70], R10 ;  /* 0x003b700a01007387 */ /* 0x000fe80000100a00 */
[----:B------:R-:W-:Y:S04]  /*468f0*/  STL.64 [R1+0x940], R4 ;  /* 0x0009400401007387 */ /* 0x000fe80000100a00 */
[----:B------:R-:W-:Y:S04]  /*46900*/  STL.64 [R1+0x948], R6 ;  /* 0x0009480601007387 */ /* 0x000fe80000100a00 */
[----:B------:R-:W4:Y:S01]  /*46910*/  LDSM.16.M88.4 R4, [R224+0x102000] ;  /* 0x10200000e004783b */ /* 0x000f220000000200 */
[----:B-1----:R-:W-:Y:S01]  /*46920*/  HMMA.1688.F32.TF32 R12, R48, R8, R200 ;  /* 0x00000008300c723c */ /* 0x002fe200000810c8 */
[----:B------:R-:W-:-:S02]  /*46930*/  IMAD.MOV.U32 R231, RZ, RZ, R25 ;  /* 0x000000ffffe77224 */ /* 0x000fc400078e0019 */
[----:B------:R-:W-:-:S05]  /*46940*/  IMAD.MOV.U32 R230, RZ, RZ, R252 ;  /* 0x000000ffffe67224 */ /* 0x000fca00078e00fc */
[-C--:B----4-:R-:W-:Y:S08]  /*46950*/  HMMA.1688.F32.TF32 R244, R172, R4.reuse, R68 ;  /* 0x00000004acf4723c */ /* 0x090ff00000081044 */
[-C--:B------:R-:W-:Y:S08]  /*46960*/  HMMA.1688.F32.TF32 R24, R212, R4.reuse, R232 ;  /* 0x00000004d418723c */ /* 0x080ff000000810e8 */
[-C--:B------:R-:W-:Y:S01]  /*46970*/  HMMA.1688.F32.TF32 R8, R28, R4.reuse, R220 ;  /* 0x000000041c08723c */ /* 0x080fe200000810dc */
[----:B------:R-:W-:Y:S04]  /*46980*/  STL.64 [R1+0x980], R12 ;  /* 0x0009800c01007387 */ /* 0x000fe80000100a00 */
[----:B------:R1:W-:Y:S04]  /*46990*/  STL.64 [R1+0x988], R14 ;  /* 0x0009880e01007387 */ /* 0x0003e80000100a00 */
[----:B------:R-:W-:Y:S04]  /*469a0*/  STL.64 [R1+0x3b80], R246 ;  /* 0x003b80f601007387 */ /* 0x000fe80000100a00 */
[----:B------:R-:W-:Y:S04]  /*469b0*/  STL.64 [R1+0x3b78], R244 ;  /* 0x003b78f401007387 */ /* 0x000fe80000100a00 */
[----:B------:R-:W-:Y:S01]  /*469c0*/  STL.64 [R1+0x3b90], R26 ;  /* 0x003b901a01007387 */ /* 0x000fe20000100a00 */
[----:B-1----:R-:W-:Y:S03]  /*469d0*/  HMMA.1688.F32.TF32 R12, R32, R4, R64 ;  /* 0x00000004200c723c */ /* 0x002fe60000081040 */
[----:B------:R-:W-:Y:S03]  /*469e0*/  STL.64 [R1+0x3b88], R24 ;  /* 0x003b881801007387 */ /* 0x000fe60000100a00 */
[----:B------:R-:W-:Y:S01]  /*469f0*/  IMAD.MOV.U32 R252, RZ, RZ, R10 ;  /* 0x000000fffffc7224 */ /* 0x000fe200078e000a */
[----:B------:R1:W-:Y:S01]  /*46a00*/  STL.64 [R1+0x380], R8 ;  /* 0x0003800801007387 */ /* 0x0003e20000100a00 */
[----:B------:R-:W-:-:S02]  /*46a10*/  IMAD.MOV.U32 R2, RZ, RZ, R11 ;  /* 0x000000ffff027224 */ /* 0x000fc400078e000b */
[-C--:B-1----:R-:W-:Y:S08]  /*46a20*/  HMMA.1688.F32.TF32 R8, R36, R4.reuse, R128 ;  /* 0x000000042408723c */ /* 0x082ff00000081080 */
[----:B------:R-:W-:Y:S05]  /*46a30*/  HMMA.1688.F32.TF32 R16, R40, R4, R164 ;  /* 0x000000042810723c */ /* 0x000fea00000810a4 */
[----:B------:R-:W-:Y:S04]  /*46a40*/  STL.64 [R1+0x5b0], R12 ;  /* 0x0005b00c01007387 */ /* 0x000fe80000100a00 */
[----:B------:R1:W-:Y:S01]  /*46a50*/  STL.64 [R1+0x5b8], R14 ;  /* 0x0005b80e01007387 */ /* 0x0003e20000100a00 */
[----:B--2---:R-:W-:Y:S01]  /*46a60*/  HMMA.1688.F32.TF32 R240, R172, R60, R216 ;  /* 0x0000003cacf0723c */ /* 0x004fe200000810d8 */
[----:B------:R-:W-:Y:S01]  /*46a70*/  MOV R234, R97 ;  /* 0x0000006100ea7202 */ /* 0x000fe20000000f00 */
[----:B------:R-:W-:Y:S01]  /*46a80*/  IMAD.MOV.U32 R235, RZ, RZ, R96 ;  /* 0x000000ffffeb7224 */ /* 0x000fe200078e0060 */
[----:B------:R-:W-:Y:S04]  /*46a90*/  LDSM.16.M88.4 R128, [R224+0x10e000] ;  /* 0x10e00000e080783b */ /* 0x000fe80000000200 */
[----:B------:R-:W-:Y:S01]  /*46aa0*/  STL.64 [R1+0x720], R8 ;  /* 0x0007200801007387 */ /* 0x000fe20000100a00 */
[----:B-1----:R-:W-:Y:S03]  /*46ab0*/  HMMA.1688.F32.TF32 R12, R44, R4, R168 ;  /* 0x000000042c0c723c */ /* 0x002fe600000810a8 */
[----:B------:R1:W-:Y:S05]  /*46ac0*/  STL.64 [R1+0x728], R10 ;  /* 0x0007280a01007387 */ /* 0x0003ea0000100a00 */
[----:B------:R-:W-:Y:S08]  /*46ad0*/  HMMA.1688.F32.TF32 R64, R212, R60, R228 ;  /* 0x0000003cd440723c */ /* 0x000ff000000810e4 */
[----:B-1----:R-:W-:Y:S01]  /*46ae0*/  HMMA.1688.F32.TF32 R8, R48, R4, R180 ;  /* 0x000000043008723c */ /* 0x002fe200000810b4 */
[----:B------:R-:W-:Y:S04]  /*46af0*/  STL.64 [R1+0x8c0], R16 ;  /* 0x0008c01001007387 */ /* 0x000fe80000100a00 */
[----:B------:R-:W-:Y:S04]  /*46b00*/  STL.64 [R1+0x8c8], R18 ;  /* 0x0008c81201007387 */ /* 0x000fe80000100a00 */
[----:B------:R-:W-:Y:S04]  /*46b10*/  STL.64 [R1+0x3b98], R6 ;  /* 0x003b980601007387 */ /* 0x000fe80000100a00 */
[----:B------:R-:W-:Y:S04]  /*46b20*/  STL.64 [R1+0x920], R12 ;  /* 0x0009200c01007387 */ /* 0x000fe80000100a00 */
[----:B------:R1:W-:Y:S06]  /*46b30*/  STL.64 [R1+0x928], R14 ;  /* 0x0009280e01007387 */ /* 0x0003ec0000100a00 */
[----:B------:R-:W-:Y:S04]  /*46b40*/  STL.64 [R1+0x970], R8 ;  /* 0x0009700801007387 */ /* 0x000fe80000100a00 */
[----:B------:R2:W-:Y:S04]  /*46b50*/  STL.64 [R1+0x978], R10 ;  /* 0x0009780a01007387 */ /* 0x0005e80000100a00 */
[----:B------:R-:W-:Y:S04]  /*46b60*/  STL.64 [R1+0x3ba8], R242 ;  /* 0x003ba8f201007387 */ /* 0x000fe80000100a00 */
[----:B------:R-:W-:Y:S04]  /*46b70*/  STL.64 [R1+0x3ba0], R240 ;  /* 0x003ba0f001007387 */ /* 0x000fe80000100a00 */
[----:B------:R-:W-:Y:S04]  /*46b80*/  STL.64 [R1+0x3bb8], R66 ;  /* 0x003bb84201007387 */ /* 0x000fe80000100a00 */
[----:B------:R-:W-:Y:S04]  /*46b90*/  STL.64 [R1+0x3bb0], R64 ;  /* 0x003bb04001007387 */ /* 0x000fe80000100a00 */
[----:B------:R-:W4:Y:S04]  /*46ba0*/  LDL.LU R90, [R1+0x358] ;  /* 0x00035800015a7983 */ /* 0x000f280000300800 */
[----:B------:R-:W4:Y:S04]  /*46bb0*/  LDL.LU R91, [R1+0x35c] ;  /* 0x00035c00015b7983 */ /* 0x000f280000300800 */
[----:B------:R-:W3:Y:S04]  /*46bc0*/  LDL.LU R74, [R1+0x5a8] ;  /* 0x0005a800014a7983 */ /* 0x000ee80000300800 */
[----:B------:R-:W3:Y:S04]  /*46bd0*/  LDL.LU R75, [R1+0x5ac] ;  /* 0x0005ac00014b7983 */ /* 0x000ee80000300800 */
[----:B------:R-:W3:Y:S04]  /*46be0*/  LDL.LU R232, [R1+0x60] ;  /* 0x0000600001e87983 */ /* 0x000ee80000300800 */
[----:B------:R-:W3:Y:S04]  /*46bf0*/  LDL.LU R233, [R1+0x64] ;  /* 0x0000640001e97983 */ /* 0x000ee80000300800 */
[----:B------:R-:W3:Y:S04]  /*46c00*/  LDL.LU R97, [R1+0x3cac] ;  /* 0x003cac0001617983 */ /* 0x000ee80000300800 */
[----:B------:R-:W4:Y:S01]  /*46c10*/  LDL.LU R96, [R1+0x3ca8] ;  /* 0x003ca80001607983 */ /* 0x000f220000300800 */
[-C--:B------:R-:W-:Y:S08]  /*46c20*/  HMMA.1688.F32.TF32 R68, R28, R60.reuse, R208 ;  /* 0x0000003c1c44723c */ /* 0x080ff000000810d0 */
[-C--:B-1----:R-:W-:Y:S08]  /*46c30*/  HMMA.1688.F32.TF32 R12, R32, R60.reuse, R104 ;  /* 0x0000003c200c723c */ /* 0x082ff00000081068 */
[-C--:B--2---:R-:W-:Y:S08]  /*46c40*/  HMMA.1688.F32.TF32 R8, R36, R60.reuse, R120 ;  /* 0x0000003c2408723c */ /* 0x084ff00000081078 */
[-C--:B------:R-:W-:Y:S01]  /*46c50*/  HMMA.1688.F32.TF32 R4, R40, R60.reuse, R148 ;  /* 0x0000003c2804723c */ /* 0x080fe20000081094 */
[----:B------:R-:W-:Y:S04]  /*46c60*/  STL [R1+0x3b04], R68 ;  /* 0x003b044401007387 */ /* 0x000fe80000100800 */
[----:B------:R-:W-:Y:S04]  /*46c70*/  STL [R1+0x3b00], R69 ;  /* 0x003b004501007387 */ /* 0x000fe80000100800 */
[----:B------:R-:W-:Y:S04]  /*46c80*/  STL [R1+0x3afc], R70 ;  /* 0x003afc4601007387 */ /* 0x000fe80000100800 */
[----:B------:R-:W-:Y:S04]  /*46c90*/  STL [R1+0x3af8], R71 ;  /* 0x003af84701007387 */ /* 0x000fe80000100800 */
        /* <DEDUP_REMOVED lines=9> */
[----:B------:R-:W2:Y:S04]  /*46d30*/  LDL.LU R223, [R1+0x67c] ;  /* 0x00067c0001df7983 */ /* 0x000ea80000300800 */
[----:B------:R-:W2:Y:S04]  /*46d40*/  LDL.LU R216, [R1+0x3a0] ;  /* 0x0003a00001d87983 */ /* 0x000ea80000300800 */
[----:B------:R-:W2:Y:S01]  /*46d50*/  LDL.LU R217, [R1+0x3a4] ;  /* 0x0003a40001d97983 */ /* 0x000ea20000300800 */
[----:B-1----:R-:W-:Y:S01]  /*46d60*/  HMMA.1688.F32.TF32 R4, R44, R60, R156 ;  /* 0x0000003c2c04723c */ /* 0x002fe2000008109c */
[----:B------:R-:W-:-:S02]  /*46d70*/  IMAD.MOV.U32 R228, RZ, RZ, R100 ;  /* 0x000000ffffe47224 */ /* 0x000fc400078e0064 */
[----:B------:R-:W-:Y:S01]  /*46d80*/  IMAD.MOV.U32 R229, RZ, RZ, R101 ;  /* 0x000000ffffe57224 */ /* 0x000fe200078e0065 */
[----:B------:R-:W-:Y:S01]  /*46d90*/  MOV R209, R80 ;  /* 0x0000005000d17202 */ /* 0x000fe20000000f00 */
[----:B------:R-:W-:Y:S01]  /*46da0*/  IMAD.MOV.U32 R210, RZ, RZ, R77 ;  /* 0x000000ffffd27224 */ /* 0x000fe200078e004d */
[----:B------:R-:W-:Y:S01]  /*46db0*/  MOV R230, R85 ;  /* 0x0000005500e67202 */ /* 0x000fe20000000f00 */
[----:B------:R-:W-:Y:S02]  /*46dc0*/  IMAD.MOV.U32 R211, RZ, RZ, R76 ;  /* 0x000000ffffd37224 */ /* 0x000fe400078e004c */
[----:B------:R-:W-:Y:S01]  /*46dd0*/  IMAD.MOV.U32 R208, RZ, RZ, R81 ;  /* 0x000000ffffd07224 */ /* 0x000fe200078e0051 */
[-C--:B------:R-:W-:Y:S01]  /*46de0*/  HMMA.1688.F32.TF32 R8, R32, R56.reuse, R236 ;  /* 0x000000382008723c */ /* 0x080fe200000810ec */
[----:B------:R-:W-:Y:S01]  /*46df0*/  IMAD.MOV.U32 R231, RZ, RZ, R84 ;  /* 0x000000ffffe77224 */ /* 0x000fe200078e0054 */
[----:B------:R-:W-:Y:S04]  /*46e00*/  LDSM.16.M88.4 R104, [R224+0x108000] ;  /* 0x10800000e068783b */ /* 0x000fe80000000200 */
[----:B------:R-:W-:Y:S02]  /*46e10*/  LDSM.16.M88.4 R120, [R224+0x10c000] ;  /* 0x10c00000e078783b */ /* 0x000fe40000000200 */
[----:B------:R-:W-:Y:S01]  /*46e20*/  HMMA.1688.F32.TF32 R12, R40, R56, R140 ;  /* 0x00000038280c723c */ /* 0x000fe2000008108c */
[----:B---3--:R-:W-:Y:S01]  /*46e30*/  MOV R219, R97 ;  /* 0x0000006100db7202 */ /* 0x008fe20000000f00 */
[----:B----4-:R-:W-:-:S02]  /*46e40*/  IMAD.MOV.U32 R218, RZ, RZ, R96 ;  /* 0x000000ffffda7224 */ /* 0x010fc400078e0060 */
[----:B------:R-:W3:Y:S04]  /*46e50*/  LDL.LU R96, [R1+0x3ca4] ;  /* 0x003ca40001607983 */ /* 0x000ee80000300800 */
[----:B------:R-:W4:Y:S04]  /*46e60*/  LDL.LU R97, [R1+0x3ca0] ;  /* 0x003ca00001617983 */ /* 0x000f280000300800 */
[----:B------:R-:W4:Y:S04]  /*46e70*/  LDL.LU R100, [R1+0x3c9c] ;  /* 0x003c9c0001647983 */ /* 0x000f280000300800 */
[----:B------:R-:W4:Y:S04]  /*46e80*/  LDL.LU R101, [R1+0x3c98] ;  /* 0x003c980001657983 */ /* 0x000f280000300800 */
[----:B------:R-:W-:Y:S04]  /*46e90*/  STL.64 [R1+0x8f0], R4 ;  /* 0x0008f00401007387 */ /* 0x000fe80000100a00 */
[----:B------:R1:W-:Y:S02]  /*46ea0*/  STL.64 [R1+0x8f8], R6 ;  /* 0x0008f80601007387 */ /* 0x0003e40000100a00 */
[----:B-1----:R-:W-:Y:S02]  /*46eb0*/  HMMA.1688.F32.TF32 R4, R48, R60, R176 ;  /* 0x0000003c3004723c */ /* 0x002fe400000810b0 */
[----:B------:R-:W-:Y:S06]  /*46ec0*/  STL.64 [R1+0x3bc0], R62 ;  /* 0x003bc03e01007387 */ /* 0x000fec0000100a00 */
[-C--:B------:R-:W-:Y:S08]  /*46ed0*/  HMMA.1688.F32.TF32 R72, R172, R56.reuse, R72 ;  /* 0x00000038ac48723c */ /* 0x080ff00000081048 */
[-C--:B------:R-:W-:Y:S08]  /*46ee0*/  HMMA.1688.F32.TF32 R76, R212, R56.reuse, R88 ;  /* 0x00000038d44c723c */ /* 0x080ff00000081058 */
[-C--:B------:R-:W-:Y:S01]  /*46ef0*/  HMMA.1688.F32.TF32 R80, R28, R56.reuse, R232 ;  /* 0x000000381c50723c */ /* 0x080fe200000810e8 */
[----:B------:R-:W-:Y:S04]  /*46f00*/  STL.64 [R1+0x950], R4 ;  /* 0x0009500401007387 */ /* 0x000fe80000100a00 */
[----:B------:R1:W-:Y:S03]  /*46f10*/  STL.64 [R1+0x958], R6 ;  /* 0x0009580601007387 */ /* 0x0003e60000100a00 */
[-C--:B-1----:R-:W-:Y:S01]  /*46f20*/  HMMA.1688.F32.TF32 R4, R36, R56.reuse, R112 ;  /* 0x000000382404723c */ /* 0x082fe20000081070 */
[----:B------:R-:W-:Y:S04]  /*46f30*/  STL.64 [R1+0x3bd0], R74 ;  /* 0x003bd04a01007387 */ /* 0x000fe80000100a00 */
[----:B------:R-:W-:Y:S04]  /*46f40*/  STL.64 [R1+0x3bc8], R72 ;  /* 0x003bc84801007387 */ /* 0x000fe80000100a00 */
[----:B------:R-:W-:Y:S04]  /*46f50*/  STL.64 [R1+0x3be0], R78 ;  /* 0x003be04e01007387 */ /* 0x000fe80000100a00 */
[----:B------:R-:W-:Y:S04]  /*46f60*/  STL.64 [R1+0x3bd8], R76 ;  /* 0x003bd84c01007387 */ /* 0x000fe80000100a00 */
[----:B------:R-:W-:Y:S04]  /*46f70*/  STL [R1+0x3b10], R80 ;  /* 0x003b105001007387 */ /* 0x000fe80000100800 */
[----:B------:R-:W-:Y:S04]  /*46f80*/  STL [R1+0x3b0c], R81 ;  /* 0x003b0c5101007387 */ /* 0x000fe80000100800 */
[----:B------:R-:W-:Y:S04]  /*46f90*/  STL [R1+0x3b08], R82 ;  /* 0x003b085201007387 */ /* 0x000fe80000100800 */
[----:B------:R-:W-:Y:S04]  /*46fa0*/  STL [R1+0x3af4], R83 ;  /* 0x003af45301007387 */ /* 0x000fe80000100800 */
[----:B------:R-:W-:Y:S04]  /*46fb0*/  STL.64 [R1+0x460], R8 ;  /* 0x0004600801007387 */ /* 0x000fe80000100a00 */
[----:B------:R1:W-:Y:S04]  /*46fc0*/  STL.64 [R1+0x468], R10 ;  /* 0x0004680a01007387 */ /* 0x0003e80000100a00 */
[----:B------:R-:W-:Y:S04]  /*46fd0*/  STL.64 [R1+0x630], R4 ;  /* 0x0006300401007387 */ /* 0x000fe80000100a00 */
[----:B------:R2:W-:Y:S01]  /*46fe0*/  STL.64 [R1+0x638], R6 ;  /* 0x0006380601007387 */ /* 0x0005e20000100a00 */
[-C--:B-1----:R-:W-:Y:S03]  /*46ff0*/  HMMA.1688.F32.TF32 R8, R44, R56.reuse, R144 ;  /* 0x000000382c08723c */ /* 0x082fe60000081090 */
[----:B------:R-:W-:Y:S05]  /*47000*/  LDSM.16.M88.4 R112, [R224+0x10a000] ;  /* 0x10a00000e070783b */ /* 0x000fea0000000200 */
[----:B--2---:R-:W-:Y:S01]  /*47010*/  HMMA.1688.F32.TF32 R4, R48, R56, R92 ;  /* 0x000000383004723c */ /* 0x004fe2000008105c */
[----:B------:R-:W-:Y:S07]  /*47020*/  STL.64 [R1+0x730], R12 ;  /* 0x0007300c01007387 */ /* 0x000fee0000100a00 */
[-C--:B------:R-:W-:Y:S01]  /*47030*/  HMMA.1688.F32.TF32 R84, R172, R52.reuse, R220 ;  /* 0x00000034ac54723c */ /* 0x080fe200000810dc */
[----:B------:R-:W-:Y:S04]  /*47040*/  STL.64 [R1+0x738], R14 ;  /* 0x0007380e01007387 */ /* 0x000fe80000100a00 */
[----:B------:R-:W-:Y:S03]  /*47050*/  STL.64 [R1+0x3be8], R58 ;  /* 0x003be83a01007387 */ /* 0x000fe60000100a00 */
[-C--:B------:R-:W-:Y:S01]  /*47060*/  HMMA.1688.F32.TF32 R88, R212, R52.reuse, R216 ;  /* 0x00000034d458723c */ /* 0x080fe200000810d8 */
[----:B------:R-:W-:Y:S04]  /*47070*/  STL.64 [R1+0x8d0], R8 ;  /* 0x0008d00801007387 */ /* 0x000fe80000100a00 */
[----:B------:R-:W-:Y:S03]  /*47080*/  STL.64 [R1+0x8d8], R10 ;  /* 0x0008d80a01007387 */ /* 0x000fe60000100a00 */
        /* <DEDUP_REMOVED lines=13> */
[----:B------:R-:W-:Y:S04]  /*47160*/  STL.64 [R1+0x3c78], R32 ;  /* 0x003c782001007387 */ /* 0x000fe80000100a00 */
[----:B------:R-:W-:Y:S04]  /*47170*/  STL.64 [R1+0x3a0], R4 ;  /* 0x0003a00401007387 */ /* 0x000fe80000100a00 */
[----:B------:R1:W-:Y:S04]  /*47180*/  STL.64 [R1+0x3a8], R6 ;  /* 0x0003a80601007387 */ /* 0x0003e80000100a00 */
[----:B------:R-:W2:Y:S01]  /*47190*/  LDL.LU R216, [R1+0x8a0] ;  /* 0x0008a00001d87983 */ /* 0x000ea20000300800 */
[-C--:B-1----:R-:W-:Y:S03]  /*471a0*/  HMMA.1688.F32.TF32 R4, R36, R52.reuse, R108 ;  /* 0x000000342404723c */ /* 0x082fe6000008106c */
[----:B------:R-:W-:Y:S11]  /*471b0*/  LDSM.16.M88.4 R108, [R224+0x109000] ;  /* 0x10900000e06c783b */ /* 0x000ff60000000200 */
[----:B------:R-:W-:Y:S09]  /*471c0*/  @!UPT UIADD3 URZ, URZ, URZ, URZ ;  /* 0x0000003f3f3ff290 */ /* 0x000ff2000fffe03f */
[----:B------:R-:W-:Y:S04]  /*471d0*/  STL.64 [R1+0x5a0], R4 ;  /* 0x0005a00401007387 */ /* 0x000fe80000100a00 */
[----:B------:R1:W-:Y:S04]  /*471e0*/  STL.64 [R1+0x5a8], R6 ;  /* 0x0005a80601007387 */ /* 0x0003e80000100a00 */
[----:B------:R-:W2:Y:S04]  /*471f0*/  LDL.LU R217, [R1+0x8a4] ;  /* 0x0008a40001d97983 */ /* 0x000ea80000300800 */
        /* <DEDUP_REMOVED lines=9> */
[----:B------:R-:W2:Y:S01]  /*47290*/  LDL.LU R231, [R1+0x89c] ;  /* 0x00089c0001e77983 */ /* 0x000ea20000300800 */
[----:B-1----:R-:W-:Y:S01]  /*472a0*/  HMMA.1688.F32.TF32 R4, R40, R52, R132 ;  /* 0x000000342804723c */ /* 0x002fe20000081084 */
[----:B---3--:R-:W-:Y:S01]  /*472b0*/  MOV R211, R96 ;  /* 0x0000006000d37202 */ /* 0x008fe20000000f00 */
[----:B----4-:R-:W-:-:S02]  /*472c0*/  IMAD.MOV.U32 R210, RZ, RZ, R97 ;  /* 0x000000ffffd27224 */ /* 0x010fc400078e0061 */
[----:B------:R-:W-:Y:S01]  /*472d0*/  IMAD.MOV.U32 R209, RZ, RZ, R100 ;  /* 0x000000ffffd17224 */ /* 0x000fe200078e0064 */
[----:B------:R-:W-:Y:S01]  /*472e0*/  LDSM.16.M88.4 R96, [R224+0x106000] ;  /* 0x10600000e060783b */ /* 0x000fe20000000200 */
[----:B------:R-:W-:-:S03]  /*472f0*/  MOV R208, R101 ;  /* 0x0000006500d07202 */ /* 0x000fc60000000f00 */
[----:B------:R-:W-:Y:S04]  /*47300*/  STL.64 [R1+0x3c18], R38 ;  /* 0x003c182601007387 */ /* 0x000fe80000100a00 */
[----:B------:R-:W2:Y:S04]  /*47310*/  LDSM.16.M88.4 R100, [R224+0x107000] ;  /* 0x10700000e064783b */ /* 0x000ea80000000200 */
[----:B------:R-:W-:Y:S04]  /*47320*/  STL.64 [R1+0x3c10], R36 ;  /* 0x003c102401007387 */ /* 0x000fe80000100a00 */
[----:B------:R-:W-:Y:S04]  /*47330*/  STL.64 [R1+0x3c28], R42 ;  /* 0x003c282a01007387 */ /* 0x000fe80000100a00 */
[----:B------:R-:W-:Y:S04]  /*47340*/  STL.64 [R1+0x3c20], R40 ;  /* 0x003c202801007387 */ /* 0x000fe80000100a00 */
[----:B------:R-:W-:Y:S04]  /*47350*/  STL.64 [R1+0x670], R4 ;  /* 0x0006700401007387 */ /* 0x000fe80000100a00 */
[----:B------:R1:W-:Y:S04]  /*47360*/  STL.64 [R1+0x678], R6 ;  /* 0x0006780601007387 */ /* 0x0003e80000100a00 */
[----:B------:R-:W3:Y:S01]  /*47370*/  LDSM.16.M88.4 R132, [R224+0x10f000] ;  /* 0x10f00000e084783b */ /* 0x000ee20000000200 */
[-C--:B-1----:R-:W-:Y:S03]  /*47380*/  HMMA.1688.F32.TF32 R4, R44, R52.reuse, R136 ;  /* 0x000000342c04723c */ /* 0x082fe60000081088 */
[----:B------:R-:W-:Y:S04]  /*47390*/  STL.64 [R1+0x3c38], R46 ;  /* 0x003c382e01007387 */ /* 0x000fe80000100a00 */
[----:B------:R-:W-:Y:S11]  /*473a0*/  STL.64 [R1+0x3c30], R44 ;  /* 0x003c302c01007387 */ /* 0x000ff60000100a00 */
[----:B------:R-:W-:Y:S05]  /*473b0*/  @!UPT UIADD3 URZ, URZ, URZ, URZ ;  /* 0x0000003f3f3ff290 */ /* 0x000fea000fffe03f */
[----:B------:R-:W-:Y:S04]  /*473c0*/  STL.64 [R1+0x800], R4 ;  /* 0x0008000401007387 */ /* 0x000fe80000100a00 */
[----:B------:R1:W-:Y:S02]  /*473d0*/  STL.64 [R1+0x808], R6 ;  /* 0x0008080601007387 */ /* 0x0003e40000100a00 */
[----:B-1----:R-:W-:Y:S02]  /*473e0*/  HMMA.1688.F32.TF32 R4, R48, R52, R160 ;  /* 0x000000343004723c */ /* 0x002fe400000810a0 */
[----:B------:R-:W-:Y:S04]  /*473f0*/  STL.64 [R1+0x3c50], R50 ;  /* 0x003c503201007387 */ /* 0x000fe80000100a00 */
[----:B------:R-:W-:Y:S11]  /*47400*/  STL.64 [R1+0x3c48], R48 ;  /* 0x003c483001007387 */ /* 0x000ff60000100a00 */
[----:B------:R-:W-:Y:S06]  /*47410*/  @!UPT UIADD3 URZ, URZ, URZ, URZ ;  /* 0x0000003f3f3ff290 */ /* 0x000fec000fffe03f */
[----:B------:R1:W-:Y:S04]  /*47420*/  STL.64 [R1+0x900], R4 ;  /* 0x0009000401007387 */ /* 0x0003e80000100a00 */
[----:B------:R4:W-:Y:S04]  /*47430*/  STL.64 [R1+0x908], R6 ;  /* 0x0009080601007387 */ /* 0x0009e80000100a00 */
[----:B------:R-:W-:Y:S01]  /*47440*/  STL.64 [R1+0x3c40], R54 ;  /* 0x003c403601007387 */ /* 0x000fe20000100a00 */
[C---:B--2---:R-:W-:Y:S08]  /*47450*/  HMMA.1688.F32.TF32 R140, R172.reuse, R100, R216 ;  /* 0x00000064ac8c723c */ /* 0x044ff000000810d8 */
[C---:B------:R-:W-:Y:S08]  /*47460*/  HMMA.1688.F32.TF32 R136, R172.reuse, R96, R220 ;  /* 0x00000060ac88723c */ /* 0x040ff000000810dc */
[C---:B------:R-:W-:Y:S11]  /*47470*/  HMMA.1688.F32.TF32 R144, R172.reuse, R104, R228 ;  /* 0x00000068ac90723c */ /* 0x040ff600000810e4 */
[----:B------:R-:W-:Y:S04]  /*47480*/  @!UPT UIADD3 URZ, URZ, URZ, URZ ;  /* 0x0000003f3f3ff290 */ /* 0x000fe8000fffe03f */
[----:B------:R-:W-:Y:S04]  /*47490*/  STL.64 [R1+0x3c60], R138 ;  /* 0x003c608a01007387 */ /* 0x000fe80000100a00 */
[----:B------:R-:W-:Y:S04]  /*474a0*/  STL.64 [R1+0x3c58], R136 ;  /* 0x003c588801007387 */ /* 0x000fe80000100a00 */
[----:B------:R-:W-:Y:S04]  /*474b0*/  STL.64 [R1+0x3c70], R142 ;  /* 0x003c708e01007387 */ /* 0x000fe80000100a00 */
[----:B------:R-:W-:Y:S04]  /*474c0*/  STL.64 [R1+0x3c68], R140 ;  /* 0x003c688c01007387 */ /* 0x000fe80000100a00 */
        /* <DEDUP_REMOVED lines=62> */
[----:B-1----:R-:W3:Y:S04]  /*478b0*/  LDL.LU R4, [R1+0x860] ;  /* 0x0008600001047983 */ /* 0x002ee80000300800 */
[----:B------:R-:W3:Y:S04]  /*478c0*/  LDL.LU R5, [R1+0x864] ;  /* 0x0008640001057983 */ /* 0x000ee80000300800 */
[----:B----4-:R-:W3:Y:S04]  /*478d0*/  LDL.LU R6, [R1+0x868] ;  /* 0x0008680001067983 */ /* 0x010ee80000300800 */
        /* <DEDUP_REMOVED lines=9> */
[C---:B------:R-:W-:Y:S03]  /*47970*/  HMMA.1688.F32.TF32 R148, R172.reuse, R108, R208 ;  /* 0x0000006cac94723c */ /* 0x040fe600000810d0 */
        /* <DEDUP_REMOVED lines=20> */
[----:B--2---:R-:W-:Y:S03]  /*47ac0*/  HMMA.1688.F32.TF32 R152, R172, R112, R16 ;  /* 0x00000070ac98723c */ /* 0x004fe60000081010 */
[----:B------:R-:W2:Y:S04]  /*47ad0*/  LDL.LU R16, [R1+0x6a0] ;  /* 0x0006a00001107983 */ /* 0x000ea80000300800 */
[----:B------:R-:W2:Y:S04]  /*47ae0*/  LDL.LU R17, [R1+0x6a4] ;  /* 0x0006a40001117983 */ /* 0x000ea80000300800 */
[----:B------:R-:W2:Y:S04]  /*47af0*/  LDL.LU R18, [R1+0x6a8] ;  /* 0x0006a80001127983 */ /* 0x000ea80000300800 */
[----:B------:R-:W2:Y:S01]  /*47b00*/  LDL.LU R19, [R1+0x6ac] ;  /* 0x0006ac0001137983 */ /* 0x000ea20000300800 */
[----:B------:R-:W-:Y:S08]  /*47b10*/  HMMA.1688.F32.TF32 R216, R28, R96, R216 ;  /* 0x000000601cd8723c */ /* 0x000ff000000810d8 */
[-C--:B---3--:R-:W-:Y:S11]  /*47b20*/  HMMA.1688.F32.TF32 R156, R172, R116.reuse, R4 ;  /* 0x00000074ac9c723c */ /* 0x088ff60000081004 */
[----:B------:R-:W-:Y:S04]  /*47b30*/  @!UPT UIADD3 URZ, URZ, URZ, URZ ;  /* 0x0000003f3f3ff290 */ /* 0x000fe8000fffe03f */
[----:B------:R-:W-:Y:S04]  /*47b40*/  STL [R1+0x3b24], R216 ;  /* 0x003b24d801007387 */ /* 0x000fe80000100800 */
[----:B------:R-:W-:Y:S04]  /*47b50*/  STL [R1+0x3b20], R217 ;  /* 0x003b20d901007387 */ /* 0x000fe80000100800 */
[----:B------:R-:W-:Y:S04]  /*47b60*/  STL [R1+0x3b1c], R218 ;  /* 0x003b1cda01007387 */ /* 0x000fe80000100800 */
[----:B------:R1:W-:Y:S01]  /*47b70*/  STL [R1+0x3ae8], R219 ;  /* 0x003ae8db01007387 */ /* 0x0003e20000100800 */
[----:B------:R-:W-:Y:S08]  /*47b80*/  HMMA.1688.F32.TF32 R236, R28, R116, R248 ;  /* 0x000000741cec723c */ /* 0x000ff000000810f8 */
[----:B----4-:R-:W-:Y:S08]  /*47b90*/  HMMA.1688.F32.TF32 R160, R172, R120, R180 ;  /* 0x00000078aca0723c */ /* 0x010ff000000810b4 */
[C---:B------:R-:W-:Y:S08]  /*47ba0*/  HMMA.1688.F32.TF32 R176, R212.reuse, R96, R244 ;  /* 0x00000060d4b0723c */ /* 0x040ff000000810f4 */
[C---:B------:R-:W-:Y:S08]  /*47bb0*/  HMMA.1688.F32.TF32 R180, R212.reuse, R100, R8 ;  /* 0x00000064d4b4723c */ /* 0x040ff00000081008 */
[C---:B------:R-:W-:Y:S08]  /*47bc0*/  HMMA.1688.F32.TF32 R184, R212.reuse, R104, R184 ;  /* 0x00000068d4b8723c */ /* 0x040ff000000810b8 */
[----:B------:R-:W-:Y:S08]  /*47bd0*/  HMMA.1688.F32.TF32 R188, R212, R108, R188 ;  /* 0x0000006cd4bc723c */ /* 0x000ff000000810bc */
[----:B------:R-:W-:Y:S08]  /*47be0*/  HMMA.1688.F32.TF32 R4, R28, R120, R12 ;  /* 0x000000781c04723c */ /* 0x000ff0000008100c */
[C---:B------:R-:W-:Y:S11]  /*47bf0*/  HMMA.1688.F32.TF32 R192, R212.reuse, R112, R192 ;  /* 0x00000070d4c0723c */ /* 0x040ff600000810c0 */
[----:B------:R-:W-:Y:S05]  /*47c00*/  @!UPT UIADD3 URZ, URZ, URZ, URZ ;  /* 0x0000003f3f3ff290 */ /* 0x000fea000fffe03f */
[----:B------:R-:W-:Y:S01]  /*47c10*/  IMAD.MOV.U32 R68, RZ, RZ, R4 ;  /* 0x000000ffff447224 */ /* 0x000fe200078e0004 */
[----:B------:R-:W-:Y:S01]  /*47c20*/  MOV R70, R6 ;  /* 0x0000000600467202 */ /* 0x000fe20000000f00 */
[----:B------:R-:W-:Y:S02]  /*47c30*/  IMAD.MOV.U32 R69, RZ, RZ, R5 ;  /* 0x000000ffff457224 */ /* 0x000fe400078e0005 */
[----:B------:R-:W-:Y:S01]  /*47c40*/  IMAD.MOV.U32 R71, RZ, RZ, R7 ;  /* 0x000000ffff477224 */ /* 0x000fe200078e0007 */
[C---:B------:R-:W-:Y:S08]  /*47c50*/  HMMA.1688.F32.TF32 R196, R212.reuse, R116, R196 ;  /* 0x00000074d4c4723c */ /* 0x040ff000000810c4 */
[C---:B------:R-:W-:Y:S08]  /*47c60*/  HMMA.1688.F32.TF32 R200, R212.reuse, R120, R200 ;  /* 0x00000078d4c8723c */ /* 0x040ff000000810c8 */
[C---:B------:R-:W-:Y:S08]  /*47c70*/  HMMA.1688.F32.TF32 R204, R212.reuse, R124, R204 ;  /* 0x0000007cd4cc723c */ /* 0x040ff000000810cc */
[C---:B------:R-:W-:Y:S08]  /*47c80*/  HMMA.1688.F32.TF32 R208, R212.reuse, R128, R208 ;  /* 0x00000080d4d0723c */ /* 0x040ff000000810d0 */
[----:B------:R-:W-:Y:S08]  /*47c90*/  HMMA.1688.F32.TF32 R212, R212, R132, R20 ;  /* 0x00000084d4d4723c */ /* 0x000ff00000081014 */
[C---:B------:R-:W-:Y:S08]  /*47ca0*/  HMMA.1688.F32.TF32 R164, R172.reuse, R124, R164 ;  /* 0x0000007caca4723c */ /* 0x040ff000000810a4 */
[C---:B------:R-:W-:Y:S08]  /*47cb0*/  HMMA.1688.F32.TF32 R168, R172.reuse, R128, R168 ;  /* 0x00000080aca8723c */ /* 0x040ff000000810a8 */
[----:B------:R-:W-:Y:S08]  /*47cc0*/  HMMA.1688.F32.TF32 R172, R172, R132, R24 ;  /* 0x00000084acac723c */ /* 0x000ff00000081018 */
[----:B--2---:R-:W-:Y:S01]  /*47cd0*/  HMMA.1688.F32.TF32 R4, R28, R124, R16 ;  /* 0x0000007c1c04723c */ /* 0x004fe20000081010 */
        /* <DEDUP_REMOVED lines=20> */
[----:B------:R-:W-:-:S03]  /*47e20*/  IMAD.MOV.U32 R83, RZ, RZ, R4 ;  /* 0x000000ffff537224 */ /* 0x000fc600078e0004 */
[----:B------:R-:W2:Y:S01]  /*47e30*/  LDL.LU R24, [R1+0x2d0] ;  /* 0x0002d00001187983 */ /* 0x000ea20000300800 */
[----:B------:R-:W-:-:S03]  /*47e40*/  MOV R94, R5 ;  /* 0x00000005005e7202 */ /* 0x000fc60000000f00 */
[----:B------:R-:W2:Y:S01]  /*47e50*/  LDL.LU R25, [R1+0x2d4] ;  /* 0x0002d40001197983 */ /* 0x000ea20000300800 */
[----:B------:R-:W-:-:S03]  /*47e60*/  IMAD.MOV.U32 R95, RZ, RZ, R6 ;  /* 0x000000ffff5f7224 */ /* 0x000fc600078e0006 */
[----:B------:R-:W2:Y:S01]  /*47e70*/  LDL.LU R26, [R1+0x2d8] ;  /* 0x0002d800011a7983 */ /* 0x000ea20000300800 */
[----:B-1----:R-:W-:-:S03]  /*47e80*/  IMAD.MOV.U32 R219, RZ, RZ, R7 ;  /* 0x000000ffffdb7224 */ /* 0x002fc600078e0007 */
        /* <DEDUP_REMOVED lines=76> */
[----:B------:R-:W4:Y:S01]  /*48350*/  LDL.LU R10, [R1+0x288] ;  /* 0x00028800010a7983 */ /* 0x000f220000300800 */
[C---:B------:R-:W-:Y:S03]  /*48360*/  HMMA.1688.F32.TF32 R224, R28.reuse, R104, R224 ;  /* 0x000000681ce0723c */ /* 0x040fe600000810e0 */
[----:B------:R-:W4:Y:S05]  /*48370*/  LDL.LU R11, [R1+0x28c] ;  /* 0x00028c00010b7983 */ /* 0x000f2a0000300800 */
[C---:B------:R-:W-:Y:S08]  /*48380*/  HMMA.1688.F32.TF32 R228, R28.reuse, R108, R228 ;  /* 0x0000006c1ce4723c */ /* 0x040ff000000810e4 */
[C---:B------:R-:W-:Y:S08]  /*48390*/  HMMA.1688.F32.TF32 R232, R28.reuse, R112, R232 ;  /* 0x000000701ce8723c */ /* 0x040ff000000810e8 */
[C---:B--2---:R-:W-:Y:S08]  /*483a0*/  HMMA.1688.F32.TF32 R144, R28.reuse, R128, R144 ;  /* 0x000000801c90723c */ /* 0x044ff00000081090 */
[----:B---3--:R-:W-:Y:S11]  /*483b0*/  HMMA.1688.F32.TF32 R28, R28, R132, R32 ;  /* 0x000000841c1c723c */ /* 0x008ff60000081020 */
[----:B------:R-:W-:Y:S05]  /*483c0*/  @!UPT UIADD3 URZ, URZ, URZ, URZ ;  /* 0x0000003f3f3ff290 */ /* 0x000fea000fffe03f */
[----:B------:R-:W-:Y:S01]  /*483d0*/  IMAD.MOV.U32 R81, RZ, RZ, R146 ;  /* 0x000000ffff517224 */ /* 0x000fe200078e0092 */
[----:B------:R-:W-:Y:S01]  /*483e0*/  MOV R82, R147 ;  /* 0x0000009300527202 */ /* 0x000fe20000000f00 */
[----:B------:R-:W-:Y:S01]  /*483f0*/  IMAD.MOV.U32 R80, RZ, RZ, R145 ;  /* 0x000000ffff507224 */ /* 0x000fe200078e0091 */
[----:B------:R-:W-:Y:S01]  /*48400*/  MOV R93, R144 ;  /* 0x00000090005d7202 */ /* 0x000fe20000000f00 */
[----:B------:R-:W2:Y:S04]  /*48410*/  LDL.LU.64 R146, [R1+0x3c90] ;  /* 0x003c900001927983 */ /* 0x000ea80000300a00 */
[----:B------:R-:W2:Y:S04]  /*48420*/  LDL.LU.64 R144, [R1+0x3c88] ;  /* 0x003c880001907983 */ /* 0x000ea80000300a00 */
[----:B------:R-:W4:Y:S04]  /*48430*/  LDL.LU.64 R34, [R1+0x3c80] ;  /* 0x003c800001227983 */ /* 0x000f280000300a00 */
[----:B------:R-:W4:Y:S01]  /*48440*/  LDL.LU.64 R32, [R1+0x3c78] ;  /* 0x003c780001207983 */ /* 0x000f220000300a00 */
[----:B------:R-:W-:Y:S01]  /*48450*/  IMAD.MOV.U32 R216, RZ, RZ, R28 ;  /* 0x000000ffffd87224 */ /* 0x000fe200078e001c */
[----:B------:R-:W-:Y:S01]  /*48460*/  MOV R218, R30 ;  /* 0x0000001e00da7202 */ /* 0x000fe20000000f00 */
[----:B------:R-:W-:Y:S01]  /*48470*/  IMAD.MOV.U32 R217, RZ, RZ, R29 ;  /* 0x000000ffffd97224 */ /* 0x000fe200078e001d */
[----:B------:R-:W3:Y:S01]  /*48480*/  LDL.LU R28, [R1+0x420] ;  /* 0x00042000011c7983 */ /* 0x000ee20000300800 */
[----:B------:R-:W-:-:S03]  /*48490*/  IMAD.MOV.U32 R92, RZ, RZ, R31 ;  /* 0x000000ffff5c7224 */ /* 0x000fc600078e001f */
[----:B------:R-:W3:Y:S04]  /*484a0*/  LDL.LU R29, [R1+0x424] ;  /* 0x00042400011d7983 */ /* 0x000ee80000300800 */
[----:B------:R-:W3:Y:S04]  /*484b0*/  LDL.LU R30, [R1+0x428] ;  /* 0x00042800011e7983 */ /* 0x000ee80000300800 */
[----:B------:R-:W3:Y:S01]  /*484c0*/  LDL.LU R31, [R1+0x42c] ;  /* 0x00042c00011f7983 */ /* 0x000ee20000300800 */
[C---:B----4-:R-:W-:Y:S08]  /*484d0*/  HMMA.1688.F32.TF32 R140, R32.reuse, R96, R140 ;  /* 0x00000060208c723c */ /* 0x050ff0000008108c */
[C---:B------:R-:W-:Y:S08]  /*484e0*/  HMMA.1688.F32.TF32 R136, R32.reuse, R100, R136 ;  /* 0x000000642088723c */ /* 0x040ff00000081088 */
[C---:B------:R-:W-:Y:S08]  /*484f0*/  HMMA.1688.F32.TF32 R48, R32.reuse, R104, R48 ;  /* 0x000000682030723c */ /* 0x040ff00000081030 */
[C---:B------:R-:W-:Y:S08]  /*48500*/  HMMA.1688.F32.TF32 R52, R32.reuse, R108, R52 ;  /* 0x0000006c2034723c */ /* 0x040ff00000081034 */
[C---:B------:R-:W-:Y:S01]  /*48510*/  HMMA.1688.F32.TF32 R44, R32.reuse, R112, R44 ;  /* 0x00000070202c723c */ /* 0x040fe2000008102c */
[----:B------:R-:W-:Y:S07]  /*48520*/  STL.64 [R1+0x70], R140 ;  /* 0x0000708c01007387 */ /* 0x000fee0000100a00 */
[C---:B------:R-:W-:Y:S01]  /*48530*/  HMMA.1688.F32.TF32 R40, R32.reuse, R116, R40 ;  /* 0x000000742028723c */ /* 0x040fe20000081028 */
[----:B------:R1:W-:Y:S07]  /*48540*/  STL.64 [R1+0x78], R142 ;  /* 0x0000788e01007387 */ /* 0x0003ee0000100a00 */
[C---:B------:R-:W-:Y:S01]  /*48550*/  HMMA.1688.F32.TF32 R36, R32.reuse, R120, R36 ;  /* 0x000000782024723c */ /* 0x040fe20000081024 */
[----:B-1----:R-:W4:Y:S07]  /*48560*/  LDL.LU.64 R142, [R1+0x3c70] ;  /* 0x003c7000018e7983 */ /* 0x002f2e0000300a00 */
[C---:B------:R-:W-:Y:S01]  /*48570*/  HMMA.1688.F32.TF32 R88, R32.reuse, R124, R88 ;  /* 0x0000007c2058723c */ /* 0x040fe20000081058 */
[----:B------:R-:W4:Y:S04]  /*48580*/  LDL.LU.64 R140, [R1+0x3c68] ;  /* 0x003c6800018c7983 */ /* 0x000f280000300a00 */
[----:B------:R-:W-:Y:S04]  /*48590*/  STL.64 [R1+0x80], R136 ;  /* 0x0000808801007387 */ /* 0x000fe80000100a00 */
[----:B------:R1:W-:Y:S01]  /*485a0*/  STL.64 [R1+0x88], R138 ;  /* 0x0000888a01007387 */ /* 0x0003e20000100a00 */
[C---:B------:R-:W-:Y:S03]  /*485b0*/  HMMA.1688.F32.TF32 R84, R32.reuse, R128, R84 ;  /* 0x000000802054723c */ /* 0x040fe60000081054 */
[----:B-1----:R-:W2:Y:S04]  /*485c0*/  LDL.LU.64 R138, [R1+0x3c60] ;  /* 0x003c6000018a7983 */ /* 0x002ea80000300a00 */
[----:B------:R-:W2:Y:S04]  /*485d0*/  LDL.LU.64 R136, [R1+0x3c58] ;  /* 0x003c580001887983 */ /* 0x000ea80000300a00 */
[----:B------:R-:W-:Y:S04]  /*485e0*/  STL.64 [R1+0x300], R48 ;  /* 0x0003003001007387 */ /* 0x000fe80000100a00 */
[----:B------:R1:W-:Y:S01]  /*485f0*/  STL.64 [R1+0x308], R50 ;  /* 0x0003083201007387 */ /* 0x0003e20000100a00 */
[----:B------:R-:W-:Y:S03]  /*48600*/  HMMA.1688.F32.TF32 R32, R32, R132, R56 ;  /* 0x000000842020723c */ /* 0x000fe60000081038 */
[----:B-1----:R-:W2:Y:S04]  /*48610*/  LDL.LU.64 R50, [R1+0x3c50] ;  /* 0x003c500001327983 */ /* 0x002ea80000300a00 */
[----:B------:R-:W2:Y:S04]  /*48620*/  LDL.LU.64 R48, [R1+0x3c48] ;  /* 0x003c480001307983 */ /* 0x000ea80000300a00 */
[----:B------:R-:W-:Y:S04]  /*48630*/  STL.64 [R1+0x330], R52 ;  /* 0x0003303401007387 */ /* 0x000fe80000100a00 */
[----:B------:R1:W-:Y:S04]  /*48640*/  STL.64 [R1+0x338], R54 ;  /* 0x0003383601007387 */ /* 0x0003e80000100a00 */
[----:B-1----:R-:W2:Y:S04]  /*48650*/  LDL.LU.64 R54, [R1+0x3c40] ;  /* 0x003c400001367983 */ /* 0x002ea80000300a00 */
        /* <DEDUP_REMOVED lines=14> */
[----:B-1----:R-:W3:Y:S04]  /*48740*/  LDL.LU.64 R90, [R1+0x3c08] ;  /* 0x003c0800015a7983 */ /* 0x002ee80000300a00 */
[----:B------:R-:W3:Y:S04]  /*48750*/  LDL.LU.64 R88, [R1+0x3c00] ;  /* 0x003c000001587983 */ /* 0x000ee80000300a00 */
[----:B------:R-:W-:Y:S04]  /*48760*/  STL.64 [R1+0x3e0], R84 ;  /* 0x0003e05401007387 */ /* 0x000fe80000100a00 */
[----:B------:R1:W-:Y:S04]  /*48770*/  STL.64 [R1+0x3e8], R86 ;  /* 0x0003e85601007387 */ /* 0x0003e80000100a00 */
[----:B-1----:R-:W3:Y:S04]  /*48780*/  LDL.LU.64 R86, [R1+0x3bf8] ;  /* 0x003bf80001567983 */ /* 0x002ee80000300a00 */
[----:B------:R-:W3:Y:S04]  /*48790*/  LDL.LU.64 R84, [R1+0x3bf0] ;  /* 0x003bf00001547983 */ /* 0x000ee80000300a00 */
[----:B------:R-:W3:Y:S04]  /*487a0*/  LDL.LU.64 R58, [R1+0x3be8] ;  /* 0x003be800013a7983 */ /* 0x000ee80000300a00 */
[----:B------:R1:W-:Y:S04]  /*487b0*/  STL.64 [R1+0x3d0], R32 ;  /* 0x0003d02001007387 */ /* 0x0003e80000100a00 */
[----:B------:R1:W-:Y:S04]  /*487c0*/  STL.64 [R1+0x3d8], R34 ;  /* 0x0003d82201007387 */ /* 0x0003e80000100a00 */
[----:B-1----:R-:W3:Y:S04]  /*487d0*/  LDL.LU R32, [R1+0x440] ;  /* 0x0004400001207983 */ /* 0x002ee80000300800 */
[----:B------:R-:W3:Y:S04]  /*487e0*/  LDL.LU R33, [R1+0x444] ;  /* 0x0004440001217983 */ /* 0x000ee80000300800 */
[----:B------:R-:W3:Y:S04]  /*487f0*/  LDL.LU R34, [R1+0x448] ;  /* 0x0004480001227983 */ /* 0x000ee80000300800 */
[----:B------:R-:W3:Y:S01]  /*48800*/  LDL.LU R35, [R1+0x44c] ;  /* 0x00044c0001237983 */ /* 0x000ee20000300800 */
[C---:B--2---:R-:W-:Y:S08]  /*48810*/  HMMA.1688.F32.TF32 R76, R36.reuse, R96, R76 ;  /* 0x00000060244c723c */ /* 0x044ff0000008104c */
[C---:B------:R-:W-:Y:S11]  /*48820*/  HMMA.1688.F32.TF32 R72, R36.reuse, R100, R72 ;  /* 0x000000642448723c */ /* 0x040ff60000081048 */
[----:B------:R-:W-:Y:S04]  /*48830*/  @!UPT UIADD3 URZ, URZ, URZ, URZ ;  /* 0x0000003f3f3ff290 */ /* 0x000fe8000fffe03f */
        /* <DEDUP_REMOVED lines=8> */
[C---:B---3--:R-:W-:Y:S11]  /*488c0*/  HMMA.1688.F32.TF32 R32, R36.reuse, R104, R32 ;  /* 0x000000682420723c */ /* 0x048ff60000081020 */
[----:B------:R-:W-:Y:S11]  /*488d0*/  @!UPT UIADD3 URZ, URZ, URZ, URZ ;  /* 0x0000003f3f3ff290 */ /* 0x000ff6000fffe03f */
[----:B------:R-:W-:Y:S01]  /*488e0*/  @!UPT UIADD3 URZ, URZ, URZ, URZ ;  /* 0x0000003f3f3ff290 */ /* 0x000fe2000fffe03f */
[----:B------:R-:W-:Y:S04]  /*488f0*/  STL.64 [R1+0x530], R32 ;  /* 0x0005302001007387 */ /* 0x000fe80000100a00 */
[----:B------:R1:W-:Y:S02]  /*48900*/  STL.64 [R1+0x538], R34 ;  /* 0x0005382201007387 */ /* 0x0003e40000100a00 */
[C---:B-1----:R-:W-:Y:S08]  /*48910*/  HMMA.1688.F32.TF32 R32, R36.reuse, R108, R28 ;  /* 0x0000006c2420723c */ /* 0x042ff0000008101c */
[C---:B------:R-:W-:Y:S08]  /*48920*/  HMMA.1688.F32.TF32 R28, R36.reuse, R112, R60 ;  /* 0x00000070241c723c */ /* 0x040ff0000008103c */
[C---:B------:R-:W-:Y:S07]  /*48930*/  HMMA.1688.F32.TF32 R60, R36.reuse, R116, R64 ;  /* 0x00000074243c723c */ /* 0x040fee0000081040 */
[----:B------:R-:W-:Y:S04]  /*48940*/  STL.64 [R1+0x520], R32 ;  /* 0x0005202001007387 */ /* 0x000fe80000100a00 */
[----:B------:R1:W-:Y:S04]  /*48950*/  STL.64 [R1+0x528], R34 ;  /* 0x0005282201007387 */ /* 0x0003e80000100a00 */
[----:B------:R-:W-:Y:S04]  /*48960*/  STL.64 [R1+0x510], R28 ;  /* 0x0005101c01007387 */ /* 0x000fe80000100a00 */
[----:B------:R3:W-:Y:S01]  /*48970*/  STL.64 [R1+0x518], R30 ;  /* 0x0005181e01007387 */ /* 0x0007e20000100a00 */
[C---:B-1----:R-:W-:Y:S08]  /*48980*/  HMMA.1688.F32.TF32 R32, R36.reuse, R120, R240 ;  /* 0x000000782420723c */ /* 0x042ff000000810f0 */
[C---:B---3--:R-:W-:Y:S08]  /*48990*/  HMMA.1688.F32.TF32 R28, R36.reuse, R124, R4 ;  /* 0x0000007c241c723c */ /* 0x048ff00000081004 */
[C---:B------:R-:W-:Y:S01]  /*489a0*/  HMMA.1688.F32.TF32 R4, R36.reuse, R128, R24 ;  /* 0x000000802404723c */ /* 0x040fe20000081018 */
[----:B------:R-:W-:Y:S04]  /*489b0*/  STL.64 [R1+0x500], R60 ;  /* 0x0005003c01007387 */ /* 0x000fe80000100a00 */
[----:B------:R-:W-:Y:S04]  /*489c0*/  STL.64 [R1+0x508], R62 ;  /* 0x0005083e01007387 */ /* 0x000fe80000100a00 */
[----:B------:R-:W-:Y:S01]  /*489d0*/  STL.64 [R1+0x4f0], R32 ;  /* 0x0004f02001007387 */ /* 0x000fe20000100a00 */
[----:B------:R-:W-:Y:S03]  /*489e0*/  HMMA.1688.F32.TF32 R24, R36, R132, R244 ;  /* 0x000000842418723c */ /* 0x000fe600000810f4 */
[----:B------:R-:W-:Y:S04]  /*489f0*/  STL.64 [R1+0x4f8], R34 ;  /* 0x0004f82201007387 */ /* 0x000fe80000100a00 */
[----:B------:R-:W-:Y:S01]  /*48a00*/  STL.64 [R1+0x4e0], R28 ;  /* 0x0004e01c01007387 */ /* 0x000fe20000100a00 */
[C---:B------:R-:W-:Y:S03]  /*48a10*/  HMMA.1688.F32.TF32 R8, R40.reuse, R96, R8 ;  /* 0x000000602808723c */ /* 0x040fe60000081008 */
[----:B------:R-:W-:Y:S04]  /*48a20*/  STL.64 [R1+0x4e8], R30 ;  /* 0x0004e81e01007387 */ /* 0x000fe80000100a00 */
[----:B------:R-:W-:Y:S04]  /*48a30*/  STL.64 [R1+0x4c0], R4 ;  /* 0x0004c00401007387 */ /* 0x000fe80000100a00 */
[----:B------:R1:W-:Y:S02]  /*48a40*/  STL.64 [R1+0x4c8], R6 ;  /* 0x0004c80601007387 */ /* 0x0003e40000100a00 */
[C---:B-1----:R-:W-:Y:S02]  /*48a50*/  HMMA.1688.F32.TF32 R4, R40.reuse, R100, R20 ;  /* 0x000000642804723c */ /* 0x042fe40000081014 */
[----:B------:R-:W-:Y:S04]  /*48a60*/  STL.64 [R1+0x4b0], R24 ;  /* 0x0004b01801007387 */ /* 0x000fe80000100a00 */
[----:B------:R-:W-:Y:S02]  /*48a70*/  STL.64 [R1+0x4b8], R26 ;  /* 0x0004b81a01007387 */ /* 0x000fe40000100a00 */
[C---:B------:R-:W-:Y:S02]  /*48a80*/  HMMA.1688.F32.TF32 R20, R40.reuse, R104, R248 ;  /* 0x000000682814723c */ /* 0x040fe400000810f8 */
[----:B------:R-:W-:Y:S04]  /*48a90*/  STL.64 [R1+0x570], R8 ;  /* 0x0005700801007387 */ /* 0x000fe80000100a00 */
[----:B------:R1:W-:Y:S09]  /*48aa0*/  STL.64 [R1+0x578], R10 ;  /* 0x0005780a01007387 */ /* 0x0003f20000100a00 */
[----:B------:R-:W-:Y:S01]  /*48ab0*/  STL.64 [R1+0x560], R4 ;  /* 0x0005600401007387 */ /* 0x000fe20000100a00 */
[C---:B-1----:R-:W-:Y:S03]  /*48ac0*/  HMMA.1688.F32.TF32 R8, R40.reuse, R108, R12 ;  /* 0x0000006c2808723c */ /* 0x042fe6000008100c */
[----:B------:R1:W-:Y:S05]  /*48ad0*/  STL.64 [R1+0x568], R6 ;  /* 0x0005680601007387 */ /* 0x0003ea0000100a00 */
[C---:B-1----:R-:W-:Y:S01]  /*48ae0*/  HMMA.1688.F32.TF32 R4, R40.reuse, R112, R16 ;  /* 0x000000702804723c */ /* 0x042fe20000081010 */
[----:B------:R-:W-:Y:S04]  /*48af0*/  STL.64 [R1+0x4a0], R20 ;  /* 0x0004a01401007387 */ /* 0x000fe80000100a00 */
[----:B------:R-:W-:Y:S04]  /*48b00*/  STL.64 [R1+0x4a8], R22 ;  /* 0x0004a81601007387 */ /* 0x000fe80000100a00 */
[----:B------:R-:W3:Y:S06]  /*48b10*/  LDL.LU R36, [R1+0x130] ;  /* 0x0001300001247983 */ /* 0x000eec0000300800 */
[----:B------:R-:W-:Y:S04]  /*48b20*/  STL.64 [R1+0x490], R8 ;  /* 0x0004900801007387 */ /* 0x000fe80000100a00 */
[----:B------:R-:W-:Y:S04]  /*48b30*/  STL.64 [R1+0x498], R10 ;  /* 0x0004980a01007387 */ /* 0x000fe80000100a00 */
[----:B------:R1:W-:Y:S04]  /*48b40*/  STL.64 [R1+0x480], R4 ;  /* 0x0004800401007387 */ /* 0x0003e80000100a00 */
[----:B------:R1:W-:Y:S04]  /*48b50*/  STL.64 [R1+0x488], R6 ;  /* 0x0004880601007387 */ /* 0x0003e80000100a00 */
        /* <DEDUP_REMOVED lines=11> */
[----:B-1----:R-:W2:Y:S04]  /*48c10*/  LDL.LU R4, [R1+0x1c0] ;  /* 0x0001c00001047983 */ /* 0x002ea80000300800 */
        /* <DEDUP_REMOVED lines=43> */
[C---:B--2---:R-:W-:Y:S08]  /*48ed0*/  HMMA.1688.F32.TF32 R4, R40.reuse, R128, R4 ;  /* 0x000000802804723c */ /* 0x044ff00000081004 */
[C---:B---3--:R-:W-:Y:S08]  /*48ee0*/  HMMA.1688.F32.TF32 R64, R40.reuse, R120, R64 ;  /* 0x000000782840723c */ /* 0x048ff00000081040 */
[C---:B----4-:R-:W-:Y:S08]  /*48ef0*/  HMMA.1688.F32.TF32 R60, R40.reuse, R116, R60 ;  /* 0x00000074283c723c */ /* 0x050ff0000008103c */
[C---:B------:R-:W-:Y:S08]  /*48f00*/  HMMA.1688.F32.TF32 R240, R40.reuse, R124, R240 ;  /* 0x0000007c28f0723c */ /* 0x040ff000000810f0 */
[----:B------:R-:W-:Y:S07]  /*48f10*/  HMMA.1688.F32.TF32 R40, R40, R132, R24 ;  /* 0x000000842828723c */ /* 0x000fee0000081018 */
[----:B------:R-:W-:Y:S04]  /*48f20*/  STL.64 [R1+0x470], R60 ;  /* 0x0004703c01007387 */ /* 0x000fe80000100a00 */
[----:B------:R1:W-:Y:S04]  /*48f30*/  STL.64 [R1+0x478], R62 ;  /* 0x0004783e01007387 */ /* 0x0003e80000100a00 */
[----:B-1----:R-:W2:Y:S04]  /*48f40*/  LDL.LU.64 R62, [R1+0x3bc0] ;  /* 0x003bc000013e7983 */ /* 0x002ea80000300a00 */
        /* <DEDUP_REMOVED lines=10> */
[----:B-1----:R-:W4:Y:S04]  /*48ff0*/  LDL.LU.64 R6, [R1+0x3b98] ;  /* 0x003b980001067983 */ /* 0x002f280000300a00 */
[----:B------:R-:W2:Y:S04]  /*49000*/  LDL.LU.64 R26, [R1+0x3b90] ;  /* 0x003b9000011a7983 */ /* 0x000ea80000300a00 */
[----:B------:R-:W2:Y:S04]  /*49010*/  LDL.LU.64 R24, [R1+0x3b88] ;  /* 0x003b880001187983 */ /* 0x000ea80000300a00 */
[----:B------:R1:W-:Y:S04]  /*49020*/  STL.64 [R1+0x420], R40 ;  /* 0x0004202801007387 */ /* 0x0003e80000100a00 */
[----:B------:R1:W-:Y:S04]  /*49030*/  STL.64 [R1+0x428], R42 ;  /* 0x0004282a01007387 */ /* 0x0003e80000100a00 */
[----:B-1----:R-:W2:Y:S04]  /*49040*/  LDL.LU R40, [R1+0x190] ;  /* 0x0001900001287983 */ /* 0x002ea80000300800 */
[----:B------:R-:W2:Y:S04]  /*49050*/  LDL.LU R41, [R1+0x194] ;  /* 0x0001940001297983 */ /* 0x000ea80000300800 */
[----:B------:R-:W2:Y:S04]  /*49060*/  LDL.LU R42, [R1+0x198] ;  /* 0x00019800012a7983 */ /* 0x000ea80000300800 */
[----:B------:R-:W2:Y:S01]  /*49070*/  LDL.LU R43, [R1+0x19c] ;  /* 0x00019c00012b7983 */ /* 0x000ea20000300800 */
[C---:B------:R-:W-:Y:S08]  /*49080*/  HMMA.1688.F32.TF32 R16, R44.reuse, R96, R16 ;  /* 0x000000602c10723c */ /* 0x040ff00000081010 */
[C---:B------:R-:W-:Y:S08]  /*49090*/  HMMA.1688.F32.TF32 R32, R44.reuse, R104, R32 ;  /* 0x000000682c20723c */ /* 0x040ff00000081020 */
[C---:B------:R-:W-:Y:S07]  /*490a0*/  HMMA.1688.F32.TF32 R244, R44.reuse, R108, R244 ;  /* 0x0000006c2cf4723c */ /* 0x040fee00000810f4 */
[----:B------:R1:W-:Y:S01]  /*490b0*/  STL.64 [R1+0x410], R16 ;  /* 0x0004101001007387 */ /* 0x0003e20000100a00 */
[C---:B------:R-:W-:Y:S03]  /*490c0*/  HMMA.1688.F32.TF32 R8, R44.reuse, R112, R8 ;  /* 0x000000702c08723c */ /* 0x040fe60000081008 */
[----:B------:R1:W-:Y:S05]  /*490d0*/  STL.64 [R1+0x418], R18 ;  /* 0x0004181201007387 */ /* 0x0003ea0000100a00 */
[C---:B------:R-:W-:Y:S01]  /*490e0*/  HMMA.1688.F32.TF32 R20, R44.reuse, R116, R20 ;  /* 0x000000742c14723c */ /* 0x040fe20000081014 */
[----:B-1----:R-:W3:Y:S04]  /*490f0*/  LDL.LU R16, [R1+0xf0] ;  /* 0x0000f00001107983 */ /* 0x002ee80000300800 */
[----:B------:R-:W3:Y:S03]  /*49100*/  LDL.LU R17, [R1+0xf4] ;  /* 0x0000f40001117983 */ /* 0x000ee60000300800 */
[C---:B------:R-:W-:Y:S01]  /*49110*/  HMMA.1688.F32.TF32 R248, R44.reuse, R120, R248 ;  /* 0x000000782cf8723c */ /* 0x040fe200000810f8 */
[----:B------:R-:W3:Y:S04]  /*49120*/  LDL.LU R18, [R1+0xf8] ;  /* 0x0000f80001127983 */ /* 0x000ee80000300800 */
[----:B------:R-:W3:Y:S03]  /*49130*/  LDL.LU R19, [R1+0xfc] ;  /* 0x0000fc0001137983 */ /* 0x000ee60000300800 */
[C---:B------:R-:W-:Y:S08]  /*49140*/  HMMA.1688.F32.TF32 R36, R44.reuse, R124, R36 ;  /* 0x0000007c2c24723c */ /* 0x040ff00000081024 */
[C---:B------:R-:W-:Y:S08]  /*49150*/  HMMA.1688.F32.TF32 R28, R44.reuse, R128, R28 ;  /* 0x000000802c1c723c */ /* 0x040ff0000008101c */
[C---:B------:R-:W-:Y:S08]  /*49160*/  HMMA.1688.F32.TF32 R12, R44.reuse, R132, R12 ;  /* 0x000000842c0c723c */ /* 0x040ff0000008100c */
[----:B--2---:R-:W-:Y:S11]  /*49170*/  HMMA.1688.F32.TF32 R40, R44, R100, R40 ;  /* 0x000000642c28723c */ /* 0x004ff60000081028 */
[----:B------:R-:W-:Y:S11]  /*49180*/  @!UPT UIADD3 URZ, URZ, URZ, URZ ;  /* 0x0000003f3f3ff290 */ /* 0x000ff6000fffe03f */
[----:B------:R-:W-:Y:S01]  /*49190*/  @!UPT UIADD3 URZ, URZ, URZ, URZ ;  /* 0x0000003f3f3ff290 */ /* 0x000fe2000fffe03f */
[----:B------:R1:W-:Y:S04]  /*491a0*/  STL.64 [R1+0x400], R40 ;  /* 0x0004002801007387 */ /* 0x0003e80000100a00 */
[----:B------:R2:W-:Y:S04]  /*491b0*/  STL.64 [R1+0x408], R42 ;  /* 0x0004082a01007387 */ /* 0x0005e80000100a00 */
[----:B-1----:R-:W3:Y:S04]  /*491c0*/  LDL.LU R40, [R1+0xe0] ;  /* 0x0000e00001287983 */ /* 0x002ee80000300800 */
[----:B------:R-:W3:Y:S04]  /*491d0*/  LDL.LU R41, [R1+0xe4] ;  /* 0x0000e40001297983 */ /* 0x000ee80000300800 */
[----:B--2---:R-:W3:Y:S04]  /*491e0*/  LDL.LU R42, [R1+0xe8] ;  /* 0x0000e800012a7983 */ /* 0x004ee80000300800 */
[----:B------:R-:W3:Y:S04]  /*491f0*/  LDL.LU R43, [R1+0xec] ;  /* 0x0000ec00012b7983 */ /* 0x000ee80000300800 */
[----:B------:R1:W-:Y:S04]  /*49200*/  STL.64 [R1+0x3f0], R32 ;  /* 0x0003f02001007387 */ /* 0x0003e80000100a00 */
[----:B------:R2:W-:Y:S04]  /*49210*/  STL.64 [R1+0x3f8], R34 ;  /* 0x0003f82201007387 */ /* 0x0005e80000100a00 */
[----:B-1----:R-:W4:Y:S04]  /*49220*/  LDL.LU R32, [R1+0xd0] ;  /* 0x0000d00001207983 */ /* 0x002f280000300800 */
[----:B------:R-:W4:Y:S04]  /*49230*/  LDL.LU R33, [R1+0xd4] ;  /* 0x0000d40001217983 */ /* 0x000f280000300800 */
[----:B--2---:R-:W4:Y:S04]  /*49240*/  LDL.LU R34, [R1+0xd8] ;  /* 0x0000d80001227983 */ /* 0x004f280000300800 */
[----:B------:R-:W4:Y:S04]  /*49250*/  LDL.LU R35, [R1+0xdc] ;  /* 0x0000dc0001237983 */ /* 0x000f280000300800 */
[----:B------:R-:W-:Y:S04]  /*49260*/  STL.64 [R1+0x3c0], R244 ;  /* 0x0003c0f401007387 */ /* 0x000fe80000100a00 */
[----:B------:R1:W-:Y:S04]  /*49270*/  STL.64 [R1+0x3c8], R246 ;  /* 0x0003c8f601007387 */ /* 0x0003e80000100a00 */
        /* <DEDUP_REMOVED lines=14> */
[----:B------:R1:W-:Y:S04]  /*49360*/  STL.64 [R1+0x2d8], R38 ;  /* 0x0002d82601007387 */ /* 0x0003e80000100a00 */
[----:B-1----:R-:W2:Y:S04]  /*49370*/  LDL.LU R36, [R1+0xc0] ;  /* 0x0000c00001247983 */ /* 0x002ea80000300800 */
[----:B------:R-:W2:Y:S01]  /*49380*/  LDL.LU R37, [R1+0xc4] ;  /* 0x0000c40001257983 */ /* 0x000ea20000300800 */
[----:B------:R-:W-:Y:S01]  /*49390*/  IMAD.MOV.U32 R38, RZ, RZ, R0 ;  /* 0x000000ffff267224 */ /* 0x000fe200078e0000 */
[----:B------:R-:W-:-:S02]  /*493a0*/  MOV R39, R3 ;  /* 0x0000000300277202 */ /* 0x000fc40000000f00 */
[----:B------:R-:W2:Y:S04]  /*493b0*/  LDL.LU R0, [R1+0x3b4c] ;  /* 0x003b4c0001007983 */ /* 0x000ea80000300800 */
[----:B------:R-:W2:Y:S04]  /*493c0*/  LDL.LU R3, [R1+0x3b48] ;  /* 0x003b480001037983 */ /* 0x000ea80000300800 */
[----:B------:R-:W2:Y:S04]  /*493d0*/  LDL.LU R44, [R1+0x100] ;  /* 0x00010000012c7983 */ /* 0x000ea80000300800 */
[----:B------:R-:W-:Y:S04]  /*493e0*/  STL.64 [R1+0x2b0], R28 ;  /* 0x0002b01c01007387 */ /* 0x000fe80000100a00 */
[----:B------:R-:W-:Y:S04]  /*493f0*/  STL.64 [R1+0x2b8], R30 ;  /* 0x0002b81e01007387 */ /* 0x000fe80000100a00 */
[----:B------:R1:W-:Y:S04]  /*49400*/  STL.64 [R1+0x280], R12 ;  /* 0x0002800c01007387 */ /* 0x0003e80000100a00 */
[----:B------:R1:W-:Y:S04]  /*49410*/  STL.64 [R1+0x288], R14 ;  /* 0x0002880e01007387 */ /* 0x0003e80000100a00 */
[----:B------:R-:W2:Y:S04]  /*49420*/  LDL.LU R45, [R1+0x104] ;  /* 0x00010400012d7983 */ /* 0x000ea80000300800 */
[----:B------:R-:W2:Y:S04]  /*49430*/  LDL.LU R46, [R1+0x108] ;  /* 0x00010800012e7983 */ /* 0x000ea80000300800 */
[----:B------:R-:W2:Y:S04]  /*49440*/  LDL.LU R47, [R1+0x10c] ;  /* 0x00010c00012f7983 */ /* 0x000ea80000300800 */
[----:B-1----:R-:W2:Y:S04]  /*49450*/  LDL.LU R12, [R1+0xb0] ;  /* 0x0000b000010c7983 */ /* 0x002ea80000300800 */
[----:B------:R-:W2:Y:S04]  /*49460*/  LDL.LU R13, [R1+0xb4] ;  /* 0x0000b400010d7983 */ /* 0x000ea80000300800 */
[----:B------:R-:W2:Y:S04]  /*49470*/  LDL.LU R14, [R1+0xb8] ;  /* 0x0000b800010e7983 */ /* 0x000ea80000300800 */
[----:B------:R-:W2:Y:S01]  /*49480*/  LDL.LU R15, [R1+0xbc] ;  /* 0x0000bc00010f7983 */ /* 0x000ea20000300800 */
[C---:B---3--:R-:W-:Y:S08]  /*49490*/  HMMA.1688.F32.TF32 R40, R48.reuse, R104, R40 ;  /* 0x000000683028723c */ /* 0x048ff00000081028 */
[C---:B----4-:R-:W-:Y:S08]  /*494a0*/  HMMA.1688.F32.TF32 R32, R48.reuse, R108, R32 ;  /* 0x0000006c3020723c */ /* 0x050ff00000081020 */
[C---:B--2---:R-:W-:Y:S01]  /*494b0*/  HMMA.1688.F32.TF32 R36, R48.reuse, R112, R36 ;  /* 0x000000703024723c */ /* 0x044fe20000081024 */
[----:B------:R-:W-:Y:S04]  /*494c0*/  LDS R29, [R0+0xc000] ;  /* 0x00c00000001d7984 */ /* 0x000fe80000000800 */
[----:B------:R-:W-:Y:S04]  /*494d0*/  LDS R28, [R3+0xc000] ;  /* 0x00c00000031c7984 */ /* 0x000fe80000000800 */
[----:B------:R-:W-:Y:S04]  /*494e0*/  LDS R30, [R3+0xe000] ;  /* 0x00e00000031e7984 */ /* 0x000fe80000000800 */
[----:B------:R-:W1:Y:S01]  /*494f0*/  LDS R31, [R0+0xe000] ;  /* 0x00e00000001f7984 */ /* 0x000e620000000800 */
[C---:B------:R-:W-:Y:S11]  /*49500*/  HMMA.1688.F32.TF32 R44, R48.reuse, R96, R44 ;  /* 0x00000060302c723c */ /* 0x040ff6000008102c */
[----:B------:R-:W-:Y:S11]  /*49510*/  @!UPT UIADD3 URZ, URZ, URZ, URZ ;  /* 0x0000003f3f3ff290 */ /* 0x000ff6000fffe03f */
[----:B------:R-:W-:Y:S01]  /*49520*/  @!UPT UIADD3 URZ, URZ, URZ, URZ ;  /* 0x0000003f3f3ff290 */ /* 0x000fe2000fffe03f */
[----:B------:R-:W-:Y:S04]  /*49530*/  STL.64 [R1+0x260], R44 ;  /* 0x0002602c01007387 */ /* 0x000fe80000100a00 */
[----:B------:R2:W-:Y:S02]  /*49540*/  STL.64 [R1+0x268], R46 ;  /* 0x0002682e01007387 */ /* 0x0005e40000100a00 */
[C---:B--2---:R-:W-:Y:S02]  /*49550*/  HMMA.1688.F32.TF32 R44, R48.reuse, R100, R16 ;  /* 0x00000064302c723c */ /* 0x044fe40000081010 */
[----:B------:R-:W2:Y:S11]  /*49560*/  LDL.LU R16, [R1+0xa0] ;  /* 0x0000a00001107983 */ /* 0x000eb60000300800 */
[----:B------:R-:W-:Y:S10]  /*49570*/  @!UPT UIADD3 URZ, URZ, URZ, URZ ;  /* 0x0000003f3f3ff290 */ /* 0x000ff4000fffe03f */
[----:B------:R3:W-:Y:S04]  /*49580*/  STL.64 [R1+0x240], R44 ;  /* 0x0002402c01007387 */ /* 0x0007e80000100a00 */
[----:B------:R4:W-:Y:S04]  /*49590*/  STL.64 [R1+0x248], R46 ;  /* 0x0002482e01007387 */ /* 0x0009e80000100a00 */
[----:B------:R-:W2:Y:S04]  /*495a0*/  LDL.LU R17, [R1+0xa4] ;  /* 0x0000a40001117983 */ /* 0x000ea80000300800 */
[----:B------:R-:W2:Y:S04]  /*495b0*/  LDL.LU R18, [R1+0xa8] ;  /* 0x0000a80001127983 */ /* 0x000ea80000300800 */
[----:B------:R-:W2:Y:S01]  /*495c0*/  LDL.LU R19, [R1+0xac] ;  /* 0x0000ac0001137983 */ /* 0x000ea20000300800 */
[----:B------:R-:W-:Y:S03]  /*495d0*/  HMMA.1688.F32.TF32 R12, R48, R116, R12 ;  /* 0x00000074300c723c */ /* 0x000fe6000008100c */
[----:B---3--:R-:W3:Y:S04]  /*495e0*/  LDL.LU R44, [R1+0x90] ;  /* 0x00009000012c7983 */ /* 0x008ee80000300800 */
[----:B------:R1:W-:Y:S04]  /*495f0*/  STL.64 [R1+0x220], R40 ;  /* 0x0002202801007387 */ /* 0x0003e80000100a00 */
[----:B------:R1:W-:Y:S04]  /*49600*/  STL.64 [R1+0x228], R42 ;  /* 0x0002282a01007387 */ /* 0x0003e80000100a00 */
[----:B------:R-:W3:Y:S04]  /*49610*/  LDL.LU R45, [R1+0x94] ;  /* 0x00009400012d7983 */ /* 0x000ee80000300800 */
[----:B----4-:R-:W3:Y:S04]  /*49620*/  LDL.LU R46, [R1+0x98] ;  /* 0x00009800012e7983 */ /* 0x010ee80000300800 */
[----:B------:R-:W3:Y:S04]  /*49630*/  LDL.LU R47, [R1+0x9c] ;  /* 0x00009c00012f7983 */ /* 0x000ee80000300800 */
[----:B-1----:R-:W4:Y:S04]  /*49640*/  LDL.LU R40, [R1+0x20] ;  /* 0x0000200001287983 */ /* 0x002f280000300800 */
[----:B------:R1:W-:Y:S04]  /*49650*/  STL.64 [R1+0x200], R32 ;  /* 0x0002002001007387 */ /* 0x0003e80000100a00 */
[----:B------:R1:W-:Y:S04]  /*49660*/  STL.64 [R1+0x208], R34 ;  /* 0x0002082201007387 */ /* 0x0003e80000100a00 */
[----:B------:R-:W4:Y:S04]  /*49670*/  LDL.LU R41, [R1+0x24] ;  /* 0x0000240001297983 */ /* 0x000f280000300800 */
[----:B------:R-:W4:Y:S04]  /*49680*/  LDL.LU R42, [R1+0x28] ;  /* 0x00002800012a7983 */ /* 0x000f280000300800 */
[----:B------:R-:W4:Y:S04]  /*49690*/  LDL.LU R43, [R1+0x2c] ;  /* 0x00002c00012b7983 */ /* 0x000f280000300800 */
[----:B-1----:R-:W4:Y:S01]  /*496a0*/  LDL.LU R32, [R1+0x10] ;  /* 0x0000100001207983 */ /* 0x002f220000300800 */
[----:B------:R-:W-:-:S03]  /*496b0*/  IMAD.MOV.U32 R112, RZ, RZ, R39 ;  /* 0x000000ffff707224 */ /* 0x000fc600078e0027 */
[----:B------:R-:W4:Y:S01]  /*496c0*/  LDL.LU R33, [R1+0x14] ;  /* 0x0000140001217983 */ /* 0x000f220000300800 */
[----:B------:R-:W-:-:S03]  /*496d0*/  IMAD.MOV.U32 R113, RZ, RZ, R38 ;  /* 0x000000ffff717224 */ /* 0x000fc600078e0026 */
[----:B------:R-:W4:Y:S01]  /*496e0*/  LDL.LU R34, [R1+0x18] ;  /* 0x0000180001227983 */ /* 0x000f220000300800 */
[----:B------:R-:W-:-:S03]  /*496f0*/  MOV R38, R10 ;  /* 0x0000000a00267202 */ /* 0x000fc60000000f00 */
[----:B------:R-:W4:Y:S01]  /*49700*/  LDL.LU R35, [R1+0x1c] ;  /* 0x00001c0001237983 */ /* 0x000f220000300800 */
[----:B------:R-:W-:-:S03]  /*49710*/  IMAD.MOV.U32 R39, RZ, RZ, R11 ;  /* 0x000000ffff277224 */ /* 0x000fc600078e000b */
[----:B------:R1:W-:Y:S01]  /*49720*/  STL.64 [R1+0x1e0], R36 ;  /* 0x0001e02401007387 */ /* 0x0003e20000100a00 */
[----:B------:R-:W-:Y:S02]  /*49730*/  IMAD.MOV.U32 R105, RZ, RZ, R14 ;  /* 0x000000ffff697224 */ /* 0x000fe400078e000e */
[----:B------:R-:W-:Y:S01]  /*49740*/  IMAD.MOV.U32 R104, RZ, RZ, R15 ;  /* 0x000000ffff687224 */ /* 0x000fe200078e000f */
[----:B-1----:R-:W4:Y:S04]  /*49750*/  LDL.LU R36, [R1] ;  /* 0x0000000001247983 */ /* 0x002f280000300800 */
[----:B------:R-:W4:Y:S04]  /*49760*/  LDL.LU R37, [R1+0x4] ;  /* 0x0000040001257983 */ /* 0x000f280000300800 */
[----:B------:R-:W4:Y:S04]  /*49770*/  LDL.LU R10, [R1+0x3b44] ;  /* 0x003b4400010a7983 */ /* 0x000f280000300800 */
[----:B------:R-:W4:Y:S04]  /*49780*/  LDL.LU R11, [R1+0x3b40] ;  /* 0x003b4000010b7983 */ /* 0x000f280000300800 */
[----:B------:R1:W-:Y:S04]  /*49790*/  STL [R1+0x3adc], R112 ;  /* 0x003adc7001007387 */ /* 0x0003e80000100800 */
[----:B------:R1:W-:Y:S04]  /*497a0*/  STL [R1+0x3ad8], R113 ;  /* 0x003ad87101007387 */ /* 0x0003e80000100800 */
[----:B------:R-:W4:Y:S01]  /*497b0*/  LDL.LU.64 R14, [R1+0x3b38] ;  /* 0x003b3800010e7983 */ /* 0x000f220000300a00 */
[----:B------:R-:W-:Y:S01]  /*497c0*/  MOV R108, R13 ;  /* 0x0000000d006c7202 */ /* 0x000fe20000000f00 */
[----:B------:R-:W-:-:S04]  /*497d0*/  IMAD.MOV.U32 R109, RZ, RZ, R12 ;  /* 0x000000ffff6d7224 */ /* 0x000fc800078e000c */
[----:B------:R-:W-:Y:S04]  /*497e0*/  STL [R1+0x3ae4], R108 ;  /* 0x003ae46c01007387 */ /* 0x000fe80000100800 */
[----:B------:R1:W-:Y:S01]  /*497f0*/  STL [R1+0x3ae0], R109 ;  /* 0x003ae06d01007387 */ /* 0x0003e20000100800 */
[C---:B--2---:R-:W-:Y:S11]  /*49800*/  HMMA.1688.F32.TF32 R16, R48.reuse, R120, R16 ;  /* 0x000000783010723c */ /* 0x044ff60000081010 */
[----:B------:R-:W-:Y:S11]  /*49810*/  @!UPT UIADD3 URZ, URZ, URZ, URZ ;  /* 0x0000003f3f3ff290 */ /* 0x000ff6000fffe03f */
[----:B------:R-:W-:Y:S02]  /*49820*/  @!UPT UIADD3 URZ, URZ, URZ, URZ ;  /* 0x0000003f3f3ff290 */ /* 0x000fe4000fffe03f */
[----:B------:R-:W-:Y:S01]  /*49830*/  IMAD.MOV.U32 R117, RZ, RZ, R18 ;  /* 0x000000ffff757224 */ /* 0x000fe200078e0012 */
[----:B------:R-:W-:Y:S01]  /*49840*/  MOV R116, R19 ;  /* 0x0000001300747202 */ /* 0x000fe20000000f00 */
[----:B------:R-:W-:Y:S01]  /*49850*/  IMAD.MOV.U32 R120, RZ, RZ, R17 ;  /* 0x000000ffff787224 */ /* 0x000fe200078e0011 */
[----:B------:R-:W-:Y:S01]  /*49860*/  MOV R121, R16 ;  /* 0x0000001000797202 */ /* 0x000fe20000000f00 */
[----:B------:R-:W2:Y:S04]  /*49870*/  LDL.LU.64 R18, [R1+0x3b30] ;  /* 0x003b300001127983 */ /* 0x000ea80000300a00 */
[----:B------:R-:W2:Y:S01]  /*49880*/  LDL.LU.64 R16, [R1+0x3b28] ;  /* 0x003b280001107983 */ /* 0x000ea20000300a00 */
[----:B---3--:R-:W-:Y:S08]  /*49890*/  HMMA.1688.F32.TF32 R44, R48, R124, R44 ;  /* 0x0000007c302c723c */ /* 0x008ff0000008102c */
[C---:B----4-:R-:W-:Y:S11]  /*498a0*/  HMMA.1688.F32.TF32 R36, R28.reuse, R14, R36 ;  /* 0x0000000e1c24723c */ /* 0x050ff60000081024 */
[----:B------:R-:W-:Y:S11]  /*498b0*/  @!UPT UIADD3 URZ, URZ, URZ, URZ ;  /* 0x0000003f3f3ff290 */ /* 0x000ff6000fffe03f */
[----:B------:R-:W-:Y:S02]  /*498c0*/  @!UPT UIADD3 URZ, URZ, URZ, URZ ;  /* 0x0000003f3f3ff290 */ /* 0x000fe4000fffe03f */
[----:B------:R-:W-:Y:S01]  /*498d0*/  IMAD.MOV.U32 R9, RZ, RZ, R36 ;  /* 0x000000ffff097224 */ /* 0x000fe200078e0024 */
[----:B------:R-:W-:Y:S01]  /*498e0*/  MOV R5, R38 ;  /* 0x0000002600057202 */ /* 0x000fe20000000f00 */
[----:B------:R-:W-:Y:S02]  /*498f0*/  IMAD.MOV.U32 R8, RZ, RZ, R37 ;  /* 0x000000ffff087224 */ /* 0x000fe400078e0025 */
[----:B------:R-:W-:Y:S02]  /*49900*/  IMAD.MOV.U32 R4, RZ, RZ, R39 ;  /* 0x000000ffff047224 */ /* 0x000fe400078e0027 */
[C---:B------:R-:W-:Y:S11]  /*49910*/  HMMA.1688.F32.TF32 R36, R28.reuse, R10, R248 ;  /* 0x0000000a1c24723c */ /* 0x040ff600000810f8 */
[----:B------:R-:W-:Y:S11]  /*49920*/  @!UPT UIADD3 URZ, URZ, URZ, URZ ;  /* 0x0000003f3f3ff290 */ /* 0x000ff6000fffe03f */
[----:B------:R-:W-:Y:S02]  /*49930*/  @!UPT UIADD3 URZ, URZ, URZ, URZ ;  /* 0x0000003f3f3ff290 */ /* 0x000fe4000fffe03f */
[----:B------:R-:W-:Y:S01]  /*49940*/  IMAD.MOV.U32 R53, RZ, RZ, R36 ;  /* 0x000000ffff357224 */ /* 0x000fe200078e0024 */
[----:B------:R-:W-:Y:S01]  /*49950*/  MOV R52, R37 ;  /* 0x0000002500347202 */ /* 0x000fe20000000f00 */
[----:B------:R-:W-:Y:S02]  /*49960*/  IMAD.MOV.U32 R13, RZ, RZ, R38 ;  /* 0x000000ffff0d7224 */ /* 0x000fe400078e0026 */
[----:B------:R-:W-:Y:S02]  /*49970*/  IMAD.MOV.U32 R12, RZ, RZ, R39 ;  /* 0x000000ffff0c7224 */ /* 0x000fe400078e0027 */
[----:B------:R-:W-:Y:S08]  /*49980*/  HMMA.1688.F32.TF32 R36, R28, R6, R244 ;  /* 0x000000061c24723c */ /* 0x000ff000000810f4 */
[----:B------:R-:W-:Y:S11]  /*49990*/  HMMA.1688.F32.TF32 R40, R48, R128, R40 ;  /* 0x000000803028723c */ /* 0x000ff60000081028 */
[----:B------:R-:W-:Y:S05]  /*499a0*/  @!UPT UIADD3 URZ, URZ, URZ, URZ ;  /* 0x0000003f3f3ff290 */ /* 0x000fea000fffe03f */
[----:B------:R-:W-:Y:S01]  /*499b0*/  MOV R61, R36 ;  /* 0x00000024003d7202 */ /* 0x000fe20000000f00 */
[----:B------:R-:W-:Y:S01]  /*499c0*/  IMAD.MOV.U32 R60, RZ, RZ, R37 ;  /* 0x000000ffff3c7224 */ /* 0x000fe200078e0025 */
[----:B------:R-:W-:Y:S01]  /*499d0*/  MOV R56, R39 ;  /* 0x0000002700387202 */ /* 0x000fe20000000f00 */
[----:B------:R-:W-:Y:S02]  /*499e0*/  IMAD.MOV.U32 R57, RZ, RZ, R38 ;  /* 0x000000ffff397224 */ /* 0x000fe400078e0026 */
[C---:B------:R-:W-:Y:S01]  /*499f0*/  HMMA.1688.F32.TF32 R36, R28.reuse, R62, R240 ;  /* 0x0000003e1c24723c */ /* 0x040fe200000810f0 */
[----:B-1----:R-:W-:Y:S01]  /*49a00*/  IMAD.MOV.U32 R112, RZ, RZ, R44 ;  /* 0x000000ffff707224 */ /* 0x002fe200078e002c */
[----:B------:R-:W-:Y:S01]  /*49a10*/  MOV R125, R46 ;  /* 0x0000002e007d7202 */ /* 0x000fe20000000f00 */
[----:B------:R-:W-:Y:S02]  /*49a20*/  IMAD.MOV.U32 R113, RZ, RZ, R45 ;  /* 0x000000ffff717224 */ /* 0x000fe400078e002d */
[----:B------:R-:W-:Y:S01]  /*49a30*/  IMAD.MOV.U32 R124, RZ, RZ, R47 ;  /* 0x000000ffff7c7224 */ /* 0x000fe200078e002f */
[----:B------:R-:W-:Y:S01]  /*49a40*/  MOV R109, R41 ;  /* 0x00000029006d7202 */ /* 0x000fe20000000f00 */
[----:B------:R-:W-:Y:S01]  /*49a50*/  IMAD.MOV.U32 R108, RZ, RZ, R40 ;  /* 0x000000ffff6c7224 */ /* 0x000fe200078e0028 */
[----:B------:R-:W-:Y:S01]  /*49a60*/  HMMA.1688.F32.TF32 R44, R28, R58, R72 ;  /* 0x0000003a1c2c723c */ /* 0x000fe20000081048 */
[----:B------:R-:W-:-:S02]  /*49a70*/  IMAD.MOV.U32 R129, RZ, RZ, R42 ;  /* 0x000000ffff817224 */ /* 0x000fc400078e002a */
[----:B------:R-:W-:-:S05]  /*49a80*/  IMAD.MOV.U32 R128, RZ, RZ, R43 ;  /* 0x000000ffff807224 */ /* 0x000fca00078e002b */
[C---:B------:R-:W-:Y:S07]  /*49a90*/  HMMA.1688.F32.TF32 R40, R28.reuse, R54, R84 ;  /* 0x000000361c28723c */ /* 0x040fee0000081054 */
[----:B------:R-:W-:Y:S04]  /*49aa0*/  STL.64 [R1+0x2c0], R36 ;  /* 0x0002c02401007387 */ /* 0x000fe80000100a00 */
[----:B------:R1:W-:Y:S02]  /*49ab0*/  STL.64 [R1+0x2c8], R38 ;  /* 0x0002c82601007387 */ /* 0x0003e40000100a00 */
[C---:B-1----:R-:W-:Y:S02]  /*49ac0*/  HMMA.1688.F32.TF32 R36, R28.reuse, R98, R136 ;  /* 0x000000621c24723c */ /* 0x042fe40000081088 */
[----:B------:R-:W-:Y:S04]  /*49ad0*/  STL.64 [R1+0x2a0], R44 ;  /* 0x0002a02c01007387 */ /* 0x000fe80000100a00 */
[----:B------:R1:W-:Y:S04]  /*49ae0*/  STL.64 [R1+0x2a8], R46 ;  /* 0x0002a82e01007387 */ /* 0x0003e80000100a00 */
[----:B------:R-:W-:Y:S04]  /*49af0*/  STL.64 [R1+0x290], R40 ;  /* 0x0002902801007387 */ /* 0x000fe80000100a00 */
[----:B------:R3:W-:Y:S01]  /*49b00*/  STL.64 [R1+0x298], R42 ;  /* 0x0002982a01007387 */ /* 0x0007e20000100a00 */
[C---:B-1----:R-:W-:Y:S08]  /*49b10*/  HMMA.1688.F32.TF32 R44, R28.reuse, R102, R140 ;  /* 0x000000661c2c723c */ /* 0x042ff0000008108c */
[----:B------:R-:W-:Y:S01]  /*49b20*/  STL.64 [R1+0x270], R36 ;  /* 0x0002702401007387 */ /* 0x000fe20000100a00 */
[C---:B---3--:R-:W-:Y:S03]  /*49b30*/  HMMA.1688.F32.TF32 R40, R28.reuse, R106, R144 ;  /* 0x0000006a1c28723c */ /* 0x048fe60000081090 */
[----:B------:R1:W-:Y:S05]  /*49b40*/  STL.64 [R1+0x278], R38 ;  /* 0x0002782601007387 */ /* 0x0003ea0000100a00 */
[----:B-1----:R-:W-:Y:S08]  /*49b50*/  HMMA.1688.F32.TF32 R36, R28, R110, R148 ;  /* 0x0000006e1c24723c */ /* 0x002ff00000081094 */
[----:B------:R-:W-:Y:S01]  /*49b60*/  HMMA.1688.F32.TF32 R32, R48, R132, R32 ;  /* 0x000000843020723c */ /* 0x000fe20000081020 */
[----:B------:R-:W-:Y:S04]  /*49b70*/  STL.64 [R1+0x250], R44 ;  /* 0x0002502c01007387 */ /* 0x000fe80000100a00 */
[----:B------:R1:W-:Y:S04]  /*49b80*/  STL.64 [R1+0x258], R46 ;  /* 0x0002582e01007387 */ /* 0x0003e80000100a00 */
[----:B------:R-:W-:Y:S04]  /*49b90*/  STL.64 [R1+0x230], R40 ;  /* 0x0002302801007387 */ /* 0x000fe80000100a00 */
[----:B------:R3:W-:Y:S01]  /*49ba0*/  STL.64 [R1+0x238], R42 ;  /* 0x0002382a01007387 */ /* 0x0007e20000100a00 */
[C---:B-1----:R-:W-:Y:S03]  /*49bb0*/  HMMA.1688.F32.TF32 R44, R28.reuse, R114, R152 ;  /* 0x000000721c2c723c */ /* 0x042fe60000081098 */
[----:B------:R-:W-:Y:S04]  /*49bc0*/  STL.64 [R1+0x210], R36 ;  /* 0x0002102401007387 */ /* 0x000fe80000100a00 */
[----:B------:R1:W-:Y:S01]  /*49bd0*/  STL.64 [R1+0x218], R38 ;  /* 0x0002182601007387 */ /* 0x0003e20000100a00 */
[----:B---3--:R-:W-:Y:S01]  /*49be0*/  HMMA.1688.F32.TF32 R40, R28, R118, R156 ;  /* 0x000000761c28723c */ /* 0x008fe2000008109c */
[----:B------:R-:W-:Y:S01]  /*49bf0*/  IMAD.MOV.U32 R72, RZ, RZ, R93 ;  /* 0x000000ffff487224 */ /* 0x000fe200078e005d */
[----:B------:R-:W-:Y:S01]  /*49c00*/  MOV R74, R81 ;  /* 0x00000051004a7202 */ /* 0x000fe20000000f00 */
[----:B------:R-:W-:-:S02]  /*49c10*/  IMAD.MOV.U32 R73, RZ, RZ, R80 ;  /* 0x000000ffff497224 */ /* 0x000fc400078e0050 */
[----:B------:R-:W-:Y:S01]  /*49c20*/  IMAD.MOV.U32 R75, RZ, RZ, R82 ;  /* 0x000000ffff4b7224 */ /* 0x000fe200078e0052 */
[----:B------:R-:W-:Y:S01]  /*49c30*/  MOV R137, R69 ;  /* 0x0000004500897202 */ /* 0x000fe20000000f00 */
[----:B------:R-:W-:Y:S01]  /*49c40*/  IMAD.MOV.U32 R136, RZ, RZ, R68 ;  /* 0x000000ffff887224 */ /* 0x000fe200078e0044 */
[----:B------:R-:W-:Y:S01]  /*49c50*/  MOV R84, R83 ;  /* 0x0000005300547202 */ /* 0x000fe20000000f00 */
[C---:B-1----:R-:W-:Y:S01]  /*49c60*/  HMMA.1688.F32.TF32 R36, R28.reuse, R122, R160 ;  /* 0x0000007a1c24723c */ /* 0x042fe200000810a0 */
[----:B------:R-:W-:Y:S01]  /*49c70*/  MOV R101, R32 ;  /* 0x0000002000657202 */ /* 0x000fe20000000f00 */
[----:B------:R-:W-:Y:S01]  /*49c80*/  IMAD.MOV.U32 R100, RZ, RZ, R33 ;  /* 0x000000ffff647224 */ /* 0x000fe200078e0021 */
[----:B------:R-:W-:Y:S01]  /*49c90*/  MOV R96, R35 ;  /* 0x0000002300607202 */ /* 0x000fe20000000f00 */
[----:B------:R-:W-:Y:S01]  /*49ca0*/  IMAD.MOV.U32 R97, RZ, RZ, R34 ;  /* 0x000000ffff617224 */ /* 0x000fe200078e0022 */
[----:B------:R-:W-:Y:S04]  /*49cb0*/  LDS R32, [R3+0xc100] ;  /* 0x00c1000003207984 */ /* 0x000fe80000000800 */
[----:B------:R-:W-:Y:S04]  /*49cc0*/  LDS R34, [R3+0xe100] ;  /* 0x00e1000003227984 */ /* 0x000fe80000000800 */
[----:B------:R-:W-:Y:S04]  /*49cd0*/  LDS R33, [R0+0xc100] ;  /* 0x00c1000000217984 */ /* 0x000fe80000000800 */
[----:B------:R-:W1:Y:S04]  /*49ce0*/  LDS R35, [R0+0xe100] ;  /* 0x00e1000000237984 */ /* 0x000e680000000800 */
[----:B------:R-:W-:Y:S04]  /*49cf0*/  STL.64 [R1+0x1f0], R44 ;  /* 0x0001f02c01007387 */ /* 0x000fe80000100a00 */
[----:B------:R3:W-:Y:S04]  /*49d00*/  STL.64 [R1+0x1f8], R46 ;  /* 0x0001f82e01007387 */ /* 0x0007e80000100a00 */
[----:B------:R-:W-:Y:S04]  /*49d10*/  STL.64 [R1+0x1d0], R40 ;  /* 0x0001d02801007387 */ /* 0x000fe80000100a00 */
[----:B------:R4:W-:Y:S01]  /*49d20*/  STL.64 [R1+0x1d8], R42 ;  /* 0x0001d82a01007387 */ /* 0x0009e20000100a00 */
[C---:B---3--:R-:W-:Y:S03]  /*49d30*/  HMMA.1688.F32.TF32 R44, R28.reuse, R126, R164 ;  /* 0x0000007e1c2c723c */ /* 0x048fe600000810a4 */
[----:B------:R-:W-:Y:S04]  /*49d40*/  STL.64 [R1+0x1b0], R36 ;  /* 0x0001b02401007387 */ /* 0x000fe80000100a00 */
[----:B------:R3:W-:Y:S01]  /*49d50*/  STL.64 [R1+0x1b8], R38 ;  /* 0x0001b82601007387 */ /* 0x0007e20000100a00 */
[----:B----4-:R-:W-:Y:S01]  /*49d60*/  HMMA.1688.F32.TF32 R40, R28, R130, R168 ;  /* 0x000000821c28723c */ /* 0x010fe200000810a8 */
[----:B------:R-:W-:-:S02]  /*49d70*/  IMAD.MOV.U32 R138, RZ, RZ, R70 ;  /* 0x000000ffff8a7224 */ /* 0x000fc400078e0046 */
[----:B------:R-:W-:Y:S02]  /*49d80*/  IMAD.MOV.U32 R85, RZ, RZ, R94 ;  /* 0x000000ffff557224 */ /* 0x000fe400078e005e */
[----:B------:R-:W-:Y:S01]  /*49d90*/  IMAD.MOV.U32 R86, RZ, RZ, R95 ;  /* 0x000000ffff567224 */ /* 0x000fe200078e005f */
[----:B------:R-:W-:Y:S01]  /*49da0*/  MOV R87, R219 ;  /* 0x000000db00577202 */ /* 0x000fe20000000f00 */
[----:B------:R-:W-:Y:S01]  /*49db0*/  IMAD.MOV.U32 R139, RZ, RZ, R71 ;  /* 0x000000ffff8b7224 */ /* 0x000fe200078e0047 */
[----:B------:R-:W-:Y:S01]  /*49dc0*/  LDS R132, [R3+0x10100] ;  /* 0x0101000003847984 */ /* 0x000fe20000000800 */
[----:B---3--:R-:W-:Y:S03]  /*49dd0*/  HMMA.1688.F32.TF32 R36, R28, R134, R172 ;  /* 0x000000861c24723c */ /* 0x008fe600000810ac */
[----:B------:R-:W-:Y:S04]  /*49de0*/  LDS R28, [R3+0xc200] ;  /* 0x00c20000031c7984 */ /* 0x000fe80000000800 */
[----:B------:R-:W-:Y:S04]  /*49df0*/  STL.64 [R1+0x190], R44 ;  /* 0x0001902c01007387 */ /* 0x000fe80000100a00 */
[----:B------:R-:W-:Y:S04]  /*49e00*/  STL.64 [R1+0x198], R46 ;  /* 0x0001982e01007387 */ /* 0x000fe80000100a00 */
[----:B------:R-:W-:Y:S04]  /*49e10*/  STL.64 [R1+0x170], R40 ;  /* 0x0001702801007387 */ /* 0x000fe80000100a00 */
[----:B------:R-:W-:Y:S04]  /*49e20*/  STL.64 [R1+0x178], R42 ;  /* 0x0001782a01007387 */ /* 0x000fe80000100a00 */
[----:B------:R-:W-:Y:S01]  /*49e30*/  STL.64 [R1+0x150], R36 ;  /* 0x0001502401007387 */ /* 0x000fe20000100a00 */
[C---:B-1----:R-:W-:Y:S03]  /*49e40*/  HMMA.1688.F32.TF32 R20, R32.reuse, R10, R20 ;  /* 0x0000000a2014723c */ /* 0x042fe60000081014 */
[----:B------:R2:W-:Y:S04]  /*49e50*/  STL.64 [R1+0x158], R38 ;  /* 0x0001582601007387 */ /* 0x0005e80000100a00 */
[----:B------:R-:W-:Y:S04]  /*49e60*/  LDS R30, [R3+0xe200] ;  /* 0x00e20000031e7984 */ /* 0x000fe80000000800 */
[----:B------:R-:W-:Y:S01]  /*49e70*/  LDS R29, [R0+0xc200] ;  /* 0x00c20000001d7984 */ /* 0x000fe20000000800 */
[C---:B--2---:R-:W-:Y:S03]  /*49e80*/  HMMA.1688.F32.TF32 R36, R32.reuse, R14, R16 ;  /* 0x0000000e2024723c */ /* 0x044fe60000081010 */
[----:B------:R-:W1:Y:S04]  /*49e90*/  LDS R31, [R0+0xe200] ;  /* 0x00e20000001f7984 */ /* 0x000e680000000800 */
[----:B------:R-:W-:Y:S01]  /*49ea0*/  LDS R44, [R3+0xc300] ;  /* 0x00c30000032c7984 */ /* 0x000fe20000000800 */
[C---:B------:R-:W-:Y:S03]  /*49eb0*/  HMMA.1688.F32.TF32 R16, R32.reuse, R6, R24 ;  /* 0x000000062010723c */ /* 0x040fe60000081018 */
[----:B------:R-:W-:Y:S04]  /*49ec0*/  LDS R46, [R3+0xe300] ;  /* 0x00e30000032e7984 */ /* 0x000fe80000000800 */
[----:B------:R-:W-:Y:S01]  /*49ed0*/  LDS R45, [R0+0xc300] ;  /* 0x00c30000002d7984 */ /* 0x000fe20000000800 */
[C---:B------:R-:W-:Y:S03]  /*49ee0*/  HMMA.1688.F32.TF32 R24, R32.reuse, R62, R64 ;  /* 0x0000003e2018723c */ /* 0x040fe60000081040 */
[----:B------:R-:W2:Y:S04]  /*49ef0*/  LDS R47, [R0+0xe300] ;  /* 0x00e30000002f7984 */ /* 0x000ea80000000800 */
[----:B------:R-:W-:Y:S04]  /*49f00*/  STL.64 [R1+0x140], R36 ;  /* 0x0001402401007387 */ /* 0x000fe80000100a00 */
[----:B------:R-:W-:Y:S04]  /*49f10*/  STL.64 [R1+0x148], R38 ;  /* 0x0001482601007387 */ /* 0x000fe80000100a00 */
[----:B------:R-:W-:Y:S04]  /*49f20*/  STL.64 [R1+0x120], R20 ;  /* 0x0001201401007387 */ /* 0x000fe80000100a00 */
[----:B------:R3:W-:Y:S04]  /*49f30*/  STL.64 [R1+0x128], R22 ;  /* 0x0001281601007387 */ /* 0x0007e80000100a00 */
[----:B------:R-:W-:Y:S04]  /*49f40*/  STL.64 [R1+0x110], R16 ;  /* 0x0001101001007387 */ /* 0x000fe80000100a00 */
[----:B------:R4:W-:Y:S01]  /*49f50*/  STL.64 [R1+0x118], R18 ;  /* 0x0001181201007387 */ /* 0x0009e20000100a00 */
[C---:B---3--:R-:W-:Y:S08]  /*49f60*/  HMMA.1688.F32.TF32 R20, R32.reuse, R58, R76 ;  /* 0x0000003a2014723c */ /* 0x048ff0000008104c */
[C---:B----4-:R-:W-:Y:S01]  /*49f70*/  HMMA.1688.F32.TF32 R16, R32.reuse, R54, R88 ;  /* 0x000000362010723c */ /* 0x050fe20000081058 */
[----:B------:R-:W-:Y:S04]  /*49f80*/  STL.64 [R1+0x100], R24 ;  /* 0x0001001801007387 */ /* 0x000fe80000100a00 */
[----:B------:R3:W-:Y:S10]  /*49f90*/  STL.64 [R1+0x108], R26 ;  /* 0x0001081a01007387 */ /* 0x0007f40000100a00 */
[----:B------:R-:W-:Y:S01]  /*49fa0*/  STL.64 [R1+0xf0], R20 ;  /* 0x0000f01401007387 */ /* 0x000fe20000100a00 */
[C---:B---3--:R-:W-:Y:S03]  /*49fb0*/  HMMA.1688.F32.TF32 R24, R32.reuse, R98, R176 ;  /* 0x000000622018723c */ /* 0x048fe600000810b0 */
[----:B------:R3:W-:Y:S04]  /*49fc0*/  STL.64 [R1+0xf8], R22 ;  /* 0x0000f81601007387 */ /* 0x0007e80000100a00 */
[----:B------:R-:W-:Y:S04]  /*49fd0*/  STL.64 [R1+0xe0], R16 ;  /* 0x0000e01001007387 */ /* 0x000fe80000100a00 */
[----:B------:R4:W-:Y:S01]  /*49fe0*/  STL.64 [R1+0xe8], R18 ;  /* 0x0000e81201007387 */ /* 0x0009e20000100a00 */
[C---:B---3--:R-:W-:Y:S08]  /*49ff0*/  HMMA.1688.F32.TF32 R20, R32.reuse, R102, R180 ;  /* 0x000000662014723c */ /* 0x048ff000000810b4 */
[C---:B----4-:R-:W-:Y:S03]  /*4a000*/  HMMA.1688.F32.TF32 R16, R32.reuse, R106, R184 ;  /* 0x0000006a2010723c */ /* 0x050fe600000810b8 */
[----:B------:R-:W-:Y:S04]  /*4a010*/  STL.64 [R1+0xd0], R24 ;  /* 0x0000d01801007387 */ /* 0x000fe80000100a00 */
[----:B------:R-:W-:Y:S04]  /*4a020*/  STL.64 [R1+0xd8], R26 ;  /* 0x0000d81a01007387 */ /* 0x000fe80000100a00 */
[----:B------:R-:W1:Y:S04]  /*4a030*/  LDL.LU R48, [R1+0x590] ;  /* 0x0005900001307983 */ /* 0x000e680000300800 */
[----:B------:R-:W-:Y:S04]  /*4a040*/  STL.64 [R1+0xc0], R20 ;  /* 0x0000c01401007387 */ /* 0x000fe80000100a00 */
[----:B------:R-:W-:Y:S04]  /*4a050*/  STL.64 [R1+0xc8], R22 ;  /* 0x0000c81601007387 */ /* 0x000fe80000100a00 */
[----:B------:R-:W-:Y:S04]  /*4a060*/  STL.64 [R1+0xb0], R16 ;  /* 0x0000b01001007387 */ /* 0x000fe80000100a00 */
[----:B------:R3:W-:Y:S04]  /*4a070*/  STL.64 [R1+0xb8], R18 ;  /* 0x0000b81201007387 */ /* 0x0007e80000100a00 */
[----:B------:R-:W1:Y:S04]  /*4a080*/  LDL.LU R49, [R1+0x594] ;  /* 0x0005940001317983 */ /* 0x000e680000300800 */
[----:B------:R-:W1:Y:S04]  /*4a090*/  LDL.LU R50, [R1+0x598] ;  /* 0x0005980001327983 */ /* 0x000e680000300800 */
[----:B------:R-:W1:Y:S04]  /*4a0a0*/  LDL.LU R51, [R1+0x59c] ;  /* 0x00059c0001337983 */ /* 0x000e680000300800 */
[----:B------:R-:W4:Y:S04]  /*4a0b0*/  LDL.LU R40, [R1+0x4d0] ;  /* 0x0004d00001287983 */ /* 0x000f280000300800 */
[----:B------:R-:W4:Y:S04]  /*4a0c0*/  LDL.LU R41, [R1+0x4d4] ;  /* 0x0004d40001297983 */ /* 0x000f280000300800 */
[----:B------:R-:W4:Y:S04]  /*4a0d0*/  LDL.LU R42, [R1+0x4d8] ;  /* 0x0004d800012a7983 */ /* 0x000f280000300800 */
[----:B------:R-:W4:Y:S04]  /*4a0e0*/  LDL.LU R43, [R1+0x4dc] ;  /* 0x0004dc00012b7983 */ /* 0x000f280000300800 */
[----:B------:R-:W2:Y:S04]  /*4a0f0*/  LDL.LU R36, [R1+0x380] ;  /* 0x0003800001247983 */ /* 0x000ea80000300800 */
[----:B------:R-:W2:Y:S01]  /*4a100*/  LDL.LU R37, [R1+0x384] ;  /* 0x0003840001257983 */ /* 0x000ea20000300800 */
[----:B---3--:R-:W-:Y:S01]  /*4a110*/  HMMA.1688.F32.TF32 R16, R32, R110, R188 ;  /* 0x0000006e2010723c */ /* 0x008fe200000810bc */
[----:B------:R-:W-:-:S02]  /*4a120*/  IMAD.MOV.U32 R38, RZ, RZ, R252 ;  /* 0x000000ffff267224 */ /* 0x000fc400078e00fc */
[----:B------:R-:W-:-:S05]  /*4a130*/  IMAD.MOV.U32 R39, RZ, RZ, R2 ;  /* 0x000000ffff277224 */ /* 0x000fca00078e0002 */
[C---:B------:R-:W-:Y:S11]  /*4a140*/  HMMA.1688.F32.TF32 R20, R32.reuse, R114, R192 ;  /* 0x000000722014723c */ /* 0x040ff600000810c0 */
[----:B------:R-:W-:Y:S04]  /*4a150*/  @!UPT UIADD3 URZ, URZ, URZ, URZ ;  /* 0x0000003f3f3ff290 */ /* 0x000fe8000fffe03f */
[----:B------:R3:W-:Y:S01]  /*4a160*/  STL.64 [R1+0xa0], R16 ;  /* 0x0000a01001007387 */ /* 0x0007e20000100a00 */
[----:B------:R-:W-:Y:S01]  /*4a170*/  MOV R252, R18 ;  /* 0x0000001200fc7202 */ /* 0x000fe20000000f00 */
[----:B------:R-:W-:Y:S02]  /*4a180*/  IMAD.MOV.U32 R2, RZ, RZ, R19 ;  /* 0x000000ffff027224 */ /* 0x000fe400078e0013 */
[C---:B---3--:R-:W-:Y:S03]  /*4a190*/  HMMA.1688.F32.TF32 R16, R32.reuse, R118, R196 ;  /* 0x000000762010723c */ /* 0x048fe600000810c4 */
[----:B------:R3:W-:Y:S04]  /*4a1a0*/  STL [R1+0x39ac], R2 ;  /* 0x0039ac0201007387 */ /* 0x0007e80000100800 */
[----:B------:R-:W-:Y:S04]  /*4a1b0*/  STL [R1+0x39a8], R252 ;  /* 0x0039a8fc01007387 */ /* 0x000fe80000100800 */
[----:B------:R-:W-:Y:S04]  /*4a1c0*/  STL.64 [R1+0x90], R20 ;  /* 0x0000901401007387 */ /* 0x000fe80000100a00 */
[----:B------:R3:W-:Y:S01]  /*4a1d0*/  STL.64 [R1+0x98], R22 ;  /* 0x0000981601007387 */ /* 0x0007e20000100a00 */
[C---:B------:R-:W-:Y:S03]  /*4a1e0*/  HMMA.1688.F32.TF32 R248, R32.reuse, R130, R208 ;  /* 0x0000008220f8723c */ /* 0x040fe600000810d0 */
[----:B------:R-:W-:Y:S04]  /*4a1f0*/  LDS R208, [R3+0xc400] ;  /* 0x00c4000003d07984 */ /* 0x000fe80000000800 */
[----:B------:R-:W-:Y:S01]  /*4a200*/  LDS R210, [R3+0xe400] ;  /* 0x00e4000003d27984 */ /* 0x000fe20000000800 */
[----:B---3--:R-:W-:Y:S01]  /*4a210*/  IMAD.MOV.U32 R2, RZ, RZ, R18 ;  /* 0x000000ffff027224 */ /* 0x008fe200078e0012 */
[----:B------:R-:W-:Y:S02]  /*4a220*/  HMMA.1688.F32.TF32 R20, R32, R122, R200 ;  /* 0x0000007a2014723c */ /* 0x000fe400000810c8 */
[----:B------:R3:W-:Y:S01]  /*4a230*/  STL.64 [R1+0x20], R16 ;  /* 0x0000201001007387 */ /* 0x0007e20000100a00 */
[----:B------:R-:W-:-:S03]  /*4a240*/  MOV R252, R19 ;  /* 0x0000001300fc7202 */ /* 0x000fc60000000f00 */
[----:B------:R-:W-:Y:S02]  /*4a250*/  LDS R209, [R0+0xc400] ;  /* 0x00c4000000d17984 */ /* 0x000fe40000000800 */
[C---:B------:R-:W-:Y:S02]  /*4a260*/  HMMA.1688.F32.TF32 R244, R32.reuse, R134, R212 ;  /* 0x0000008620f4723c */ /* 0x040fe400000810d4 */
[----:B------:R-:W1:Y:S06]  /*4a270*/  LDS R211, [R0+0xe400] ;  /* 0x00e4000000d37984 */ /* 0x000e6c0000000800 */
[----:B---3--:R-:W-:Y:S01]  /*4a280*/  HMMA.1688.F32.TF32 R16, R32, R126, R204 ;  /* 0x0000007e2010723c */ /* 0x008fe200000810cc */
[----:B------:R3:W-:Y:S04]  /*4a290*/  STL [R1+0x39b4], R252 ;  /* 0x0039b4fc01007387 */ /* 0x0007e80000100800 */
[----:B------:R1:W-:Y:S04]  /*4a2a0*/  STL [R1+0x39b0], R2 ;  /* 0x0039b00201007387 */ /* 0x0003e80000100800 */
[----:B------:R-:W-:Y:S04]  /*4a2b0*/  STL.64 [R1+0x10], R20 ;  /* 0x0000101401007387 */ /* 0x000fe80000100a00 */
[----:B------:R-:W-:Y:S10]  /*4a2c0*/  STL.64 [R1+0x18], R22 ;  /* 0x0000181601007387 */ /* 0x000ff40000100a00 */
[----:B------:R1:W-:Y:S04]  /*4a2d0*/  STL.64 [R1], R16 ;  /* 0x0000001001007387 */ /* 0x0003e80000100a00 */
[----:B------:R-:W-:Y:S04]  /*4a2e0*/  STL.64 [R1+0x3910], R250 ;  /* 0x003910fa01007387 */ /* 0x000fe80000100a00 */
[----:B------:R-:W-:Y:S04]  /*4a2f0*/  STL.64 [R1+0x3908], R248 ;  /* 0x003908f801007387 */ /* 0x000fe80000100a00 */
[----:B------:R-:W-:Y:S04]  /*4a300*/  STL.64 [R1+0x3920], R246 ;  /* 0x003920f601007387 */ /* 0x000fe80000100a00 */
[----:B------:R-:W-:Y:S01]  /*4a310*/  STL.64 [R1+0x3918], R244 ;  /* 0x003918f401007387 */ /* 0x000fe20000100a00 */
[C---:B-1----:R-:W-:Y:S08]  /*4a320*/  HMMA.1688.F32.TF32 R240, R28.reuse, R14, R48 ;  /* 0x0000000e1cf0723c */ /* 0x042ff00000081030 */
[C---:B----4-:R-:W-:Y:S11]  /*4a330*/  HMMA.1688.F32.TF32 R204, R28.reuse, R10, R40 ;  /* 0x0000000a1ccc723c */ /* 0x050ff60000081028 */
[----:B------:R-:W-:Y:S04]  /*4a340*/  @!UPT UIADD3 URZ, URZ, URZ, URZ ;  /* 0x0000003f3f3ff290 */ /* 0x000fe8000fffe03f */
[----:B------:R-:W-:Y:S01]  /*4a350*/  STL.64 [R1+0x3930], R242 ;  /* 0x003930f201007387 */ /* 0x000fe20000100a00 */
[----:B--2---:R-:W-:Y:S03]  /*4a360*/  HMMA.1688.F32.TF32 R200, R28, R6, R36 ;  /* 0x000000061cc8723c */ /* 0x004fe60000081024 */
[----:B------:R1:W-:Y:S01]  /*4a370*/  STL.64 [R1+0x3928], R240 ;  /* 0x003928f001007387 */ /* 0x0003e20000100a00 */
[----:B------:R-:W-:Y:S01]  /*4a380*/  MOV R48, R216 ;  /* 0x000000d800307202 */ /* 0x000fe20000000f00 */
[----:B------:R-:W-:Y:S02]  /*4a390*/  IMAD.MOV.U32 R49, RZ, RZ, R217 ;  /* 0x000000ffff317224 */ /* 0x000fe400078e00d9 */
[----:B------:R-:W-:Y:S04]  /*4a3a0*/  STL.64 [R1+0x3940], R206 ;  /* 0x003940ce01007387 */ /* 0x000fe80000100a00 */
[----:B------:R-:W-:Y:S04]  /*4a3b0*/  STL.64 [R1+0x3938], R204 ;  /* 0x003938cc01007387 */ /* 0x000fe80000100a00 */
[----:B------:R-:W2:Y:S04]  /*4a3c0*/  LDL.LU R36, [R1+0x640] ;  /* 0x0006400001247983 */ /* 0x000ea80000300800 */
[----:B------:R-:W2:Y:S04]  /*4a3d0*/  LDL.LU R37, [R1+0x644] ;  /* 0x0006440001257983 */ /* 0x000ea80000300800 */
[----:B------:R-:W2:Y:S04]  /*4a3e0*/  LDL.LU R38, [R1+0x648] ;  /* 0x0006480001267983 */ /* 0x000ea80000300800 */
[----:B------:R-:W2:Y:S04]  /*4a3f0*/  LDL.LU R39, [R1+0x64c] ;  /* 0x00064c0001277983 */ /* 0x000ea80000300800 */
[----:B------:R-:W4:Y:S04]  /*4a400*/  LDL.LU R40, [R1+0x680] ;  /* 0x0006800001287983 */ /* 0x000f280000300800 */
[----:B------:R-:W4:Y:S01]  /*4a410*/  LDL.LU R41, [R1+0x684] ;  /* 0x0006840001297983 */ /* 0x000f220000300800 */
[----:B------:R-:W-:-:S03]  /*4a420*/  IMAD.MOV.U32 R50, RZ, RZ, R218 ;  /* 0x000000ffff327224 */ /* 0x000fc600078e00da */
[----:B------:R-:W4:Y:S01]  /*4a430*/  LDL.LU R42, [R1+0x688] ;  /* 0x00068800012a7983 */ /* 0x000f220000300800 */
[----:B------:R-:W-:-:S03]  /*4a440*/  MOV R51, R92 ;  /* 0x0000005c00337202 */ /* 0x000fc60000000f00 */
        /* <DEDUP_REMOVED lines=17> */
[C---:B------:R-:W-:Y:S08]  /*4a560*/  HMMA.1688.F32.TF32 R220, R28.reuse, R102, R220 ;  /* 0x000000661cdc723c */ /* 0x040ff000000810dc */
[----:B------:R-:W-:Y:S01]  /*4a570*/  HMMA.1688.F32.TF32 R224, R28, R106, R224 ;  /* 0x0000006a1ce0723c */ /* 0x000fe200000810e0 */
[----:B---3--:R-:W-:-:S07]  /*4a580*/  IMAD.MOV.U32 R252, RZ, RZ, R18 ;  /* 0x000000fffffc7224 */ /* 0x008fce00078e0012 */
[----:B------:R-:W-:Y:S01]  /*4a590*/  HMMA.1688.F32.TF32 R228, R28, R110, R228 ;  /* 0x0000006e1ce4723c */ /* 0x000fe200000810e4 */
[----:B------:R-:W-:-:S07]  /*4a5a0*/  IMAD.MOV.U32 R2, RZ, RZ, R19 ;  /* 0x000000ffff027224 */ /* 0x000fce00078e0013 */
[C---:B------:R-:W-:Y:S01]  /*4a5b0*/  HMMA.1688.F32.TF32 R184, R28.reuse, R114, R232 ;  /* 0x000000721cb8723c */ /* 0x040fe200000810e8 */
[----:B------:R-:W-:Y:S07]  /*4a5c0*/  STL.64 [R1+0x3950], R202 ;  /* 0x003950ca01007387 */ /* 0x000fee0000100a00 */
[C---:B------:R-:W-:Y:S01]  /*4a5d0*/  HMMA.1688.F32.TF32 R236, R28.reuse, R118, R236 ;  /* 0x000000761cec723c */ /* 0x040fe200000810ec */
[----:B------:R-:W-:Y:S07]  /*4a5e0*/  STL.64 [R1+0x3948], R200 ;  /* 0x003948c801007387 */ /* 0x000fee0000100a00 */
[C---:B------:R-:W-:Y:S08]  /*4a5f0*/  HMMA.1688.F32.TF32 R168, R28.reuse, R122, R136 ;  /* 0x0000007a1ca8723c */ /* 0x040ff00000081088 */
[C---:B------:R-:W-:Y:S08]  /*4a600*/  HMMA.1688.F32.TF32 R16, R28.reuse, R126, R84 ;  /* 0x0000007e1c10723c */ /* 0x040ff00000081054 */
[C---:B------:R-:W-:Y:S08]  /*4a610*/  HMMA.1688.F32.TF32 R20, R28.reuse, R130, R72 ;  /* 0x000000821c14723c */ /* 0x040ff00000081048 */
[----:B------:R-:W-:Y:S08]  /*4a620*/  HMMA.1688.F32.TF32 R24, R28, R134, R48 ;  /* 0x000000861c18723c */ /* 0x000ff00000081030 */
[----:B----4-:R-:W-:Y:S08]  /*4a630*/  HMMA.1688.F32.TF32 R48, R44, R14, R40 ;  /* 0x0000000e2c30723c */ /* 0x010ff00000081028 */
[C---:B--2---:R-:W-:Y:S08]  /*4a640*/  HMMA.1688.F32.TF32 R196, R28.reuse, R62, R68 ;  /* 0x0000003e1cc4723c */ /* 0x044ff00000081044 */
[C---:B------:R-:W-:Y:S08]  /*4a650*/  HMMA.1688.F32.TF32 R192, R28.reuse, R58, R80 ;  /* 0x0000003a1cc0723c */ /* 0x040ff00000081050 */
[C---:B------:R-:W-:Y:S08]  /*4a660*/  HMMA.1688.F32.TF32 R188, R28.reuse, R54, R92 ;  /* 0x000000361cbc723c */ /* 0x040ff0000008105c */
[----:B------:R-:W-:Y:S01]  /*4a670*/  HMMA.1688.F32.TF32 R216, R28, R98, R216 ;  /* 0x000000621cd8723c */ /* 0x000fe200000810d8 */
        /* <DEDUP_REMOVED lines=64> */
[C---:B------:R-:W-:Y:S03]  /*4aa80*/  HMMA.1688.F32.TF32 R64, R44.reuse, R10, R36 ;  /* 0x0000000a2c40723c */ /* 0x040fe60000081024 */
[----:B------:R-:W2:Y:S04]  /*4aa90*/  LDL.LU R36, [R1+0x370] ;  /* 0x0003700001247983 */ /* 0x000ea80000300800 */
[----:B------:R-:W2:Y:S04]  /*4aaa0*/  LDL.LU R37, [R1+0x374] ;  /* 0x0003740001257983 */ /* 0x000ea80000300800 */
[----:B------:R-:W2:Y:S04]  /*4aab0*/  LDL.LU R38, [R1+0x378] ;  /* 0x0003780001267983 */ /* 0x000ea80000300800 */
[----:B------:R-:W2:Y:S08]  /*4aac0*/  LDL.LU R39, [R1+0x37c] ;  /* 0x00037c0001277983 */ /* 0x000eb00000300800 */
[----:B------:R-:W-:Y:S04]  /*4aad0*/  STL.64 [R1+0x3a50], R66 ;  /* 0x003a504201007387 */ /* 0x000fe80000100a00 */
[----:B------:R-:W-:Y:S01]  /*4aae0*/  STL.64 [R1+0x3a48], R64 ;  /* 0x003a484001007387 */ /* 0x000fe20000100a00 */
[C---:B---3--:R-:W-:Y:S08]  /*4aaf0*/  HMMA.1688.F32.TF32 R136, R44.reuse, R110, R136 ;  /* 0x0000006e2c88723c */ /* 0x048ff00000081088 */
[C---:B----4-:R-:W-:Y:S08]  /*4ab00*/  HMMA.1688.F32.TF32 R84, R44.reuse, R98, R84 ;  /* 0x000000622c54723c */ /* 0x050ff00000081054 */
[C---:B--2---:R-:W-:Y:S08]  /*4ab10*/  HMMA.1688.F32.TF32 R68, R44.reuse, R6, R156 ;  /* 0x000000062c44723c */ /* 0x044ff0000008109c */
[C---:B------:R-:W-:Y:S08]  /*4ab20*/  HMMA.1688.F32.TF32 R72, R44.reuse, R62, R72 ;  /* 0x0000003e2c48723c */ /* 0x040ff00000081048 */
[C---:B------:R-:W-:Y:S07]  /*4ab30*/  HMMA.1688.F32.TF32 R76, R44.reuse, R58, R152 ;  /* 0x0000003a2c4c723c */ /* 0x040fee0000081098 */
[----:B------:R2:W-:Y:S01]  /*4ab40*/  STL [R1+0x38f4], R68 ;  /* 0x0038f44401007387 */ /* 0x0005e20000100800 */
[C---:B------:R-:W-:Y:S03]  /*4ab50*/  HMMA.1688.F32.TF32 R80, R44.reuse, R54, R148 ;  /* 0x000000362c50723c */ /* 0x040fe60000081094 */
[----:B------:R-:W-:Y:S05]  /*4ab60*/  STL [R1+0x38f0], R69 ;  /* 0x0038f04501007387 */ /* 0x000fea0000100800 */
[C---:B------:R-:W-:Y:S01]  /*4ab70*/  HMMA.1688.F32.TF32 R88, R44.reuse, R102, R144 ;  /* 0x000000662c58723c */ /* 0x040fe20000081090 */
[----:B------:R3:W-:Y:S07]  /*4ab80*/  STL [R1+0x38ec], R70 ;  /* 0x0038ec4601007387 */ /* 0x0007ee0000100800 */
[C---:B------:R-:W-:Y:S01]  /*4ab90*/  HMMA.1688.F32.TF32 R92, R44.reuse, R106, R140 ;  /* 0x0000006a2c5c723c */ /* 0x040fe2000008108c */
[----:B------:R4:W-:Y:S04]  /*4aba0*/  STL [R1+0x38e8], R71 ;  /* 0x0038e84701007387 */ /* 0x0009e80000100800 */
[----:B------:R-:W-:Y:S03]  /*4abb0*/  STL [R1+0x3904], R72 ;  /* 0x0039044801007387 */ /* 0x000fe60000100800 */
[C---:B------:R-:W-:Y:S01]  /*4abc0*/  HMMA.1688.F32.TF32 R140, R44.reuse, R114, R40 ;  /* 0x000000722c8c723c */ /* 0x040fe20000081028 */
[----:B------:R-:W-:Y:S04]  /*4abd0*/  STL [R1+0x3900], R73 ;  /* 0x0039004901007387 */ /* 0x000fe80000100800 */
[----:B------:R-:W-:Y:S04]  /*4abe0*/  STL [R1+0x38fc], R74 ;  /* 0x0038fc4a01007387 */ /* 0x000fe80000100800 */
[----:B------:R-:W-:Y:S04]  /*4abf0*/  STL [R1+0x38f8], R75 ;  /* 0x0038f84b01007387 */ /* 0x000fe80000100800 */
[----:B------:R-:W-:Y:S04]  /*4ac00*/  STL.64 [R1+0x3a60], R78 ;  /* 0x003a604e01007387 */ /* 0x000fe80000100a00 */
[----:B------:R1:W-:Y:S04]  /*4ac10*/  STL.64 [R1+0x3a58], R76 ;  /* 0x003a584c01007387 */ /* 0x0003e80000100a00 */
[----:B------:R-:W-:Y:S04]  /*4ac20*/  STL [R1+0x38e4], R83 ;  /* 0x0038e45301007387 */ /* 0x000fe80000100800 */
[----:B------:R-:W-:Y:S04]  /*4ac30*/  STL [R1+0x38e0], R86 ;  /* 0x0038e05601007387 */ /* 0x000fe80000100800 */
[----:B------:R-:W-:Y:S04]  /*4ac40*/  STL [R1+0x38dc], R87 ;  /* 0x0038dc5701007387 */ /* 0x000fe80000100800 */
[----:B------:R-:W-:Y:S04]  /*4ac50*/  STL [R1+0x38d8], R91 ;  /* 0x0038d85b01007387 */ /* 0x000fe80000100800 */
[----:B------:R-:W-:Y:S04]  /*4ac60*/  STL.64 [R1+0x3a70], R94 ;  /* 0x003a705e01007387 */ /* 0x000fe80000100a00 */
[----:B------:R-:W-:Y:S04]  /*4ac70*/  STL.64 [R1+0x3a68], R92 ;  /* 0x003a685c01007387 */ /* 0x000fe80000100a00 */
[----:B------:R-:W-:Y:S04]  /*4ac80*/  STL.64 [R1+0x3a80], R138 ;  /* 0x003a808a01007387 */ /* 0x000fe80000100a00 */
[----:B------:R-:W-:Y:S04]  /*4ac90*/  STL.64 [R1+0x3a78], R136 ;  /* 0x003a788801007387 */ /* 0x000fe80000100a00 */
[----:B------:R-:W-:Y:S04]  /*4aca0*/  STL.64 [R1+0x3a90], R142 ;  /* 0x003a908e01007387 */ /* 0x000fe80000100a00 */
[----:B------:R-:W-:Y:S04]  /*4acb0*/  STL.64 [R1+0x3a88], R140 ;  /* 0x003a888c01007387 */ /* 0x000fe80000100a00 */
        /* <DEDUP_REMOVED lines=65> */
[----:B------:R-:W-:Y:S04]  /*4b0d0*/  STL.64 [R1+0x3aa0], R30 ;  /* 0x003aa01e01007387 */ /* 0x000fe80000100a00 */
[----:B------:R-:W-:Y:S01]  /*4b0e0*/  STL.64 [R1+0x3a98], R28 ;  /* 0x003a981c01007387 */ /* 0x000fe20000100a00 */
[----:B--2---:R-:W-:Y:S08]  /*4b0f0*/  HMMA.1688.F32.TF32 R20, R208, R110, R240 ;  /* 0x0000006ed014723c */ /* 0x004ff000000810f0 */
[C---:B---3--:R-:W-:Y:S08]  /*4b100*/  HMMA.1688.F32.TF32 R36, R44.reuse, R126, R36 ;  /* 0x0000007e2c24723c */ /* 0x048ff00000081024 */
[C---:B----4-:R-:W-:Y:S08]  /*4b110*/  HMMA.1688.F32.TF32 R32, R44.reuse, R122, R32 ;  /* 0x0000007a2c20723c */ /* 0x050ff00000081020 */
[----:B------:R-:W-:Y:S11]  /*4b120*/  HMMA.1688.F32.TF32 R40, R44, R130, R40 ;  /* 0x000000822c28723c */ /* 0x000ff60000081028 */
[----:B------:R-:W-:Y:S04]  /*4b130*/  @!UPT UIADD3 URZ, URZ, URZ, URZ ;  /* 0x0000003f3f3ff290 */ /* 0x000fe8000fffe03f */
[----:B------:R-:W-:Y:S04]  /*4b140*/  STL.64 [R1+0x3ab0], R34 ;  /* 0x003ab02201007387 */ /* 0x000fe80000100a00 */
[----:B------:R-:W-:Y:S04]  /*4b150*/  STL.64 [R1+0x3aa8], R32 ;  /* 0x003aa82001007387 */ /* 0x000fe80000100a00 */
[----:B------:R-:W-:Y:S04]  /*4b160*/  STL.64 [R1+0x3ac0], R38 ;  /* 0x003ac02601007387 */ /* 0x000fe80000100a00 */
[----:B------:R-:W-:Y:S04]  /*4b170*/  STL.64 [R1+0x3ab8], R36 ;  /* 0x003ab82401007387 */ /* 0x000fe80000100a00 */
[----:B------:R-:W-:Y:S04]  /*4b180*/  STL.64 [R1+0x3ad0], R42 ;  /* 0x003ad02a01007387 */ /* 0x000fe80000100a00 */
[----:B------:R-:W-:Y:S04]  /*4b190*/  STL.64 [R1+0x3ac8], R40 ;  /* 0x003ac82801007387 */ /* 0x000fe80000100a00 */
[----:B------:R1:W-:Y:S04]  /*4b1a0*/  STL.64 [R1+0x30], R20 ;  /* 0x0000301401007387 */ /* 0x0003e80000100a00 */
[----:B------:R2:W-:Y:S01]  /*4b1b0*/  STL.64 [R1+0x38], R22 ;  /* 0x0000381601007387 */ /* 0x0005e20000100a00 */
[C---:B------:R-:W-:Y:S11]  /*4b1c0*/  HMMA.1688.F32.TF32 R16, R208.reuse, R114, R244 ;  /* 0x00000072d010723c */ /* 0x040ff600000810f4 */
[----:B------:R-:W-:Y:S11]  /*4b1d0*/  @!UPT UIADD3 URZ, URZ, URZ, URZ ;  /* 0x0000003f3f3ff290 */ /* 0x000ff6000fffe03f */
[----:B------:R-:W-:Y:S02]  /*4b1e0*/  @!UPT UIADD3 URZ, URZ, URZ, URZ ;  /* 0x0000003f3f3ff290 */ /* 0x000fe4000fffe03f */
[----:B------:R-:W-:Y:S01]  /*4b1f0*/  IMAD.MOV.U32 R68, RZ, RZ, R16 ;  /* 0x000000ffff447224 */ /* 0x000fe200078e0010 */
[----:B------:R-:W-:Y:S01]  /*4b200*/  MOV R70, R18 ;  /* 0x0000001200467202 */ /* 0x000fe20000000f00 */
[----:B------:R-:W-:Y:S02]  /*4b210*/  IMAD.MOV.U32 R69, RZ, RZ, R17 ;  /* 0x000000ffff457224 */ /* 0x000fe400078e0011 */
[----:B------:R-:W-:Y:S02]  /*4b220*/  IMAD.MOV.U32 R71, RZ, RZ, R19 ;  /* 0x000000ffff477224 */ /* 0x000fe400078e0013 */
[----:B------:R-:W-:Y:S01]  /*4b230*/  HMMA.1688.F32.TF32 R16, R208, R118, R248 ;  /* 0x00000076d010723c */ /* 0x000fe200000810f8 */
        /* <DEDUP_REMOVED lines=69> */
[----:B-1----:R-:W4:Y:S01]  /*4b690*/  LDL.LU R20, [R1+0x8e0] ;  /* 0x0008e00001147983 */ /* 0x002f220000300800 */
[----:B------:R-:W-:-:S03]  /*4b6a0*/  MOV R73, R17 ;  /* 0x0000001100497202 */ /* 0x000fc60000000f00 */
[----:B------:R-:W4:Y:S01]  /*4b6b0*/  LDL.LU R21, [R1+0x8e4] ;  /* 0x0008e40001157983 */ /* 0x000f220000300800 */
[----:B------:R-:W-:-:S03]  /*4b6c0*/  IMAD.MOV.U32 R74, RZ, RZ, R18 ;  /* 0x000000ffff4a7224 */ /* 0x000fc600078e0012 */
[----:B--2---:R-:W2:Y:S01]  /*4b6d0*/  LDL.LU R22, [R1+0x8e8] ;  /* 0x0008e80001167983 */ /* 0x004ea20000300800 */
        /* <DEDUP_REMOVED lines=18> */
[----:B------:R-:W-:Y:S03]  /*4b800*/  HMMA.1688.F32.TF32 R44, R44, R134, R212 ;  /* 0x000000862c2c723c */ /* 0x000fe600000810d4 */
[----:B------:R-:W-:Y:S04]  /*4b810*/  LDS R212, [R3+0xc500] ;  /* 0x00c5000003d47984 */ /* 0x000fe80000000800 */
[----:B------:R-:W-:Y:S04]  /*4b820*/  LDS R214, [R3+0xe500] ;  /* 0x00e5000003d67984 */ /* 0x000fe80000000800 */
[----:B------:R-:W-:Y:S04]  /*4b830*/  LDS R213, [R0+0xc500] ;  /* 0x00c5000000d57984 */ /* 0x000fe80000000800 */
[----:B------:R-:W2:Y:S01]  /*4b840*/  LDS R215, [R0+0xe500] ;  /* 0x00e5000000d77984 */ /* 0x000ea20000000800 */
[C---:B------:R-:W-:Y:S08]  /*4b850*/  HMMA.1688.F32.TF32 R144, R208.reuse, R14, R144 ;  /* 0x0000000ed090723c */ /* 0x040ff00000081090 */
[C---:B------:R-:W-:Y:S08]  /*4b860*/  HMMA.1688.F32.TF32 R148, R208.reuse, R10, R148 ;  /* 0x0000000ad094723c */ /* 0x040ff00000081094 */
[C---:B------:R-:W-:Y:S08]  /*4b870*/  HMMA.1688.F32.TF32 R180, R208.reuse, R6, R180 ;  /* 0x00000006d0b4723c */ /* 0x040ff000000810b4 */
[C---:B---3--:R-:W-:Y:S08]  /*4b880*/  HMMA.1688.F32.TF32 R28, R208.reuse, R122, R76 ;  /* 0x0000007ad01c723c */ /* 0x048ff0000008104c */
[C---:B------:R-:W-:Y:S08]  /*4b890*/  HMMA.1688.F32.TF32 R24, R208.reuse, R134, R24 ;  /* 0x00000086d018723c */ /* 0x040ff00000081018 */
[----:B----4-:R-:W-:Y:S08]  /*4b8a0*/  HMMA.1688.F32.TF32 R32, R208, R126, R64 ;  /* 0x0000007ed020723c */ /* 0x010ff00000081040 */
[----:B------:R-:W-:Y:S01]  /*4b8b0*/  MOV R83, R28 ;  /* 0x0000001c00537202 */ /* 0x000fe20000000f00 */
[----:B------:R-:W-:Y:S01]  /*4b8c0*/  IMAD.MOV.U32 R86, RZ, RZ, R29 ;  /* 0x000000ffff567224 */ /* 0x000fe200078e001d */
[----:B------:R-:W-:Y:S01]  /*4b8d0*/  MOV R91, R31 ;  /* 0x0000001f005b7202 */ /* 0x000fe20000000f00 */
[----:B------:R-:W-:-:S02]  /*4b8e0*/  IMAD.MOV.U32 R87, RZ, RZ, R30 ;  /* 0x000000ffff577224 */ /* 0x000fc400078e001e */
[----:B------:R-:W-:Y:S10]  /*4b8f0*/  HMMA.1688.F32.TF32 R28, R208, R130, R48 ;  /* 0x00000082d01c723c */ /* 0x000ff40000081030 */
[----:B------:R-:W-:Y:S04]  /*4b900*/  STL.64 [R1+0x520], R32 ;  /* 0x0005202001007387 */ /* 0x000fe80000100a00 */
[----:B------:R-:W-:Y:S09]  /*4b910*/  STL.64 [R1+0x528], R34 ;  /* 0x0005282201007387 */ /* 0x000ff20000100a00 */
[----:B------:R-:W-:Y:S04]  /*4b920*/  STL.64 [R1+0x510], R28 ;  /* 0x0005101c01007387 */ /* 0x000fe80000100a00 */
[----:B------:R-:W-:Y:S04]  /*4b930*/  STL.64 [R1+0x518], R30 ;  /* 0x0005181e01007387 */ /* 0x000fe80000100a00 */
[----:B------:R-:W-:Y:S01]  /*4b940*/  STL.64 [R1+0x4f0], R24 ;  /* 0x0004f01801007387 */ /* 0x000fe20000100a00 */
[C---:B--2---:R-:W-:Y:S03]  /*4b950*/  HMMA.1688.F32.TF32 R20, R212.reuse, R10, R20 ;  /* 0x0000000ad414723c */ /* 0x044fe60000081014 */
[----:B------:R1:W-:Y:S05]  /*4b960*/  STL.64 [R1+0x4f8], R26 ;  /* 0x0004f81a01007387 */ /* 0x0003ea0000100a00 */
[C---:B-1----:R-:W-:Y:S01]  /*4b970*/  HMMA.1688.F32.TF32 R24, R212.reuse, R14, R232 ;  /* 0x0000000ed418723c */ /* 0x042fe200000810e8 */
[----:B------:R-:W-:Y:S04]  /*4b980*/  LDS R232, [R3+0xc700] ;  /* 0x00c7000003e87984 */ /* 0x000fe80000000800 */
[----:B------:R-:W-:Y:S03]  /*4b990*/  LDS R234, [R3+0xe700] ;  /* 0x00e7000003ea7984 */ /* 0x000fe60000000800 */
[C---:B------:R-:W-:Y:S01]  /*4b9a0*/  HMMA.1688.F32.TF32 R16, R212.reuse, R6, R16 ;  /* 0x00000006d410723c */ /* 0x040fe20000081010 */
[----:B------:R-:W-:Y:S04]  /*4b9b0*/  LDS R233, [R0+0xc700] ;  /* 0x00c7000000e97984 */ /* 0x000fe80000000800 */
[----:B------:R-:W-:Y:S10]  /*4b9c0*/  LDS R235, [R0+0xe700] ;  /* 0x00e7000000eb7984 */ /* 0x000ff40000000800 */
[----:B------:R-:W-:Y:S04]  /*4b9d0*/  STL.64 [R1+0x540], R24 ;  /* 0x0005401801007387 */ /* 0x000fe80000100a00 */
[----:B------:R1:W-:Y:S04]  /*4b9e0*/  STL.64 [R1+0x548], R26 ;  /* 0x0005481a01007387 */ /* 0x0003e80000100a00 */
[----:B------:R-:W-:Y:S04]  /*4b9f0*/  STL.64 [R1+0x5a0], R20 ;  /* 0x0005a01401007387 */ /* 0x000fe80000100a00 */
[----:B------:R2:W-:Y:S01]  /*4ba00*/  STL.64 [R1+0x5a8], R22 ;  /* 0x0005a81601007387 */ /* 0x0005e20000100a00 */
[C---:B-1----:R-:W-:Y:S03]  /*4ba10*/  HMMA.1688.F32.TF32 R24, R212.reuse, R62, R168 ;  /* 0x0000003ed418723c */ /* 0x042fe600000810a8 */
[----:B------:R-:W-:Y:S04]  /*4ba20*/  STL.64 [R1+0x5c0], R16 ;  /* 0x0005c01001007387 */ /* 0x000fe80000100a00 */
[----:B------:R1:W-:Y:S01]  /*4ba30*/  STL.64 [R1+0x5c8], R18 ;  /* 0x0005c81201007387 */ /* 0x0003e20000100a00 */
[C---:B--2---:R-:W-:Y:S08]  /*4ba40*/  HMMA.1688.F32.TF32 R20, R212.reuse, R58, R236 ;  /* 0x0000003ad414723c */ /* 0x044ff000000810ec */
[C---:B-1----:R-:W-:Y:S07]  /*4ba50*/  HMMA.1688.F32.TF32 R16, R212.reuse, R54, R184 ;  /* 0x00000036d410723c */ /* 0x042fee00000810b8 */
        /* <DEDUP_REMOVED lines=17> */
[----:B-1----:R-:W-:Y:S08]  /*4bb70*/  HMMA.1688.F32.TF32 R16, R212, R118, R192 ;  /* 0x00000076d410723c */ /* 0x002ff000000810c0 */
[C---:B------:R-:W-:Y:S08]  /*4bb80*/  HMMA.1688.F32.TF32 R156, R208.reuse, R62, R156 ;  /* 0x0000003ed09c723c */ /* 0x040ff0000008109c */
[C---:B------:R-:W-:Y:S08]  /*4bb90*/  HMMA.1688.F32.TF32 R160, R208.reuse, R58, R160 ;  /* 0x0000003ad0a0723c */ /* 0x040ff000000810a0 */
[C---:B------:R-:W-:Y:S08]  /*4bba0*/  HMMA.1688.F32.TF32 R164, R208.reuse, R54, R164 ;  /* 0x00000036d0a4723c */ /* 0x040ff000000810a4 */
[C---:B------:R-:W-:Y:S08]  /*4bbb0*/  HMMA.1688.F32.TF32 R152, R208.reuse, R98, R152 ;  /* 0x00000062d098723c */ /* 0x040ff00000081098 */
[C---:B------:R-:W-:Y:S08]  /*4bbc0*/  HMMA.1688.F32.TF32 R172, R208.reuse, R102, R172 ;  /* 0x00000066d0ac723c */ /* 0x040ff000000810ac */
[----:B------:R-:W-:Y:S01]  /*4bbd0*/  HMMA.1688.F32.TF32 R176, R208, R106, R176 ;  /* 0x0000006ad0b0723c */ /* 0x000fe200000810b0 */
        /* <DEDUP_REMOVED lines=8> */
[C---:B--2---:R-:W-:Y:S03]  /*4bc60*/  HMMA.1688.F32.TF32 R24, R212.reuse, R122, R196 ;  /* 0x0000007ad418723c */ /* 0x044fe600000810c4 */
[----:B------:R-:W-:Y:S04]  /*4bc70*/  STL.64 [R1+0x670], R16 ;  /* 0x0006701001007387 */ /* 0x000fe80000100a00 */
[----:B------:R2:W-:Y:S01]  /*4bc80*/  STL.64 [R1+0x678], R18 ;  /* 0x0006781201007387 */ /* 0x0005e20000100a00 */
[C---:B---3--:R-:W-:Y:S08]  /*4bc90*/  HMMA.1688.F32.TF32 R20, R212.reuse, R126, R200 ;  /* 0x0000007ed414723c */ /* 0x048ff000000810c8 */
[C---:B--2---:R-:W-:Y:S07]  /*4bca0*/  HMMA.1688.F32.TF32 R16, R212.reuse, R130, R204 ;  /* 0x00000082d410723c */ /* 0x044fee00000810cc */
[----:B------:R-:W-:Y:S04]  /*4bcb0*/  STL.64 [R1+0x660], R24 ;  /* 0x0006601801007387 */ /* 0x000fe80000100a00 */
[----:B------:R2:W-:Y:S04]  /*4bcc0*/  STL.64 [R1+0x668], R26 ;  /* 0x0006681a01007387 */ /* 0x0005e80000100a00 */
[----:B------:R-:W-:Y:S04]  /*4bcd0*/  STL.64 [R1+0x650], R20 ;  /* 0x0006501401007387 */ /* 0x000fe80000100a00 */
[----:B------:R1:W-:Y:S01]  /*4bce0*/  STL.64 [R1+0x658], R22 ;  /* 0x0006581601007387 */ /* 0x0003e20000100a00 */
[----:B--2---:R-:W-:Y:S03]  /*4bcf0*/  HMMA.1688.F32.TF32 R24, R212, R134, R240 ;  /* 0x00000086d418723c */ /* 0x004fe600000810f0 */
[----:B------:R-:W-:Y:S04]  /*4bd00*/  STL.64 [R1+0x640], R16 ;  /* 0x0006401001007387 */ /* 0x000fe80000100a00 */
[----:B------:R2:W-:Y:S01]  /*4bd10*/  STL.64 [R1+0x648], R18 ;  /* 0x0006481201007387 */ /* 0x0005e20000100a00 */
[C---:B-1----:R-:W-:Y:S08]  /*4bd20*/  HMMA.1688.F32.TF32 R20, R208.reuse, R14, R244 ;  /* 0x0000000ed014723c */ /* 0x042ff000000810f4 */
[----:B--2---:R-:W-:Y:S01]  /*4bd30*/  HMMA.1688.F32.TF32 R16, R208, R10, R248 ;  /* 0x0000000ad010723c */ /* 0x004fe200000810f8 */
[----:B------:R-:W-:-:S06]  /*4bd40*/  IMAD.MOV.U32 R244, RZ, RZ, R108 ;  /* 0x000000fffff47224 */ /* 0x000fcc00078e006c */
[----:B------:R-:W-:Y:S04]  /*4bd50*/  STL.64 [R1+0x600], R24 ;  /* 0x0006001801007387 */ /* 0x000fe80000100a00 */
[----:B------:R-:W-:Y:S04]  /*4bd60*/  STL.64 [R1+0x608], R26 ;  /* 0x0006081a01007387 */ /* 0x000fe80000100a00 */
[----:B------:R-:W-:Y:S01]  /*4bd70*/  STL.64 [R1+0x630], R20 ;  /* 0x0006301401007387 */ /* 0x000fe20000100a00 */
[----:B------:R-:W-:-:S03]  /*4bd80*/  IMAD.MOV.U32 R245, RZ, RZ, R109 ;  /* 0x000000fffff57224 */ /* 0x000fc600078e006d */
[----:B------:R-:W-:Y:S01]  /*4bd90*/  STL.64 [R1+0x638], R22 ;  /* 0x0006381601007387 */ /* 0x000fe20000100a00 */
[----:B------:R-:W-:-:S03]  /*4bda0*/  IMAD.MOV.U32 R240, RZ, RZ, R112 ;  /* 0x000000fffff07224 */ /* 0x000fc600078e0070 */
[----:B------:R-:W2:Y:S01]  /*4bdb0*/  LDL.LU R108, [R1+0x3ae4] ;  /* 0x003ae400016c7983 */ /* 0x000ea20000300800 */
[----:B------:R-:W-:-:S03]  /*4bdc0*/  MOV R241, R113 ;  /* 0x0000007100f17202 */ /* 0x000fc60000000f00 */
[----:B------:R1:W-:Y:S04]  /*4bdd0*/  STL.64 [R1+0x6f0], R16 ;  /* 0x0006f01001007387 */ /* 0x0003e80000100a00 */
[----:B------:R3:W-:Y:S04]  /*4bde0*/  STL.64 [R1+0x6f8], R18 ;  /* 0x0006f81201007387 */ /* 0x0007e80000100a00 */
        /* <DEDUP_REMOVED lines=35> */
[----:B---3--:R-:W2:Y:S04]  /*4c020*/  LDL.LU R18, [R1+0x2b8] ;  /* 0x0002b80001127983 */ /* 0x008ea80000300800 */
        /* <DEDUP_REMOVED lines=65> */
[C---:B------:R-:W-:Y:S08]  /*4c440*/  HMMA.1688.F32.TF32 R76, R208.reuse, R110, R76 ;  /* 0x0000006ed04c723c */ /* 0x040ff0000008104c */
[C---:B------:R-:W-:Y:S08]  /*4c450*/  HMMA.1688.F32.TF32 R136, R208.reuse, R102, R136 ;  /* 0x00000066d088723c */ /* 0x040ff00000081088 */
[C---:B------:R-:W-:Y:S08]  /*4c460*/  HMMA.1688.F32.TF32 R140, R208.reuse, R98, R140 ;  /* 0x00000062d08c723c */ /* 0x040ff0000008108c */
[C---:B------:R-:W-:Y:S08]  /*4c470*/  HMMA.1688.F32.TF32 R28, R208.reuse, R54, R28 ;  /* 0x00000036d01c723c */ /* 0x040ff0000008101c */
[C---:B------:R-:W-:Y:S08]  /*4c480*/  HMMA.1688.F32.TF32 R36, R208.reuse, R62, R36 ;  /* 0x0000003ed024723c */ /* 0x040ff00000081024 */
[C---:B------:R-:W-:Y:S08]  /*4c490*/  HMMA.1688.F32.TF32 R40, R208.reuse, R6, R40 ;  /* 0x00000006d028723c */ /* 0x040ff00000081028 */
[C---:B------:R-:W-:Y:S11]  /*4c4a0*/  HMMA.1688.F32.TF32 R32, R208.reuse, R58, R32 ;  /* 0x0000003ad020723c */ /* 0x040ff60000081020 */
[----:B------:R-:W-:Y:S04]  /*4c4b0*/  @!UPT UIADD3 URZ, URZ, URZ, URZ ;  /* 0x0000003f3f3ff290 */ /* 0x000fe8000fffe03f */
[----:B------:R-:W-:Y:S04]  /*4c4c0*/  STL.64 [R1+0x710], R40 ;  /* 0x0007102801007387 */ /* 0x000fe80000100a00 */
[----:B------:R1:W-:Y:S01]  /*4c4d0*/  STL.64 [R1+0x718], R42 ;  /* 0x0007182a01007387 */ /* 0x0003e20000100a00 */
[C---:B------:R-:W-:Y:S03]  /*4c4e0*/  HMMA.1688.F32.TF32 R92, R208.reuse, R106, R92 ;  /* 0x0000006ad05c723c */ /* 0x040fe6000008105c */
[----:B-1----:R-:W2:Y:S04]  /*4c4f0*/  LDL.LU.64 R42, [R1+0x3ad0] ;  /* 0x003ad000012a7983 */ /* 0x002ea80000300a00 */
[----:B------:R-:W2:Y:S04]  /*4c500*/  LDL.LU.64 R40, [R1+0x3ac8] ;  /* 0x003ac80001287983 */ /* 0x000ea80000300a00 */
[----:B------:R-:W-:Y:S04]  /*4c510*/  STL.64 [R1+0x730], R36 ;  /* 0x0007302401007387 */ /* 0x000fe80000100a00 */
[----:B------:R1:W-:Y:S01]  /*4c520*/  STL.64 [R1+0x738], R38 ;  /* 0x0007382601007387 */ /* 0x0003e20000100a00 */
[C---:B------:R-:W-:Y:S03]  /*4c530*/  HMMA.1688.F32.TF32 R24, R208.reuse, R122, R24 ;  /* 0x0000007ad018723c */ /* 0x040fe60000081018 */
[----:B-1----:R-:W3:Y:S04]  /*4c540*/  LDL.LU.64 R38, [R1+0x3ac0] ;  /* 0x003ac00001267983 */ /* 0x002ee80000300a00 */
[----:B------:R-:W3:Y:S04]  /*4c550*/  LDL.LU.64 R36, [R1+0x3ab8] ;  /* 0x003ab80001247983 */ /* 0x000ee80000300a00 */
        /* <DEDUP_REMOVED lines=54> */
[C---:B------:R-:W-:Y:S11]  /*4c8c0*/  HMMA.1688.F32.TF32 R184, R232.reuse, R10, R184 ;  /* 0x0000000ae8b8723c */ /* 0x040ff600000810b8 */
[----:B------:R-:W-:Y:S04]  /*4c8d0*/  @!UPT UIADD3 URZ, URZ, URZ, URZ ;  /* 0x0000003f3f3ff290 */ /* 0x000fe8000fffe03f */
        /* <DEDUP_REMOVED lines=8> */
[----:B------:R-:W3:Y:S01]  /*4c960*/  LDL R133, [R1+0x9d0] ;  /* 0x0009d00001857983 */ /* 0x000ee20000100800 */
[----:B------:R-:W-:Y:S01]  /*4c970*/  HMMA.1688.F32.TF32 R228, R232, R6, R228 ;  /* 0x00000006e8e4723c */ /* 0x000fe200000810e4 */
[----:B------:R-:W-:-:S07]  /*4c980*/  MOV R250, R97 ;  /* 0x0000006100fa7202 */ /* 0x000fce0000000f00 */
[----:B------:R-:W-:Y:S01]  /*4c990*/  HMMA.1688.F32.TF32 R224, R232, R62, R224 ;  /* 0x0000003ee8e0723c */ /* 0x000fe200000810e0 */
[----:B------:R-:W-:-:S07]  /*4c9a0*/  IMAD.MOV.U32 R251, RZ, RZ, R96 ;  /* 0x000000fffffb7224 */ /* 0x000fce00078e0060 */
[C---:B------:R-:W-:Y:S08]  /*4c9b0*/  HMMA.1688.F32.TF32 R212, R232.reuse, R54, R212 ;  /* 0x00000036e8d4723c */ /* 0x040ff000000810d4 */
[----:B------:R-:W-:Y:S01]  /*4c9c0*/  HMMA.1688.F32.TF32 R96, R232, R98, R220 ;  /* 0x00000062e860723c */ /* 0x000fe200000810dc */
[----:B------:R-:W-:Y:S04]  /*4c9d0*/  STL.64 [R1+0x7c0], R228 ;  /* 0x0007c0e401007387 */ /* 0x000fe80000100a00 */
[----:B------:R1:W-:Y:S01]  /*4c9e0*/  STL.64 [R1+0x7c8], R230 ;  /* 0x0007c8e601007387 */ /* 0x0003e20000100a00 */
[----:B------:R-:W-:-:S02]  /*4c9f0*/  IMAD.MOV.U32 R248, RZ, RZ, R101 ;  /* 0x000000fffff87224 */ /* 0x000fc400078e0065 */
[----:B------:R-:W-:Y:S01]  /*4ca00*/  IMAD.MOV.U32 R249, RZ, RZ, R100 ;  /* 0x000000fffff97224 */ /* 0x000fe200078e0064 */
[----:B-1----:R-:W4:Y:S04]  /*4ca10*/  LDL.LU.64 R230, [R1+0x39d0] ;  /* 0x0039d00001e67983 */ /* 0x002f280000300a00 */
[----:B------:R-:W4:Y:S04]  /*4ca20*/  LDL.LU.64 R228, [R1+0x39c8] ;  /* 0x0039c80001e47983 */ /* 0x000f280000300a00 */
[----:B------:R-:W-:Y:S04]  /*4ca30*/  STL.64 [R1+0x7b0], R224 ;  /* 0x0007b0e001007387 */ /* 0x000fe80000100a00 */
[----:B------:R1:W-:Y:S04]  /*4ca40*/  STL.64 [R1+0x7b8], R226 ;  /* 0x0007b8e201007387 */ /* 0x0003e80000100a00 */
[----:B-1----:R-:W4:Y:S04]  /*4ca50*/  LDL.LU.64 R226, [R1+0x39c0] ;  /* 0x0039c00001e27983 */ /* 0x002f280000300a00 */
[----:B------:R-:W4:Y:S01]  /*4ca60*/  LDL.LU.64 R224, [R1+0x39b8] ;  /* 0x0039b80001e07983 */ /* 0x000f220000300a00 */
[----:B------:R-:W-:-:S02]  /*4ca70*/  IMAD.MOV.U32 R198, RZ, RZ, R113 ;  /* 0x000000ffffc67224 */ /* 0x000fc400078e0071 */
[----:B------:R-:W-:Y:S01]  /*4ca80*/  IMAD.MOV.U32 R199, RZ, RZ, R112 ;  /* 0x000000ffffc77224 */ /* 0x000fe200078e0070 */
[----:B------:R-:W-:Y:S01]  /*4ca90*/  MOV R200, R109 ;  /* 0x0000006d00c87202 */ /* 0x000fe20000000f00 */
[----:B------:R-:W-:Y:S01]  /*4caa0*/  IMAD.MOV.U32 R201, RZ, RZ, R108 ;  /* 0x000000ffffc97224 */ /* 0x000fe200078e006c */
[----:B------:R-:W-:Y:S01]  /*4cab0*/  MOV R203, R104 ;  /* 0x0000006800cb7202 */ /* 0x000fe20000000f00 */
[----:B------:R-:W-:Y:S01]  /*4cac0*/  IMAD.MOV.U32 R202, RZ, RZ, R105 ;  /* 0x000000ffffca7224 */ /* 0x000fe200078e0069 */
[----:B------:R-:W-:Y:S01]  /*4cad0*/  MOV R204, R121 ;  /* 0x0000007900cc7202 */ /* 0x000fe20000000f00 */
[----:B------:R-:W-:Y:S01]  /*4cae0*/  IMAD.MOV.U32 R205, RZ, RZ, R120 ;  /* 0x000000ffffcd7224 */ /* 0x000fe200078e0078 */
[----:B------:R-:W-:Y:S01]  /*4caf0*/  MOV R207, R116 ;  /* 0x0000007400cf7202 */ /* 0x000fe20000000f00 */
[----:B------:R-:W-:Y:S02]  /*4cb00*/  IMAD.MOV.U32 R206, RZ, RZ, R117 ;  /* 0x000000ffffce7224 */ /* 0x000fe400078e0075 */
[----:B------:R-:W-:-:S02]  /*4cb10*/  IMAD.MOV.U32 R242, RZ, RZ, R125 ;  /* 0x000000fffff27224 */ /* 0x000fc400078e007d */
[----:B------:R-:W-:Y:S01]  /*4cb20*/  IMAD.MOV.U32 R243, RZ, RZ, R124 ;  /* 0x000000fffff37224 */ /* 0x000fe200078e007c */
[----:B------:R-:W-:Y:S01]  /*4cb30*/  MOV R246, R129 ;  /* 0x0000008100f67202 */ /* 0x000fe20000000f00 */
[----:B------:R-:W-:Y:S01]  /*4cb40*/  IMAD.MOV.U32 R247, RZ, RZ, R128 ;  /* 0x000000fffff77224 */ /* 0x000fe200078e0080 */
[C---:B--2---:R-:W-:Y:S11]  /*4cb50*/  HMMA.1688.F32.TF32 R208, R232.reuse, R58, R208 ;  /* 0x0000003ae8d0723c */ /* 0x044ff600000810d0 */
[----:B------:R-:W-:Y:S11]  /*4cb60*/  @!UPT UIADD3 URZ, URZ, URZ, URZ ;  /* 0x0000003f3f3ff290 */ /* 0x000ff6000fffe03f */
[----:B------:R-:W-:Y:S01]  /*4cb70*/  @!UPT UIADD3 URZ, URZ, URZ, URZ ;  /* 0x0000003f3f3ff290 */ /* 0x000fe2000fffe03f */
[----:B------:R-:W-:Y:S04]  /*4cb80*/  STL.64 [R1+0x7a0], R208 ;  /* 0x0007a0d001007387 */ /* 0x000fe80000100a00 */
[----:B------:R1:W-:Y:S04]  /*4cb90*/  STL.64 [R1+0x7a8], R210 ;  /* 0x0007a8d201007387 */ /* 0x0003e80000100a00 */
[----:B------:R-:W-:Y:S04]  /*4cba0*/  STL.64 [R1+0x790], R212 ;  /* 0x000790d401007387 */ /* 0x000fe80000100a00 */
[----:B------:R-:W-:Y:S01]  /*4cbb0*/  STL.64 [R1+0x798], R214 ;  /* 0x000798d601007387 */ /* 0x000fe20000100a00 */
[C---:B-1----:R-:W-:Y:S03]  /*4cbc0*/  HMMA.1688.F32.TF32 R208, R232.reuse, R102, R216 ;  /* 0x00000066e8d0723c */ /* 0x042fe600000810d8 */
[----:B------:R-:W-:Y:S04]  /*4cbd0*/  STL.64 [R1+0x740], R96 ;  /* 0x0007406001007387 */ /* 0x000fe80000100a00 */
[----:B------:R1:W-:Y:S01]  /*4cbe0*/  STL.64 [R1+0x748], R98 ;  /* 0x0007486201007387 */ /* 0x0003e20000100a00 */
[C---:B------:R-:W-:Y:S08]  /*4cbf0*/  HMMA.1688.F32.TF32 R100, R232.reuse, R106, R188 ;  /* 0x0000006ae864723c */ /* 0x040ff000000810bc */
[C---:B-1----:R-:W-:Y:S07]  /*4cc00*/  HMMA.1688.F32.TF32 R96, R232.reuse, R110, R192 ;  /* 0x0000006ee860723c */ /* 0x042fee00000810c0 */
[----:B------:R-:W-:Y:S01]  /*4cc10*/  STL.64 [R1+0x720], R208 ;  /* 0x000720d001007387 */ /* 0x000fe20000100a00 */
[C---:B------:R-:W-:Y:S03]  /*4cc20*/  HMMA.1688.F32.TF32 R104, R232.reuse, R114, R196 ;  /* 0x00000072e868723c */ /* 0x040fe600000810c4 */
[----:B------:R-:W-:Y:S04]  /*4cc30*/  STL.64 [R1+0x728], R210 ;  /* 0x000728d201007387 */ /* 0x000fe80000100a00 */
[----:B------:R-:W-:Y:S04]  /*4cc40*/  STL.64 [R1+0x700], R100 ;  /* 0x0007006401007387 */ /* 0x000fe80000100a00 */
[----:B------:R1:W-:Y:S04]  /*4cc50*/  STL.64 [R1+0x708], R102 ;  /* 0x0007086601007387 */ /* 0x0003e80000100a00 */
[----:B------:R-:W-:Y:S04]  /*4cc60*/  LDS R208, [R3+0x10000] ;  /* 0x0100000003d07984 */ /* 0x000fe80000000800 */
[----:B------:R-:W-:Y:S01]  /*4cc70*/  STL.64 [R1+0x6e0], R96 ;  /* 0x0006e06001007387 */ /* 0x000fe20000100a00 */
[C---:B-1----:R-:W-:Y:S03]  /*4cc80*/  HMMA.1688.F32.TF32 R100, R232.reuse, R118, R200 ;  /* 0x00000076e864723c */ /* 0x042fe600000810c8 */
[----:B------:R1:W-:Y:S04]  /*4cc90*/  STL.64 [R1+0x6e8], R98 ;  /* 0x0006e86201007387 */ /* 0x0003e80000100a00 */
[----:B------:R-:W-:Y:S04]  /*4cca0*/  LDS R210, [R3+0x12000] ;  /* 0x0120000003d27984 */ /* 0x000fe80000000800 */
[----:B------:R-:W-:Y:S01]  /*4ccb0*/  LDS R209, [R0+0x10000] ;  /* 0x0100000000d17984 */ /* 0x000fe20000000800 */
[C---:B-1----:R-:W-:Y:S03]  /*4ccc0*/  HMMA.1688.F32.TF32 R96, R232.reuse, R122, R204 ;  /* 0x0000007ae860723c */ /* 0x042fe600000810cc */
[----:B------:R-:W-:Y:S04]  /*4ccd0*/  STL.64 [R1+0x620], R104 ;  /* 0x0006206801007387 */ /* 0x000fe80000100a00 */
[----:B------:R1:W-:Y:S04]  /*4cce0*/  STL.64 [R1+0x628], R106 ;  /* 0x0006286a01007387 */ /* 0x0003e80000100a00 */
[----:B---3--:R-:W-:Y:S04]  /*4ccf0*/  LDSM.16.M88.4 R120, [R133+0x104080] ;  /* 0x104080008578783b */ /* 0x008fe80000000200 */
[----:B------:R-:W-:Y:S01]  /*4cd00*/  STL.64 [R1+0x5f0], R100 ;  /* 0x0005f06401007387 */ /* 0x000fe20000100a00 */
[C---:B-1----:R-:W-:Y:S03]  /*4cd10*/  HMMA.1688.F32.TF32 R104, R232.reuse, R126, R240 ;  /* 0x0000007ee868723c */ /* 0x042fe600000810f0 */
[----:B------:R1:W-:Y:S04]  /*4cd20*/  STL.64 [R1+0x5f8], R102 ;  /* 0x0005f86601007387 */ /* 0x0003e80000100a00 */
[----:B------:R-:W-:Y:S04]  /*4cd30*/  LDSM.16.M88.4 R124, [R133+0x101080] ;  /* 0x10108000857c783b */ /* 0x000fe80000000200 */
[----:B------:R-:W-:Y:S01]  /*4cd40*/  STL.64 [R1+0x5d0], R96 ;  /* 0x0005d06001007387 */ /* 0x000fe20000100a00 */
[C---:B-1----:R-:W-:Y:S03]  /*4cd50*/  HMMA.1688.F32.TF32 R100, R232.reuse, R130, R244 ;  /* 0x00000082e864723c */ /* 0x042fe600000810f4 */
[----:B------:R1:W-:Y:S04]  /*4cd60*/  STL.64 [R1+0x5d8], R98 ;  /* 0x0005d86201007387 */ /* 0x0003e80000100a00 */
[----:B------:R-:W2:Y:S04]  /*4cd70*/  LDSM.16.M88.4 R128, [R133+0x100080] ;  /* 0x100080008580783b */ /* 0x000ea80000000200 */
[----:B------:R-:W-:Y:S01]  /*4cd80*/  LDS R211, [R0+0x12000] ;  /* 0x0120000000d37984 */ /* 0x000fe20000000800 */
[----:B-1----:R-:W-:Y:S01]  /*4cd90*/  HMMA.1688.F32.TF32 R96, R232, R134, R248 ;  /* 0x00000086e860723c */ /* 0x002fe200000810f8 */
[----:B------:R-:W-:-:S02]  /*4cda0*/  IMAD.MOV.U32 R244, RZ, RZ, R9 ;  /* 0x000000fffff47224 */ /* 0x000fc400078e0009 */
[----:B------:R-:W-:Y:S01]  /*4cdb0*/  LDSM.16.M88.4 R116, [R133+0x105080] ;  /* 0x105080008574783b */ /* 0x000fe20000000200 */
[----:B------:R-:W-:Y:S01]  /*4cdc0*/  IMAD.MOV.U32 R245, RZ, RZ, R8 ;  /* 0x000000fffff57224 */ /* 0x000fe200078e0008 */
[----:B------:R-:W-:Y:S01]  /*4cdd0*/  MOV R246, R5 ;  /* 0x0000000500f67202 */ /* 0x000fe20000000f00 */
[----:B------:R-:W-:Y:S01]  /*4cde0*/  IMAD.MOV.U32 R247, RZ, RZ, R4 ;  /* 0x000000fffff77224 */ /* 0x000fe200078e0004 */
[----:B------:R-:W1:Y:S04]  /*4cdf0*/  LDSM.16.M88.4 R8, [R133+0x102080] ;  /* 0x102080008508783b */ /* 0x000e680000000200 */
[----:B------:R-:W3:Y:S04]  /*4ce00*/  LDSM.16.M88.4 R4, [R133+0x103080] ;  /* 0x103080008504783b */ /* 0x000ee80000000200 */
[----:B------:R-:W1:Y:S04]  /*4ce10*/  LDSM.16.M88.4 R112, [R133+0x106080] ;  /* 0x106080008570783b */ /* 0x000e680000000200 */
[----:B------:R-:W-:Y:S04]  /*4ce20*/  STL.64 [R1+0x5b0], R104 ;  /* 0x0005b06801007387 */ /* 0x000fe80000100a00 */
[----:B------:R-:W1:Y:S04]  /*4ce30*/  LDSM.16.M88.4 R108, [R133+0x107080] ;  /* 0x10708000856c783b */ /* 0x000e680000000200 */
[----:B------:R-:W-:Y:S04]  /*4ce40*/  STL.64 [R1+0x5b8], R106 ;  /* 0x0005b86a01007387 */ /* 0x000fe80000100a00 */
[----:B------:R-:W-:Y:S04]  /*4ce50*/  STL.64 [R1+0x590], R100 ;  /* 0x0005906401007387 */ /* 0x000fe80000100a00 */
[----:B------:R-:W1:Y:S04]  /*4ce60*/  LDSM.16.M88.4 R104, [R133+0x108080] ;  /* 0x108080008568783b */ /* 0x000e680000000200 */
[----:B------:R-:W-:Y:S01]  /*4ce70*/  STL.64 [R1+0x598], R102 ;  /* 0x0005986601007387 */ /* 0x000fe20000100a00 */
[----:B------:R-:W-:-:S03]  /*4ce80*/  IMAD.MOV.U32 R240, RZ, RZ, R61 ;  /* 0x000000fffff07224 */ /* 0x000fc600078e003d */
[----:B------:R-:W-:Y:S01]  /*4ce90*/  STL.64 [R1+0x570], R96 ;  /* 0x0005706001007387 */ /* 0x000fe20000100a00 */
[----:B------:R-:W-:-:S03]  /*4cea0*/  MOV R241, R60 ;  /* 0x0000003c00f17202 */ /* 0x000fc60000000f00 */
[----:B------:R-:W1:Y:S04]  /*4ceb0*/  LDSM.16.M88.4 R100, [R133+0x109080] ;  /* 0x109080008564783b */ /* 0x000e680000000200 */
[----:B------:R-:W-:Y:S01]  /*4cec0*/  STL.64 [R1+0x578], R98 ;  /* 0x0005786201007387 */ /* 0x000fe20000100a00 */
[----:B------:R-:W-:-:S03]  /*4ced0*/  IMAD.MOV.U32 R242, RZ, RZ, R57 ;  /* 0x000000fffff27224 */ /* 0x000fc600078e0039 */
[----:B------:R-:W1:Y:S01]  /*4cee0*/  LDSM.16.M88.4 R96, [R133+0x10a080] ;  /* 0x10a080008560783b */ /* 0x000e620000000200 */
[----:B------:R-:W-:-:S03]  /*4cef0*/  IMAD.MOV.U32 R243, RZ, RZ, R56 ;  /* 0x000000fffff37224 */ /* 0x000fc600078e0038 */
[----:B------:R-:W3:Y:S01]  /*4cf00*/  LDSM.16.M88.4 R60, [R133+0x10b080] ;  /* 0x10b08000853c783b */ /* 0x000ee20000000200 */
[----:B------:R-:W-:Y:S01]  /*4cf10*/  MOV R248, R53 ;  /* 0x0000003500f87202 */ /* 0x000fe20000000f00 */
[----:B------:R-:W-:Y:S02]  /*4cf20*/  IMAD.MOV.U32 R249, RZ, RZ, R52 ;  /* 0x000000fffff97224 */ /* 0x000fe400078e0034 */
[----:B------:R-:W3:Y:S01]  /*4cf30*/  LDSM.16.M88.4 R56, [R133+0x10c080] ;  /* 0x10c080008538783b */ /* 0x000ee20000000200 */
[----:B------:R-:W-:Y:S01]  /*4cf40*/  IMAD.MOV.U32 R250, RZ, RZ, R13 ;  /* 0x000000fffffa7224 */ /* 0x000fe200078e000d */
[----:B------:R-:W-:Y:S02]  /*4cf50*/  MOV R251, R12 ;  /* 0x0000000c00fb7202 */ /* 0x000fe40000000f00 */
[----:B------:R-:W4:Y:S04]  /*4cf60*/  LDSM.16.M88.4 R52, [R133+0x10d080] ;  /* 0x10d080008534783b */ /* 0x000f280000000200 */
[----:B------:R-:W4:Y:S04]  /*4cf70*/  LDSM.16.M88.4 R12, [R133+0x10e080] ;  /* 0x10e08000850c783b */ /* 0x000f280000000200 */
[----:B------:R-:W4:Y:S04]  /*4cf80*/  LDSM.16.M88.4 R232, [R133+0x10f080] ;  /* 0x10f0800085e8783b */ /* 0x000f280000000200 */
[----:B--2---:R-:W-:Y:S04]  /*4cf90*/  STL [R1+0x3770], R130 ;  /* 0x0037708201007387 */ /* 0x004fe80000100800 */
[----:B------:R-:W-:Y:S04]  /*4cfa0*/  STL [R1+0x376c], R131 ;  /* 0x00376c8301007387 */ /* 0x000fe80000100800 */
[----:B------:R-:W-:Y:S04]  /*4cfb0*/  STL [R1+0x3768], R126 ;  /* 0x0037687e01007387 */ /* 0x000fe80000100800 */
[----:B------:R-:W-:Y:S04]  /*4cfc0*/  STL [R1+0x3764], R127 ;  /* 0x0037647f01007387 */ /* 0x000fe80000100800 */
[----:B-1----:R-:W-:Y:S04]  /*4cfd0*/  STL [R1+0x3774], R10 ;  /* 0x0037740a01007387 */ /* 0x002fe80000100800 */
[----:B------:R-:W-:Y:S04]  /*4cfe0*/  STL [R1+0x3760], R11 ;  /* 0x0037600b01007387 */ /* 0x000fe80000100800 */
[----:B---3--:R-:W-:Y:S01]  /*4cff0*/  STL [R1+0x377c], R6 ;  /* 0x00377c0601007387 */ /* 0x008fe20000100800 */
[C---:B------:R-:W-:Y:S03]  /*4d000*/  HMMA.1688.F32.TF32 R188, R208.reuse, R128, R244 ;  /* 0x00000080d0bc723c */ /* 0x040fe600000810f4 */
        /* <DEDUP_REMOVED lines=19> */
[----:B----4-:R-:W-:Y:S04]  /*4d140*/  STL [R1+0x37cc], R54 ;  /* 0x0037cc3601007387 */ /* 0x010fe80000100800 */
[----:B------:R-:W-:Y:S04]  /*4d150*/  STL [R1+0x37c8], R55 ;  /* 0x0037c83701007387 */ /* 0x000fe80000100800 */
[----:B------:R-:W-:Y:S04]  /*4d160*/  STL [R1+0x37d4], R14 ;  /* 0x0037d40e01007387 */ /* 0x000fe80000100800 */
[----:B------:R-:W-:Y:S04]  /*4d170*/  STL [R1+0x37d0], R15 ;  /* 0x0037d00f01007387 */ /* 0x000fe80000100800 */
[----:B------:R-:W-:Y:S04]  /*4d180*/  STL [R1+0x37dc], R234 ;  /* 0x0037dcea01007387 */ /* 0x000fe80000100800 */
[----:B------:R-:W-:Y:S04]  /*4d190*/  STL [R1+0x37d8], R235 ;  /* 0x0037d8eb01007387 */ /* 0x000fe80000100800 */
[----:B------:R-:W2:Y:S04]  /*4d1a0*/  LDL.LU R204, [R1+0x2c0] ;  /* 0x0002c00001cc7983 */ /* 0x000ea80000300800 */
[----:B------:R-:W-:Y:S04]  /*4d1b0*/  STL.64 [R1+0x580], R188 ;  /* 0x000580bc01007387 */ /* 0x000fe80000100a00 */
[----:B------:R1:W-:Y:S04]  /*4d1c0*/  STL.64 [R1+0x588], R190 ;  /* 0x000588be01007387 */ /* 0x0003e80000100a00 */
[----:B------:R-:W2:Y:S04]  /*4d1d0*/  LDL.LU R205, [R1+0x2c4] ;  /* 0x0002c40001cd7983 */ /* 0x000ea80000300800 */
[----:B------:R-:W2:Y:S04]  /*4d1e0*/  LDL.LU R206, [R1+0x2c8] ;  /* 0x0002c80001ce7983 */ /* 0x000ea80000300800 */
[----:B------:R-:W2:Y:S04]  /*4d1f0*/  LDL.LU R207, [R1+0x2cc] ;  /* 0x0002cc0001cf7983 */ /* 0x000ea80000300800 */
[----:B------:R-:W3:Y:S04]  /*4d200*/  LDL.LU R244, [R1+0x2a0] ;  /* 0x0002a00001f47983 */ /* 0x000ee80000300800 */
[----:B------:R-:W3:Y:S04]  /*4d210*/  LDL.LU R245, [R1+0x2a4] ;  /* 0x0002a40001f57983 */ /* 0x000ee80000300800 */
[----:B------:R-:W3:Y:S04]  /*4d220*/  LDL.LU R246, [R1+0x2a8] ;  /* 0x0002a80001f67983 */ /* 0x000ee80000300800 */
[----:B------:R-:W3:Y:S01]  /*4d230*/  LDL.LU R247, [R1+0x2ac] ;  /* 0x0002ac0001f77983 */ /* 0x000ee20000300800 */
[----:B-1----:R-:W-:Y:S03]  /*4d240*/  HMMA.1688.F32.TF32 R188, R208, R124, R248 ;  /* 0x0000007cd0bc723c */ /* 0x002fe600000810f8 */
[----:B------:R-:W4:Y:S04]  /*4d250*/  LDL.LU R248, [R1+0x290] ;  /* 0x0002900001f87983 */ /* 0x000f280000300800 */
[----:B------:R-:W4:Y:S04]  /*4d260*/  LDL.LU R249, [R1+0x294] ;  /* 0x0002940001f97983 */ /* 0x000f280000300800 */
[----:B------:R-:W4:Y:S04]  /*4d270*/  LDL.LU R250, [R1+0x298] ;  /* 0x0002980001fa7983 */ /* 0x000f280000300800 */
[----:B------:R-:W4:Y:S04]  /*4d280*/  LDL.LU R251, [R1+0x29c] ;  /* 0x00029c0001fb7983 */ /* 0x000f280000300800 */
[----:B------:R-:W-:Y:S04]  /*4d290*/  LDS R134, [R3+0x12100] ;  /* 0x0121000003867984 */ /* 0x000fe80000000800 */
[----:B------:R-:W-:Y:S01]  /*4d2a0*/  LDS R133, [R0+0x10100] ;  /* 0x0101000000857984 */ /* 0x000fe20000000800 */
[----:B------:R-:W-:Y:S01]  /*4d2b0*/  IMAD.MOV.U32 R234, RZ, RZ, R188 ;  /* 0x000000ffffea7224 */ /* 0x000fe200078e00bc */
[----:B------:R-:W-:Y:S01]  /*4d2c0*/  MOV R235, R189 ;  /* 0x000000bd00eb7202 */ /* 0x000fe20000000f00 */
[----:B------:R-:W-:Y:S01]  /*4d2d0*/  IMAD.MOV.U32 R14, RZ, RZ, R190 ;  /* 0x000000ffff0e7224 */ /* 0x000fe200078e00be */
[----:B------:R-:W1:Y:S01]  /*4d2e0*/  LDS R135, [R0+0x12100] ;  /* 0x0121000000877984 */ /* 0x000e620000000800 */
[----:B------:R-:W-:-:S03]  /*4d2f0*/  IMAD.MOV.U32 R15, RZ, RZ, R191 ;  /* 0x000000ffff0f7224 */ /* 0x000fc600078e00bf */
[----:B------:R-:W-:Y:S01]  /*4d300*/  STL [R1+0x37ec], R234 ;  /* 0x0037ecea01007387 */ /* 0x000fe20000100800 */
[----:B------:R-:W-:Y:S03]  /*4d310*/  HMMA.1688.F32.TF32 R188, R208, R8, R240 ;  /* 0x00000008d0bc723c */ /* 0x000fe600000810f0 */
[----:B------:R-:W-:Y:S04]  /*4d320*/  STL [R1+0x37e8], R235 ;  /* 0x0037e8eb01007387 */ /* 0x000fe80000100800 */
[----:B------:R1:W-:Y:S04]  /*4d330*/  STL [R1+0x37e4], R14 ;  /* 0x0037e40e01007387 */ /* 0x0003e80000100800 */
[----:B------:R1:W-:Y:S04]  /*4d340*/  STL [R1+0x37e0], R15 ;  /* 0x0037e00f01007387 */ /* 0x0003e80000100800 */
[----:B------:R-:W4:Y:S04]  /*4d350*/  LDL.LU R240, [R1+0x270] ;  /* 0x0002700001f07983 */ /* 0x000f280000300800 */
[----:B------:R-:W4:Y:S04]  /*4d360*/  LDL.LU R241, [R1+0x274] ;  /* 0x0002740001f17983 */ /* 0x000f280000300800 */
[----:B------:R-:W4:Y:S04]  /*4d370*/  LDL.LU R242, [R1+0x278] ;  /* 0x0002780001f27983 */ /* 0x000f280000300800 */
[----:B------:R-:W4:Y:S01]  /*4d380*/  LDL.LU R243, [R1+0x27c] ;  /* 0x00027c0001f37983 */ /* 0x000f220000300800 */
[----:B------:R-:W-:Y:S01]  /*4d390*/  MOV R54, R188 ;  /* 0x000000bc00367202 */ /* 0x000fe20000000f00 */
[----:B------:R-:W-:Y:S01]  /*4d3a0*/  IMAD.MOV.U32 R55, RZ, RZ, R189 ;  /* 0x000000ffff377224 */ /* 0x000fe200078e00bd */
[----:B------:R-:W-:Y:S01]  /*4d3b0*/  MOV R59, R191 ;  /* 0x000000bf003b7202 */ /* 0x000fe20000000f00 */
[----:B------:R-:W-:-:S04]  /*4d3c0*/  IMAD.MOV.U32 R58, RZ, RZ, R190 ;  /* 0x000000ffff3a7224 */ /* 0x000fc800078e00be */
[----:B------:R-:W-:Y:S04]  /*4d3d0*/  STL [R1+0x37fc], R59 ;  /* 0x0037fc3b01007387 */ /* 0x000fe80000100800 */
[----:B------:R-:W-:Y:S04]  /*4d3e0*/  STL [R1+0x37f8], R58 ;  /* 0x0037f83a01007387 */ /* 0x000fe80000100800 */
[----:B------:R-:W-:Y:S04]  /*4d3f0*/  STL [R1+0x37f4], R55 ;  /* 0x0037f43701007387 */ /* 0x000fe80000100800 */
[----:B------:R-:W-:Y:S01]  /*4d400*/  STL [R1+0x37f0], R54 ;  /* 0x0037f03601007387 */ /* 0x000fe20000100800 */
[C---:B--2---:R-:W-:Y:S11]  /*4d410*/  HMMA.1688.F32.TF32 R188, R208.reuse, R4, R204 ;  /* 0x00000004d0bc723c */ /* 0x044ff600000810cc */
[----:B------:R-:W-:Y:S11]  /*4d420*/  @!UPT UIADD3 URZ, URZ, URZ, URZ ;  /* 0x0000003f3f3ff290 */ /* 0x000ff6000fffe03f */
[----:B------:R-:W-:Y:S01]  /*4d430*/  @!UPT UIADD3 URZ, URZ, URZ, URZ ;  /* 0x0000003f3f3ff290 */ /* 0x000fe2000fffe03f */
[----:B------:R3:W-:Y:S01]  /*4d440*/  STL.64 [R1+0x538], R190 ;  /* 0x000538be01007387 */ /* 0x0007e20000100a00 */
[----:B-1----:R-:W-:Y:S02]  /*4d450*/  IMAD.MOV.U32 R14, RZ, RZ, R188 ;  /* 0x000000ffff0e7224 */ /* 0x002fe400078e00bc */
[----:B------:R-:W-:Y:S02]  /*4d460*/  IMAD.MOV.U32 R15, RZ, RZ, R189 ;  /* 0x000000ffff0f7224 */ /* 0x000fe400078e00bd */
[----:B---3--:R-:W-:Y:S03]  /*4d470*/  HMMA.1688.F32.TF32 R188, R208, R120, R244 ;  /* 0x00000078d0bc723c */ /* 0x008fe600000810f4 */
[----:B------:R1:W-:Y:S04]  /*4d480*/  STL [R1+0x3804], R15 ;  /* 0x0038040f01007387 */ /* 0x0003e80000100800 */
[----:B------:R2:W-:Y:S04]  /*4d490*/  STL [R1+0x3800], R14 ;  /* 0x0038000e01007387 */ /* 0x0005e80000100800 */
[----:B------:R-:W3:Y:S04]  /*4d4a0*/  LDL.LU R244, [R1+0x250] ;  /* 0x0002500001f47983 */ /* 0x000ee80000300800 */
[----:B------:R-:W3:Y:S04]  /*4d4b0*/  LDL.LU R245, [R1+0x254] ;  /* 0x0002540001f57983 */ /* 0x000ee80000300800 */
[----:B------:R-:W3:Y:S04]  /*4d4c0*/  LDL.LU R246, [R1+0x258] ;  /* 0x0002580001f67983 */ /* 0x000ee80000300800 */
[----:B------:R-:W3:Y:S01]  /*4d4d0*/  LDL.LU R247, [R1+0x25c] ;  /* 0x00025c0001f77983 */ /* 0x000ee20000300800 */
[----:B------:R-:W-:Y:S01]  /*4d4e0*/  MOV R235, R191 ;  /* 0x000000bf00eb7202 */ /* 0x000fe20000000f00 */
[----:B------:R-:W-:Y:S01]  /*4d4f0*/  IMAD.MOV.U32 R234, RZ, RZ, R190 ;  /* 0x000000ffffea7224 */ /* 0x000fe200078e00be */
[----:B------:R-:W-:Y:S01]  /*4d500*/  MOV R55, R188 ;  /* 0x000000bc00377202 */ /* 0x000fe20000000f00 */
[----:B------:R-:W-:-:S02]  /*4d510*/  IMAD.MOV.U32 R54, RZ, RZ, R189 ;  /* 0x000000ffff367224 */ /* 0x000fc400078e00bd */
[----:B------:R1:W-:Y:S01]  /*4d520*/  STL [R1+0x3814], R235 ;  /* 0x003814eb01007387 */ /* 0x0003e20000100800 */
[----:B----4-:R-:W-:Y:S03]  /*4d530*/  HMMA.1688.F32.TF32 R188, R208, R116, R248 ;  /* 0x00000074d0bc723c */ /* 0x010fe600000810f8 */
[----:B------:R4:W-:Y:S04]  /*4d540*/  STL [R1+0x3810], R234 ;  /* 0x003810ea01007387 */ /* 0x0009e80000100800 */
[----:B------:R-:W-:Y:S04]  /*4d550*/  STL [R1+0x380c], R55 ;  /* 0x00380c3701007387 */ /* 0x000fe80000100800 */
[----:B------:R1:W-:Y:S04]  /*4d560*/  STL [R1+0x3808], R54 ;  /* 0x0038083601007387 */ /* 0x0003e80000100800 */
[----:B------:R-:W4:Y:S04]  /*4d570*/  LDL.LU R248, [R1+0x230] ;  /* 0x0002300001f87983 */ /* 0x000f280000300800 */
[----:B------:R-:W4:Y:S04]  /*4d580*/  LDL.LU R249, [R1+0x234] ;  /* 0x0002340001f97983 */ /* 0x000f280000300800 */
[----:B------:R-:W4:Y:S04]  /*4d590*/  LDL.LU R250, [R1+0x238] ;  /* 0x0002380001fa7983 */ /* 0x000f280000300800 */
[----:B------:R-:W4:Y:S01]  /*4d5a0*/  LDL.LU R251, [R1+0x23c] ;  /* 0x00023c0001fb7983 */ /* 0x000f220000300800 */
[----:B------:R-:W-:Y:S01]  /*4d5b0*/  IMAD.MOV.U32 R58, RZ, RZ, R191 ;  /* 0x000000ffff3a7224 */ /* 0x000fe200078e00bf */
[----:B------:R-:W-:Y:S01]  /*4d5c0*/  MOV R59, R190 ;  /* 0x000000be003b7202 */ /* 0x000fe20000000f00 */
[----:B-1----:R-:W-:-:S02]  /*4d5d0*/  IMAD.MOV.U32 R15, RZ, RZ, R188 ;  /* 0x000000ffff0f7224 */ /* 0x002fc400078e00bc */
[----:B--2---:R-:W-:Y:S01]  /*4d5e0*/  IMAD.MOV.U32 R14, RZ, RZ, R189 ;  /* 0x000000ffff0e7224 */ /* 0x004fe200078e00bd */
[----:B------:R-:W-:Y:S01]  /*4d5f0*/  STL [R1+0x3824], R58 ;  /* 0x0038243a01007387 */ /* 0x000fe20000100800 */
[----:B------:R-:W-:Y:S03]  /*4d600*/  HMMA.1688.F32.TF32 R188, R208, R112, R240 ;  /* 0x00000070d0bc723c */ /* 0x000fe600000810f0 */
[----:B------:R-:W-:Y:S04]  /*4d610*/  STL [R1+0x3820], R59 ;  /* 0x0038203b01007387 */ /* 0x000fe80000100800 */
[----:B------:R-:W-:Y:S04]  /*4d620*/  STL [R1+0x381c], R15 ;  /* 0x00381c0f01007387 */ /* 0x000fe80000100800 */
[----:B------:R1:W-:Y:S04]  /*4d630*/  STL [R1+0x3818], R14 ;  /* 0x0038180e01007387 */ /* 0x0003e80000100800 */
[----:B------:R-:W2:Y:S04]  /*4d640*/  LDL.LU R240, [R1+0x210] ;  /* 0x0002100001f07983 */ /* 0x000ea80000300800 */
[----:B------:R-:W2:Y:S04]  /*4d650*/  LDL.LU R241, [R1+0x214] ;  /* 0x0002140001f17983 */ /* 0x000ea80000300800 */
[----:B------:R-:W2:Y:S04]  /*4d660*/  LDL.LU R242, [R1+0x218] ;  /* 0x0002180001f27983 */ /* 0x000ea80000300800 */
[----:B------:R-:W2:Y:S01]  /*4d670*/  LDL.LU R243, [R1+0x21c] ;  /* 0x00021c0001f37983 */ /* 0x000ea20000300800 */
[----:B------:R-:W-:Y:S01]  /*4d680*/  IMAD.MOV.U32 R62, RZ, RZ, R188 ;  /* 0x000000ffff3e7224 */ /* 0x000fe200078e00bc */
[----:B------:R-:W-:Y:S01]  /*4d690*/  MOV R63, R189 ;  /* 0x000000bd003f7202 */ /* 0x000fe20000000f00 */
[----:B------:R-:W-:-:S02]  /*4d6a0*/  IMAD.MOV.U32 R98, RZ, RZ, R190 ;  /* 0x000000ffff627224 */ /* 0x000fc400078e00be */
[----:B------:R-:W-:-:S05]  /*4d6b0*/  IMAD.MOV.U32 R99, RZ, RZ, R191 ;  /* 0x000000ffff637224 */ /* 0x000fca00078e00bf */
[----:B------:R1:W-:Y:S04]  /*4d6c0*/  STL [R1+0x3834], R99 ;  /* 0x0038346301007387 */ /* 0x0003e80000100800 */
[----:B------:R1:W-:Y:S04]  /*4d6d0*/  STL [R1+0x3830], R98 ;  /* 0x0038306201007387 */ /* 0x0003e80000100800 */
[----:B------:R1:W-:Y:S04]  /*4d6e0*/  STL [R1+0x382c], R63 ;  /* 0x00382c3f01007387 */ /* 0x0003e80000100800 */
[----:B------:R1:W-:Y:S01]  /*4d6f0*/  STL [R1+0x3828], R62 ;  /* 0x0038283e01007387 */ /* 0x0003e20000100800 */
[----:B---3--:R-:W-:Y:S03]  /*4d700*/  HMMA.1688.F32.TF32 R188, R208, R108, R244 ;  /* 0x0000006cd0bc723c */ /* 0x008fe600000810f4 */
[----:B------:R-:W3:Y:S04]  /*4d710*/  LDL.LU R244, [R1+0x1f0] ;  /* 0x0001f00001f47983 */ /* 0x000ee80000300800 */
[----:B------:R-:W3:Y:S04]  /*4d720*/  LDL.LU R245, [R1+0x1f4] ;  /* 0x0001f40001f57983 */ /* 0x000ee80000300800 */
[----:B------:R-:W3:Y:S04]  /*4d730*/  LDL.LU R246, [R1+0x1f8] ;  /* 0x0001f80001f67983 */ /* 0x000ee80000300800 */
[----:B------:R-:W3:Y:S09]  /*4d740*/  LDL.LU R247, [R1+0x1fc] ;  /* 0x0001fc0001f77983 */ /* 0x000ef20000300800 */
[----:B------:R-:W-:Y:S01]  /*4d750*/  MOV R235, R188 ;  /* 0x000000bc00eb7202 */ /* 0x000fe20000000f00 */
[----:B----4-:R-:W-:Y:S01]  /*4d760*/  IMAD.MOV.U32 R234, RZ, RZ, R189 ;  /* 0x000000ffffea7224 */ /* 0x010fe200078e00bd */
[----:B------:R-:W-:Y:S01]  /*4d770*/  MOV R54, R191 ;  /* 0x000000bf00367202 */ /* 0x000fe20000000f00 */
[----:B------:R-:W-:-:S04]  /*4d780*/  IMAD.MOV.U32 R55, RZ, RZ, R190 ;  /* 0x000000ffff377224 */ /* 0x000fc800078e00be */
[----:B------:R4:W-:Y:S01]  /*4d790*/  STL [R1+0x3844], R54 ;  /* 0x0038443601007387 */ /* 0x0009e20000100800 */
        /* <DEDUP_REMOVED lines=8> */
[----:B-1----:R-:W-:Y:S01]  /*4d820*/  IMAD.MOV.U32 R14, RZ, RZ, R191 ;  /* 0x000000ffff0e7224 */ /* 0x002fe200078e00bf */
[----:B------:R-:W-:Y:S01]  /*4d830*/  MOV R15, R190 ;  /* 0x000000be000f7202 */ /* 0x000fe20000000f00 */
[----:B------:R-:W-:-:S02]  /*4d840*/  IMAD.MOV.U32 R59, RZ, RZ, R189 ;  /* 0x000000ffff3b7224 */ /* 0x000fc400078e00bd */
[----:B------:R-:W-:Y:S01]  /*4d850*/  IMAD.MOV.U32 R58, RZ, RZ, R188 ;  /* 0x000000ffff3a7224 */ /* 0x000fe200078e00bc */
[----:B------:R-:W-:Y:S04]  /*4d860*/  STL [R1+0x3854], R14 ;  /* 0x0038540e01007387 */ /* 0x000fe80000100800 */
[----:B------:R-:W-:Y:S01]  /*4d870*/  STL [R1+0x3850], R15 ;  /* 0x0038500f01007387 */ /* 0x000fe20000100800 */
[----:B--2---:R-:W-:Y:S03]  /*4d880*/  HMMA.1688.F32.TF32 R188, R208, R100, R240 ;  /* 0x00000064d0bc723c */ /* 0x004fe600000810f0 */
        /* <DEDUP_REMOVED lines=12> */
[----:B------:R-:W-:Y:S04]  /*4d950*/  STL [R1+0x385c], R98 ;  /* 0x00385c6201007387 */ /* 0x000fe80000100800 */
[----:B------:R1:W-:Y:S01]  /*4d960*/  STL [R1+0x3858], R99 ;  /* 0x0038586301007387 */ /* 0x0003e20000100800 */
[----:B---3--:R-:W-:Y:S03]  /*4d970*/  HMMA.1688.F32.TF32 R188, R208, R96, R244 ;  /* 0x00000060d0bc723c */ /* 0x008fe600000810f4 */
[----:B------:R-:W3:Y:S04]  /*4d980*/  LDL.LU R244, [R1+0x190] ;  /* 0x0001900001f47983 */ /* 0x000ee80000300800 */
[----:B------:R-:W3:Y:S04]  /*4d990*/  LDL.LU R245, [R1+0x194] ;  /* 0x0001940001f57983 */ /* 0x000ee80000300800 */
[----:B------:R-:W3:Y:S04]  /*4d9a0*/  LDL.LU R246, [R1+0x198] ;  /* 0x0001980001f67983 */ /* 0x000ee80000300800 */
[----:B------:R-:W3:Y:S09]  /*4d9b0*/  LDL.LU R247, [R1+0x19c] ;  /* 0x00019c0001f77983 */ /* 0x000ef20000300800 */
[----:B------:R-:W-:Y:S01]  /*4d9c0*/  MOV R102, R188 ;  /* 0x000000bc00667202 */ /* 0x000fe20000000f00 */
[----:B------:R-:W-:Y:S01]  /*4d9d0*/  IMAD.MOV.U32 R103, RZ, RZ, R189 ;  /* 0x000000ffff677224 */ /* 0x000fe200078e00bd */
[----:B------:R-:W-:Y:S01]  /*4d9e0*/  MOV R107, R191 ;  /* 0x000000bf006b7202 */ /* 0x000fe20000000f00 */
[----:B------:R-:W-:-:S04]  /*4d9f0*/  IMAD.MOV.U32 R106, RZ, RZ, R190 ;  /* 0x000000ffff6a7224 */ /* 0x000fc800078e00be */
[----:B------:R1:W-:Y:S04]  /*4da00*/  STL [R1+0x3874], R107 ;  /* 0x0038746b01007387 */ /* 0x0003e80000100800 */
[----:B------:R1:W-:Y:S04]  /*4da10*/  STL [R1+0x3870], R106 ;  /* 0x0038706a01007387 */ /* 0x0003e80000100800 */
[----:B------:R1:W-:Y:S01]  /*4da20*/  STL [R1+0x386c], R103 ;  /* 0x00386c6701007387 */ /* 0x0003e20000100800 */
[----:B----4-:R-:W-:Y:S03]  /*4da30*/  HMMA.1688.F32.TF32 R188, R208, R60, R248 ;  /* 0x0000003cd0bc723c */ /* 0x010fe600000810f8 */
[----:B------:R4:W-:Y:S04]  /*4da40*/  STL [R1+0x3868], R102 ;  /* 0x0038686601007387 */ /* 0x0009e80000100800 */
[----:B------:R-:W4:Y:S04]  /*4da50*/  LDL.LU R248, [R1+0x170] ;  /* 0x0001700001f87983 */ /* 0x000f280000300800 */
[----:B------:R-:W4:Y:S04]  /*4da60*/  LDL.LU R249, [R1+0x174] ;  /* 0x0001740001f97983 */ /* 0x000f280000300800 */
[----:B------:R-:W4:Y:S04]  /*4da70*/  LDL.LU R250, [R1+0x178] ;  /* 0x0001780001fa7983 */ /* 0x000f280000300800 */
[----:B------:R-:W4:Y:S05]  /*4da80*/  LDL.LU R251, [R1+0x17c] ;  /* 0x00017c0001fb7983 */ /* 0x000f2a0000300800 */
[----:B------:R-:W-:Y:S01]  /*4da90*/  IMAD.MOV.U32 R54, RZ, RZ, R188 ;  /* 0x000000ffff367224 */ /* 0x000fe200078e00bc */
[----:B------:R-:W-:Y:S01]  /*4daa0*/  MOV R234, R190 ;  /* 0x000000be00ea7202 */ /* 0x000fe20000000f00 */
[----:B------:R-:W-:-:S02]  /*4dab0*/  IMAD.MOV.U32 R55, RZ, RZ, R189 ;  /* 0x000000ffff377224 */ /* 0x000fc400078e00bd */
[----:B------:R-:W-:Y:S02]  /*4dac0*/  IMAD.MOV.U32 R235, RZ, RZ, R191 ;  /* 0x000000ffffeb7224 */ /* 0x000fe400078e00bf */
[----:B--2---:R-:W-:Y:S03]  /*4dad0*/  HMMA.1688.F32.TF32 R188, R208, R56, R240 ;  /* 0x00000038d0bc723c */ /* 0x004fe600000810f0 */
[----:B------:R2:W-:Y:S04]  /*4dae0*/  STL [R1+0x3884], R235 ;  /* 0x003884eb01007387 */ /* 0x0005e80000100800 */
[----:B------:R-:W-:Y:S04]  /*4daf0*/  STL [R1+0x3880], R234 ;  /* 0x003880ea01007387 */ /* 0x000fe80000100800 */
[----:B------:R1:W-:Y:S04]  /*4db00*/  STL [R1+0x387c], R55 ;  /* 0x00387c3701007387 */ /* 0x0003e80000100800 */
[----:B------:R1:W-:Y:S04]  /*4db10*/  STL [R1+0x3878], R54 ;  /* 0x0038783601007387 */ /* 0x0003e80000100800 */
[----:B------:R-:W2:Y:S04]  /*4db20*/  LDL.LU R204, [R1+0x150] ;  /* 0x0001500001cc7983 */ /* 0x000ea80000300800 */
[----:B------:R-:W2:Y:S04]  /*4db30*/  LDL.LU R205, [R1+0x154] ;  /* 0x0001540001cd7983 */ /* 0x000ea80000300800 */
[----:B------:R-:W2:Y:S04]  /*4db40*/  LDL.LU R206, [R1+0x158] ;  /* 0x0001580001ce7983 */ /* 0x000ea80000300800 */
[----:B------:R-:W2:Y:S01]  /*4db50*/  LDL.LU R207, [R1+0x15c] ;  /* 0x00015c0001cf7983 */ /* 0x000ea20000300800 */
[----:B-1----:R-:W-:Y:S01]  /*4db60*/  IMAD.MOV.U32 R58, RZ, RZ, R191 ;  /* 0x000000ffff3a7224 */ /* 0x002fe200078e00bf */
[----:B------:R-:W-:Y:S01]  /*4db70*/  MOV R15, R189 ;  /* 0x000000bd000f7202 */ /* 0x000fe20000000f00 */
[----:B------:R-:W-:-:S02]  /*4db80*/  IMAD.MOV.U32 R59, RZ, RZ, R190 ;  /* 0x000000ffff3b7224 */ /* 0x000fc400078e00be */
[----:B------:R-:W-:Y:S01]  /*4db90*/  IMAD.MOV.U32 R14, RZ, RZ, R188 ;  /* 0x000000ffff0e7224 */ /* 0x000fe200078e00bc */
[----:B------:R-:W-:Y:S04]  /*4dba0*/  STL [R1+0x3894], R58 ;  /* 0x0038943a01007387 */ /* 0x000fe80000100800 */
[----:B------:R-:W-:Y:S04]  /*4dbb0*/  STL [R1+0x3890], R59 ;  /* 0x0038903b01007387 */ /* 0x000fe80000100800 */
[----:B------:R1:W-:Y:S04]  /*4dbc0*/  STL [R1+0x388c], R15 ;  /* 0x00388c0f01007387 */ /* 0x0003e80000100800 */
[----:B------:R1:W-:Y:S04]  /*4dbd0*/  STL [R1+0x3888], R14 ;  /* 0x0038880e01007387 */ /* 0x0003e80000100800 */
[----:B------:R-:W2:Y:S04]  /*4dbe0*/  LDL.LU R240, [R1+0x140] ;  /* 0x0001400001f07983 */ /* 0x000ea80000300800 */
[----:B------:R-:W2:Y:S04]  /*4dbf0*/  LDL.LU R241, [R1+0x144] ;  /* 0x0001440001f17983 */ /* 0x000ea80000300800 */
[----:B------:R-:W2:Y:S04]  /*4dc00*/  LDL.LU R242, [R1+0x148] ;  /* 0x0001480001f27983 */ /* 0x000ea80000300800 */
[----:B------:R-:W2:Y:S01]  /*4dc10*/  LDL.LU R243, [R1+0x14c] ;  /* 0x00014c0001f37983 */ /* 0x000ea20000300800 */
[----:B------:R-:W-:Y:S01]  /*4dc20*/  MOV R214, R252 ;  /* 0x000000fc00d67202 */ /* 0x000fe20000000f00 */
[----:B------:R-:W-:Y:S01]  /*4dc30*/  IMAD.MOV.U32 R215, RZ, RZ, R2 ;  /* 0x000000ffffd77224 */ /* 0x000fe200078e0002 */
[C---:B---3--:R-:W-:Y:S11]  /*4dc40*/  HMMA.1688.F32.TF32 R188, R208.reuse, R52, R244 ;  /* 0x00000034d0bc723c */ /* 0x048ff600000810f4 */
[----:B------:R-:W-:Y:S11]  /*4dc50*/  @!UPT UIADD3 URZ, URZ, URZ, URZ ;  /* 0x0000003f3f3ff290 */ /* 0x000ff6000fffe03f */
[----:B------:R-:W-:Y:S02]  /*4dc60*/  @!UPT UIADD3 URZ, URZ, URZ, URZ ;  /* 0x0000003f3f3ff290 */ /* 0x000fe4000fffe03f */
[----:B------:R-:W-:Y:S01]  /*4dc70*/  MOV R62, R188 ;  /* 0x000000bc003e7202 */ /* 0x000fe20000000f00 */
[----:B------:R-:W-:Y:S01]  /*4dc80*/  IMAD.MOV.U32 R63, RZ, RZ, R189 ;  /* 0x000000ffff3f7224 */ /* 0x000fe200078e00bd */
[----:B------:R-:W-:Y:S01]  /*4dc90*/  MOV R99, R191 ;  /* 0x000000bf00637202 */ /* 0x000fe20000000f00 */
[----:B------:R-:W-:Y:S02]  /*4dca0*/  IMAD.MOV.U32 R98, RZ, RZ, R190 ;  /* 0x000000ffff627224 */ /* 0x000fe400078e00be */
[----:B----4-:R-:W-:Y:S02]  /*4dcb0*/  HMMA.1688.F32.TF32 R188, R208, R12, R248 ;  /* 0x0000000cd0bc723c */ /* 0x010fe400000810f8 */
[----:B------:R-:W-:Y:S04]  /*4dcc0*/  STL [R1+0x38a4], R99 ;  /* 0x0038a46301007387 */ /* 0x000fe80000100800 */
[----:B------:R-:W-:Y:S04]  /*4dcd0*/  STL [R1+0x38a0], R98 ;  /* 0x0038a06201007387 */ /* 0x000fe80000100800 */
[----:B------:R3:W-:Y:S04]  /*4dce0*/  STL [R1+0x389c], R63 ;  /* 0x00389c3f01007387 */ /* 0x0007e80000100800 */
[----:B------:R4:W-:Y:S04]  /*4dcf0*/  STL [R1+0x3898], R62 ;  /* 0x0038983e01007387 */ /* 0x0009e80000100800 */
[----:B------:R-:W3:Y:S04]  /*4dd00*/  LDL.LU R244, [R1+0x120] ;  /* 0x0001200001f47983 */ /* 0x000ee80000300800 */
[----:B------:R-:W3:Y:S02]  /*4dd10*/  LDL.LU R245, [R1+0x124] ;  /* 0x0001240001f57983 */ /* 0x000ee40000300800 */
[----:B------:R-:W-:Y:S01]  /*4dd20*/  IMAD.MOV.U32 R110, RZ, RZ, R188 ;  /* 0x000000ffff6e7224 */ /* 0x000fe200078e00bc */
[----:B------:R-:W-:Y:S01]  /*4dd30*/  MOV R114, R190 ;  /* 0x000000be00727202 */ /* 0x000fe20000000f00 */
[----:B------:R-:W-:Y:S01]  /*4dd40*/  IMAD.MOV.U32 R111, RZ, RZ, R189 ;  /* 0x000000ffff6f7224 */ /* 0x000fe200078e00bd */
[----:B------:R-:W3:Y:S01]  /*4dd50*/  LDL.LU R246, [R1+0x128] ;  /* 0x0001280001f67983 */ /* 0x000ee20000300800 */
[----:B------:R-:W-:-:S03]  /*4dd60*/  IMAD.MOV.U32 R115, RZ, RZ, R191 ;  /* 0x000000ffff737224 */ /* 0x000fc600078e00bf */
[----:B------:R-:W3:Y:S04]  /*4dd70*/  LDL.LU R247, [R1+0x12c] ;  /* 0x00012c0001f77983 */ /* 0x000ee80000300800 */
[----:B------:R-:W4:Y:S04]  /*4dd80*/  LDL.LU R248, [R1+0x110] ;  /* 0x0001100001f87983 */ /* 0x000f280000300800 */
[----:B------:R-:W4:Y:S04]  /*4dd90*/  LDL.LU R249, [R1+0x114] ;  /* 0x0001140001f97983 */ /* 0x000f280000300800 */
[----:B------:R-:W4:Y:S01]  /*4dda0*/  LDL.LU R250, [R1+0x118] ;  /* 0x0001180001fa7983 */ /* 0x000f220000300800 */
[----:B--2---:R-:W-:Y:S03]  /*4ddb0*/  HMMA.1688.F32.TF32 R188, R208, R232, R204 ;  /* 0x000000e8d0bc723c */ /* 0x004fe600000810cc */
[----:B------:R-:W4:Y:S04]  /*4ddc0*/  LDL.LU R251, [R1+0x11c] ;  /* 0x00011c0001fb7983 */ /* 0x000f280000300800 */
[----:B------:R-:W-:Y:S04]  /*4ddd0*/  LDS R208, [R3+0x10200] ;  /* 0x0102000003d07984 */ /* 0x000fe80000000800 */
[----:B------:R-:W-:Y:S04]  /*4dde0*/  LDS R210, [R3+0x12200] ;  /* 0x0122000003d27984 */ /* 0x000fe80000000800 */
[----:B------:R-:W-:Y:S04]  /*4ddf0*/  LDS R209, [R0+0x10200] ;  /* 0x0102000000d17984 */ /* 0x000fe80000000800 */
[----:B------:R-:W2:Y:S05]  /*4de00*/  LDS R211, [R0+0x12200] ;  /* 0x0122000000d37984 */ /* 0x000eaa0000000800 */
[----:B------:R-:W-:Y:S01]  /*4de10*/  IMAD.MOV.U32 R107, RZ, RZ, R188 ;  /* 0x000000ffff6b7224 */ /* 0x000fe200078e00bc */
[----:B------:R-:W-:Y:S01]  /*4de20*/  MOV R106, R189 ;  /* 0x000000bd006a7202 */ /* 0x000fe20000000f00 */
[----:B------:R-:W-:-:S02]  /*4de30*/  IMAD.MOV.U32 R103, RZ, RZ, R190 ;  /* 0x000000ffff677224 */ /* 0x000fc400078e00be */
[----:B------:R-:W-:Y:S02]  /*4de40*/  IMAD.MOV.U32 R102, RZ, RZ, R191 ;  /* 0x000000ffff667224 */ /* 0x000fe400078e00bf */
[----:B------:R-:W-:Y:S01]  /*4de50*/  HMMA.1688.F32.TF32 R188, R132, R128, R240 ;  /* 0x0000008084bc723c */ /* 0x000fe200000810f0 */
[----:B------:R-:W-:Y:S04]  /*4de60*/  STL [R1+0x38b4], R115 ;  /* 0x0038b47301007387 */ /* 0x000fe80000100800 */
[----:B------:R-:W-:Y:S04]  /*4de70*/  STL [R1+0x38b0], R114 ;  /* 0x0038b07201007387 */ /* 0x000fe80000100800 */
[----:B------:R1:W-:Y:S04]  /*4de80*/  STL [R1+0x38ac], R111 ;  /* 0x0038ac6f01007387 */ /* 0x0003e80000100800 */
[----:B------:R1:W-:Y:S04]  /*4de90*/  STL [R1+0x38a8], R110 ;  /* 0x0038a86e01007387 */ /* 0x0003e80000100800 */
[----:B------:R-:W-:Y:S04]  /*4dea0*/  STL [R1+0x38c4], R102 ;  /* 0x0038c46601007387 */ /* 0x000fe80000100800 */
[----:B------:R-:W-:Y:S03]  /*4deb0*/  STL [R1+0x38c0], R103 ;  /* 0x0038c06701007387 */ /* 0x000fe60000100800 */
[----:B------:R-:W-:Y:S01]  /*4dec0*/  MOV R123, R191 ;  /* 0x000000bf007b7202 */ /* 0x000fe20000000f00 */
[----:B------:R-:W-:Y:S01]  /*4ded0*/  IMAD.MOV.U32 R122, RZ, RZ, R190 ;  /* 0x000000ffff7a7224 */ /* 0x000fe200078e00be */
[----:B------:R1:W-:Y:S01]  /*4dee0*/  STL [R1+0x38bc], R106 ;  /* 0x0038bc6a01007387 */ /* 0x0003e20000100800 */
[----:B------:R-:W-:Y:S01]  /*4def0*/  IMAD.MOV.U32 R119, RZ, RZ, R189 ;  /* 0x000000ffff777224 */ /* 0x000fe200078e00bd */
[----:B------:R-:W-:-:S02]  /*4df00*/  MOV R118, R188 ;  /* 0x000000bc00767202 */ /* 0x000fc40000000f00 */
[----:B------:R1:W-:Y:S04]  /*4df10*/  STL [R1+0x38b8], R107 ;  /* 0x0038b86b01007387 */ /* 0x0003e80000100800 */
[----:B------:R-:W-:Y:S04]  /*4df20*/  STL [R1+0x38d4], R123 ;  /* 0x0038d47b01007387 */ /* 0x000fe80000100800 */
[----:B------:R-:W-:Y:S04]  /*4df30*/  STL [R1+0x38d0], R122 ;  /* 0x0038d07a01007387 */ /* 0x000fe80000100800 */
[----:B------:R1:W-:Y:S04]  /*4df40*/  STL [R1+0x38cc], R119 ;  /* 0x0038cc7701007387 */ /* 0x0003e80000100800 */
[----:B------:R1:W-:Y:S04]  /*4df50*/  STL [R1+0x38c8], R118 ;  /* 0x0038c87601007387 */ /* 0x0003e80000100800 */
[----:B------:R-:W2:Y:S04]  /*4df60*/  LDL.LU R212, [R1] ;  /* 0x0000000001d47983 */ /* 0x000ea80000300800 */
[----:B------:R-:W2:Y:S04]  /*4df70*/  LDL.LU R213, [R1+0x4] ;  /* 0x0000040001d57983 */ /* 0x000ea80000300800 */
[----:B------:R-:W2:Y:S04]  /*4df80*/  LDL.LU R252, [R1+0x39b4] ;  /* 0x0039b40001fc7983 */ /* 0x000ea80000300800 */
[----:B------:R-:W2:Y:S01]  /*4df90*/  LDL.LU R2, [R1+0x39b0] ;  /* 0x0039b00001027983 */ /* 0x000ea20000300800 */
[C---:B---3--:R-:W-:Y:S11]  /*4dfa0*/  HMMA.1688.F32.TF32 R188, R132.reuse, R124, R244 ;  /* 0x0000007c84bc723c */ /* 0x048ff600000810f4 */
[----:B------:R-:W-:Y:S11]  /*4dfb0*/  @!UPT UIADD3 URZ, URZ, URZ, URZ ;  /* 0x0000003f3f3ff290 */ /* 0x000ff6000fffe03f */
[----:B------:R-:W-:Y:S02]  /*4dfc0*/  @!UPT UIADD3 URZ, URZ, URZ, URZ ;  /* 0x0000003f3f3ff290 */ /* 0x000fe4000fffe03f */
[----:B------:R-:W-:Y:S01]  /*4dfd0*/  IMAD.MOV.U32 R235, RZ, RZ, R188 ;  /* 0x000000ffffeb7224 */ /* 0x000fe200078e00bc */
[----:B------:R-:W-:Y:S01]  /*4dfe0*/  MOV R55, R190 ;  /* 0x000000be00377202 */ /* 0x000fe20000000f00 */
[----:B------:R-:W-:Y:S02]  /*4dff0*/  IMAD.MOV.U32 R234, RZ, RZ, R189 ;  /* 0x000000ffffea7224 */ /* 0x000fe400078e00bd */
[----:B------:R-:W-:Y:S02]  /*4e000*/  IMAD.MOV.U32 R54, RZ, RZ, R191 ;  /* 0x000000ffff367224 */ /* 0x000fe400078e00bf */
[----:B----4-:R-:W-:Y:S01]  /*4e010*/  HMMA.1688.F32.TF32 R188, R132, R8, R248 ;  /* 0x0000000884bc723c */ /* 0x010fe200000810f8 */
        /* <DEDUP_REMOVED lines=11> */
[----:B------:R-:W3:Y:S01]  /*4e0d0*/  LDL.LU R219, [R1+0xfc] ;  /* 0x0000fc0001db7983 */ /* 0x000ee20000300800 */
[----:B------:R-:W-:-:S03]  /*4e0e0*/  IMAD.MOV.U32 R6, RZ, RZ, R188 ;  /* 0x000000ffff067224 */ /* 0x000fc600078e00bc */
[----:B------:R-:W3:Y:S01]  /*4e0f0*/  LDL.LU R244, [R1+0x20] ;  /* 0x0000200001f47983 */ /* 0x000ee20000300800 */
[----:B------:R-:W-:-:S03]  /*4e100*/  MOV R7, R189 ;  /* 0x000000bd00077202 */ /* 0x000fc60000000f00 */
[----:B------:R-:W3:Y:S01]  /*4e110*/  LDL.LU R245, [R1+0x24] ;  /* 0x0000240001f57983 */ /* 0x000ee20000300800 */
[----:B------:R-:W-:Y:S02]  /*4e120*/  IMAD.MOV.U32 R10, RZ, RZ, R190 ;  /* 0x000000ffff0a7224 */ /* 0x000fe400078e00be */
[----:B------:R-:W-:Y:S01]  /*4e130*/  IMAD.MOV.U32 R130, RZ, RZ, R191 ;  /* 0x000000ffff827224 */ /* 0x000fe200078e00bf */
[----:B--2---:R-:W-:Y:S01]  /*4e140*/  MOV R247, R252 ;  /* 0x000000fc00f77202 */ /* 0x004fe20000000f00 */
[----:B------:R-:W-:Y:S02]  /*4e150*/  IMAD.MOV.U32 R246, RZ, RZ, R2 ;  /* 0x000000fffff67224 */ /* 0x000fe400078e0002 */
        /* <DEDUP_REMOVED lines=24> */
[C---:B----4-:R-:W-:Y:S08]  /*4e2e0*/  HMMA.1688.F32.TF32 R220, R132.reuse, R4, R220 ;  /* 0x0000000484dc723c */ /* 0x050ff000000810dc */
[C---:B---3--:R-:W-:Y:S08]  /*4e2f0*/  HMMA.1688.F32.TF32 R216, R132.reuse, R120, R216 ;  /* 0x0000007884d8723c */ /* 0x048ff000000810d8 */
[C---:B------:R-:W-:Y:S08]  /*4e300*/  HMMA.1688.F32.TF32 R244, R132.reuse, R60, R244 ;  /* 0x0000003c84f4723c */ /* 0x040ff000000810f4 */
[----:B-1----:R-:W-:Y:S01]  /*4e310*/  IMAD.MOV.U32 R15, RZ, RZ, R222 ;  /* 0x000000ffff0f7224 */ /* 0x002fe200078e00de */
[----:B------:R-:W-:Y:S01]  /*4e320*/  MOV R14, R223 ;  /* 0x000000df000e7202 */ /* 0x000fe20000000f00 */
[----:B------:R-:W-:Y:S01]  /*4e330*/  IMAD.MOV.U32 R59, RZ, RZ, R221 ;  /* 0x000000ffff3b7224 */ /* 0x000fe200078e00dd */
[----:B------:R-:W-:Y:S01]  /*4e340*/  MOV R58, R220 ;  /* 0x000000dc003a7202 */ /* 0x000fe20000000f00 */
[----:B------:R-:W3:Y:S01]  /*4e350*/  LDL.LU.64 R222, [R1+0x39a0] ;  /* 0x0039a00001de7983 */ /* 0x000ee20000300a00 */
[----:B------:R-:W-:Y:S03]  /*4e360*/  HMMA.1688.F32.TF32 R248, R132, R56, R248 ;  /* 0x0000003884f8723c */ /* 0x000fe600000810f8 */
[----:B------:R-:W3:Y:S01]  /*4e370*/  LDL.LU.64 R220, [R1+0x3998] ;  /* 0x0039980001dc7983 */ /* 0x000ee20000300a00 */
[----:B--2---:R-:W-:-:S02]  /*4e380*/  IMAD.MOV.U32 R207, RZ, RZ, R2 ;  /* 0x000000ffffcf7224 */ /* 0x004fc400078e0002 */
[----:B------:R-:W-:Y:S02]  /*4e390*/  IMAD.MOV.U32 R206, RZ, RZ, R252 ;  /* 0x000000ffffce7224 */ /* 0x000fe400078e00fc */
[C---:B------:R-:W-:Y:S08]  /*4e3a0*/  HMMA.1688.F32.TF32 R188, R132.reuse, R116, R188 ;  /* 0x0000007484bc723c */ /* 0x040ff000000810bc */
[C---:B------:R-:W-:Y:S08]  /*4e3b0*/  HMMA.1688.F32.TF32 R192, R132.reuse, R112, R192 ;  /* 0x0000007084c0723c */ /* 0x040ff000000810c0 */
[C---:B------:R-:W-:Y:S08]  /*4e3c0*/  HMMA.1688.F32.TF32 R196, R132.reuse, R108, R196 ;  /* 0x0000006c84c4723c */ /* 0x040ff000000810c4 */
[----:B------:R-:W-:Y:S01]  /*4e3d0*/  HMMA.1688.F32.TF32 R200, R132, R104, R200 ;  /* 0x0000006884c8723c */ /* 0x000fe200000810c8 */
[----:B------:R-:W-:Y:S01]  /*4e3e0*/  MOV R63, R218 ;  /* 0x000000da003f7202 */ /* 0x000fe20000000f00 */
[----:B------:R-:W-:-:S02]  /*4e3f0*/  IMAD.MOV.U32 R62, RZ, RZ, R219 ;  /* 0x000000ffff3e7224 */ /* 0x000fc400078e00db */
[----:B------:R-:W-:Y:S01]  /*4e400*/  IMAD.MOV.U32 R99, RZ, RZ, R216 ;  /* 0x000000ffff637224 */ /* 0x000fe200078e00d8 */
[----:B------:R-:W2:Y:S01]  /*4e410*/  LDL.LU.64 R218, [R1+0x3990] ;  /* 0x0039900001da7983 */ /* 0x000ea20000300a00 */
[----:B------:R-:W-:Y:S02]  /*4e420*/  IMAD.MOV.U32 R98, RZ, RZ, R217 ;  /* 0x000000ffff627224 */ /* 0x000fe400078e00d9 */
[C---:B------:R-:W-:Y:S01]  /*4e430*/  HMMA.1688.F32.TF32 R240, R132.reuse, R96, R240 ;  /* 0x0000006084f0723c */ /* 0x040fe200000810f0 */
[----:B------:R-:W2:Y:S07]  /*4e440*/  LDL.LU.64 R216, [R1+0x3988] ;  /* 0x0039880001d87983 */ /* 0x000eae0000300a00 */
[----:B------:R-:W-:Y:S01]  /*4e450*/  HMMA.1688.F32.TF32 R204, R132, R100, R204 ;  /* 0x0000006484cc723c */ /* 0x000fe200000810cc */
[----:B------:R-:W-:Y:S01]  /*4e460*/  IMAD.MOV.U32 R111, RZ, RZ, R190 ;  /* 0x000000ffff6f7224 */ /* 0x000fe200078e00be */
[----:B------:R-:W-:Y:S01]  /*4e470*/  MOV R114, R189 ;  /* 0x000000bd00727202 */ /* 0x000fe20000000f00 */
[----:B------:R-:W-:Y:S01]  /*4e480*/  IMAD.MOV.U32 R110, RZ, RZ, R191 ;  /* 0x000000ffff6e7224 */ /* 0x000fe200078e00bf */
[----:B------:R-:W-:Y:S01]  /*4e490*/  MOV R11, R195 ;  /* 0x000000c3000b7202 */ /* 0x000fe20000000f00 */
[----:B------:R-:W-:Y:S01]  /*4e4a0*/  IMAD.MOV.U32 R115, RZ, RZ, R188 ;  /* 0x000000ffff737224 */ /* 0x000fe200078e00bc */
[----:B------:R-:W4:Y:S01]  /*4e4b0*/  LDL.LU.64 R190, [R1+0x3980] ;  /* 0x0039800001be7983 */ /* 0x000f220000300a00 */
[----:B------:R-:W-:Y:S01]  /*4e4c0*/  IMAD.MOV.U32 R127, RZ, RZ, R194 ;  /* 0x000000ffff7f7224 */ /* 0x000fe200078e00c2 */
[----:B------:R-:W-:Y:S01]  /*4e4d0*/  MOV R131, R192 ;  /* 0x000000c000837202 */ /* 0x000fe20000000f00 */
[----:B------:R-:W-:Y:S01]  /*4e4e0*/  IMAD.MOV.U32 R126, RZ, RZ, R193 ;  /* 0x000000ffff7e7224 */ /* 0x000fe200078e00c1 */
[----:B------:R-:W4:Y:S01]  /*4e4f0*/  LDL.LU.64 R188, [R1+0x3978] ;  /* 0x0039780001bc7983 */ /* 0x000f220000300a00 */
[----:B------:R-:W-:Y:S01]  /*4e500*/  MOV R106, R198 ;  /* 0x000000c6006a7202 */ /* 0x000fe20000000f00 */
[----:B------:R-:W-:-:S02]  /*4e510*/  IMAD.MOV.U32 R107, RZ, RZ, R199 ;  /* 0x000000ffff6b7224 */ /* 0x000fc400078e00c7 */
[----:B------:R-:W2:Y:S01]  /*4e520*/  LDL.LU.64 R194, [R1+0x3970] ;  /* 0x0039700001c27983 */ /* 0x000ea20000300a00 */
[----:B------:R-:W-:Y:S02]  /*4e530*/  IMAD.MOV.U32 R102, RZ, RZ, R196 ;  /* 0x000000ffff667224 */ /* 0x000fe400078e00c4 */
[----:B------:R-:W-:Y:S01]  /*4e540*/  IMAD.MOV.U32 R103, RZ, RZ, R197 ;  /* 0x000000ffff677224 */ /* 0x000fe200078e00c5 */
[----:B------:R-:W2:Y:S01]  /*4e550*/  LDL.LU.64 R192, [R1+0x3968] ;  /* 0x0039680001c07983 */ /* 0x000ea20000300a00 */
[----:B------:R-:W-:Y:S01]  /*4e560*/  IMAD.MOV.U32 R119, RZ, RZ, R202 ;  /* 0x000000ffff777224 */ /* 0x000fe200078e00ca */
[----:B------:R-:W-:Y:S01]  /*4e570*/  MOV R122, R201 ;  /* 0x000000c9007a7202 */ /* 0x000fe20000000f00 */
[----:B------:R-:W-:Y:S01]  /*4e580*/  IMAD.MOV.U32 R118, RZ, RZ, R203 ;  /* 0x000000ffff767224 */ /* 0x000fe200078e00cb */
[----:B------:R-:W3:Y:S01]  /*4e590*/  LDL.LU.64 R198, [R1+0x3960] ;  /* 0x0039600001c67983 */ /* 0x000ee20000300a00 */
[----:B------:R-:W-:-:S03]  /*4e5a0*/  IMAD.MOV.U32 R123, RZ, RZ, R200 ;  /* 0x000000ffff7b7224 */ /* 0x000fc600078e00c8 */
[----:B------:R-:W3:Y:S04]  /*4e5b0*/  LDL.LU.64 R196, [R1+0x3958] ;  /* 0x0039580001c47983 */ /* 0x000ee80000300a00 */
[----:B------:R-:W3:Y:S04]  /*4e5c0*/  LDL.LU.64 R202, [R1+0x3950] ;  /* 0x0039500001ca7983 */ /* 0x000ee80000300a00 */
[----:B------:R-:W3:Y:S04]  /*4e5d0*/  LDL.LU.64 R200, [R1+0x3948] ;  /* 0x0039480001c87983 */ /* 0x000ee80000300a00 */
        /* <DEDUP_REMOVED lines=15> */
[----:B------:R-:W3:Y:S01]  /*4e6d0*/  LDL.LU.64 R248, [R1+0x3908] ;  /* 0x0039080001f87983 */ /* 0x000ee20000300a00 */
[----:B------:R-:W-:Y:S11]  /*4e6e0*/  HMMA.1688.F32.TF32 R212, R132, R52, R212 ;  /* 0x0000003484d4723c */ /* 0x000ff600000810d4 */
[----:B------:R-:W-:Y:S11]  /*4e6f0*/  @!UPT UIADD3 URZ, URZ, URZ, URZ ;  /* 0x0000003f3f3ff290 */ /* 0x000ff6000fffe03f */
[----:B------:R-:W-:Y:S01]  /*4e700*/  @!UPT UIADD3 URZ, URZ, URZ, URZ ;  /* 0x0000003f3f3ff290 */ /* 0x000fe2000fffe03f */
[----:B------:R-:W-:Y:S04]  /*4e710*/  STL.64 [R1+0x370], R212 ;  /* 0x000370d401007387 */ /* 0x000fe80000100a00 */
[----:B------:R1:W-:Y:S01]  /*4e720*/  STL.64 [R1+0x378], R214 ;  /* 0x000378d601007387 */ /* 0x0003e20000100a00 */
[C---:B------:R-:W-:Y:S08]  /*4e730*/  HMMA.1688.F32.TF32 R20, R208.reuse, R12, R20 ;  /* 0x0000000cd014723c */ /* 0x040ff00000081014 */
[C---:B----4-:R-:W-:Y:S08]  /*4e740*/  HMMA.1688.F32.TF32 R188, R208.reuse, R116, R188 ;  /* 0x00000074d0bc723c */ /* 0x050ff000000810bc */
[C---:B--2---:R-:W-:Y:S08]  /*4e750*/  HMMA.1688.F32.TF32 R192, R208.reuse, R120, R192 ;  /* 0x00000078d0c0723c */ /* 0x044ff000000810c0 */
[C---:B---3--:R-:W-:Y:S08]  /*4e760*/  HMMA.1688.F32.TF32 R196, R208.reuse, R4, R196 ;  /* 0x00000004d0c4723c */ /* 0x048ff000000810c4 */
[C---:B------:R-:W-:Y:S08]  /*4e770*/  HMMA.1688.F32.TF32 R200, R208.reuse, R8, R200 ;  /* 0x00000008d0c8723c */ /* 0x040ff000000810c8 */
[----:B------:R-:W-:Y:S08]  /*4e780*/  HMMA.1688.F32.TF32 R204, R208, R124, R204 ;  /* 0x0000007cd0cc723c */ /* 0x000ff000000810cc */
[C---:B-1----:R-:W-:Y:S08]  /*4e790*/  HMMA.1688.F32.TF32 R212, R132.reuse, R232, R244 ;  /* 0x000000e884d4723c */ /* 0x042ff000000810f4 */
[----:B------:R-:W-:Y:S01]  /*4e7a0*/  HMMA.1688.F32.TF32 R248, R132, R12, R248 ;  /* 0x0000000c84f8723c */ /* 0x000fe200000810f8 */
[----:B------:R-:W-:Y:S04]  /*4e7b0*/  LDS R132, [R3+0x10300] ;  /* 0x0103000003847984 */ /* 0x000fe80000000800 */
[----:B------:R-:W-:Y:S04]  /*4e7c0*/  LDS R134, [R3+0x12300] ;  /* 0x0123000003867984 */ /* 0x000fe80000000800 */
[----:B------:R-:W-:Y:S04]  /*4e7d0*/  LDS R133, [R0+0x10300] ;  /* 0x0103000000857984 */ /* 0x000fe80000000800 */
[----:B------:R-:W1:Y:S10]  /*4e7e0*/  LDS R135, [R0+0x12300] ;  /* 0x0123000000877984 */ /* 0x000e740000000800 */
[----:B------:R-:W-:Y:S04]  /*4e7f0*/  STL.64 [R1+0x360], R248 ;  /* 0x000360f801007387 */ /* 0x000fe80000100a00 */
[----:B------:R-:W-:Y:S04]  /*4e800*/  STL.64 [R1+0x368], R250 ;  /* 0x000368fa01007387 */ /* 0x000fe80000100a00 */
[----:B------:R-:W-:Y:S04]  /*4e810*/  STL.64 [R1+0x350], R212 ;  /* 0x000350d401007387 */ /* 0x000fe80000100a00 */
[----:B------:R2:W-:Y:S02]  /*4e820*/  STL.64 [R1+0x358], R214 ;  /* 0x000358d601007387 */ /* 0x0005e40000100a00 */
[----:B--2---:R-:W-:Y:S01]  /*4e830*/  HMMA.1688.F32.TF32 R212, R208, R128, R240 ;  /* 0x00000080d0d4723c */ /* 0x004fe200000810f0 */
[----:B------:R-:W-:Y:S01]  /*4e840*/  IMAD.MOV.U32 R248, RZ, RZ, R72 ;  /* 0x000000fffff87224 */ /* 0x000fe200078e0048 */
[----:B------:R-:W-:Y:S01]  /*4e850*/  MOV R249, R73 ;  /* 0x0000004900f97202 */ /* 0x000fe20000000f00 */
[----:B------:R-:W-:Y:S01]  /*4e860*/  IMAD.MOV.U32 R250, RZ, RZ, R74 ;  /* 0x000000fffffa7224 */ /* 0x000fe200078e004a */
[----:B------:R-:W-:Y:S01]  /*4e870*/  MOV R244, R68 ;  /* 0x0000004400f47202 */ /* 0x000fe20000000f00 */
[----:B------:R-:W-:-:S02]  /*4e880*/  IMAD.MOV.U32 R251, RZ, RZ, R75 ;  /* 0x000000fffffb7224 */ /* 0x000fc400078e004b */
[----:B------:R-:W-:Y:S01]  /*4e890*/  IMAD.MOV.U32 R245, RZ, RZ, R69 ;  /* 0x000000fffff57224 */ /* 0x000fe200078e0045 */
[----:B------:R-:W-:Y:S01]  /*4e8a0*/  MOV R247, R71 ;  /* 0x0000004700f77202 */ /* 0x000fe20000000f00 */
[----:B------:R-:W-:Y:S01]  /*4e8b0*/  IMAD.MOV.U32 R246, RZ, RZ, R70 ;  /* 0x000000fffff67224 */ /* 0x000fe200078e0046 */
[----:B------:R-:W-:Y:S04]  /*4e8c0*/  LDS R240, [R3+0x10400] ;  /* 0x0104000003f07984 */ /* 0x000fe80000000800 */
[----:B------:R-:W-:Y:S04]  /*4e8d0*/  LDS R242, [R3+0x12400] ;  /* 0x0124000003f27984 */ /* 0x000fe80000000800 */
[----:B------:R-:W-:Y:S04]  /*4e8e0*/  LDS R241, [R0+0x10400] ;  /* 0x0104000000f17984 */ /* 0x000fe80000000800 */
[----:B------:R-:W2:Y:S04]  /*4e8f0*/  LDS R243, [R0+0x12400] ;  /* 0x0124000000f37984 */ /* 0x000ea80000000800 */
        /* <DEDUP_REMOVED lines=9> */
[----:B------:R4:W-:Y:S01]  /*4e990*/  STL.64 [R1+0x308], R194 ;  /* 0x000308c201007387 */ /* 0x0009e20000100a00 */
[C---:B---3--:R-:W-:Y:S03]  /*4e9a0*/  HMMA.1688.F32.TF32 R196, R208.reuse, R112, R216 ;  /* 0x00000070d0c4723c */ /* 0x048fe600000810d8 */
[----:B------:R-:W-:Y:S04]  /*4e9b0*/  STL.64 [R1+0x2f0], R188 ;  /* 0x0002f0bc01007387 */ /* 0x000fe80000100a00 */
[----:B------:R3:W-:Y:S01]  /*4e9c0*/  STL.64 [R1+0x2f8], R190 ;  /* 0x0002f8be01007387 */ /* 0x0007e20000100a00 */
[C---:B----4-:R-:W-:Y:S08]  /*4e9d0*/  HMMA.1688.F32.TF32 R192, R208.reuse, R108, R220 ;  /* 0x0000006cd0c0723c */ /* 0x050ff000000810dc */
[C---:B---3--:R-:W-:Y:S07]  /*4e9e0*/  HMMA.1688.F32.TF32 R188, R208.reuse, R104, R224 ;  /* 0x00000068d0bc723c */ /* 0x048fee00000810e0 */
        /* <DEDUP_REMOVED lines=8> */
[C---:B---3--:R-:W-:Y:S08]  /*4ea70*/  HMMA.1688.F32.TF32 R188, R208.reuse, R60, R236 ;  /* 0x0000003cd0bc723c */ /* 0x048ff000000810ec */
        /* <DEDUP_REMOVED lines=16> */
[----:B------:R1:W-:Y:S02]  /*4eb80*/  STL.64 [R1+0x248], R18 ;  /* 0x0002481201007387 */ /* 0x0003e40000100a00 */
[C---:B-1----:R-:W-:Y:S11]  /*4eb90*/  HMMA.1688.F32.TF32 R16, R132.reuse, R128, R48 ;  /* 0x000000808410723c */ /* 0x042ff60000081030 */
[----:B------:R-:W-:Y:S11]  /*4eba0*/  @!UPT UIADD3 URZ, URZ, URZ, URZ ;  /* 0x0000003f3f3ff290 */ /* 0x000ff6000fffe03f */
[----:B------:R-:W-:Y:S01]  /*4ebb0*/  @!UPT UIADD3 URZ, URZ, URZ, URZ ;  /* 0x0000003f3f3ff290 */ /* 0x000fe2000fffe03f */
[----:B------:R1:W-:Y:S01]  /*4ebc0*/  STL.64 [R1+0x230], R16 ;  /* 0x0002301001007387 */ /* 0x0003e20000100a00 */
[----:B------:R-:W-:Y:S01]  /*4ebd0*/  MOV R252, R18 ;  /* 0x0000001200fc7202 */ /* 0x000fe20000000f00 */
[----:B------:R-:W-:Y:S02]  /*4ebe0*/  IMAD.MOV.U32 R2, RZ, RZ, R19 ;  /* 0x000000ffff027224 */ /* 0x000fe400078e0013 */
[----:B------:R-:W3:Y:S01]  /*4ebf0*/  LDL.LU R72, [R1+0x3904] ;  /* 0x0039040001487983 */ /* 0x000ee20000300800 */
[----:B-1----:R-:W-:Y:S11]  /*4ec00*/  HMMA.1688.F32.TF32 R16, R132, R124, R64 ;  /* 0x0000007c8410723c */ /* 0x002ff60000081040 */
[----:B------:R-:W-:Y:S11]  /*4ec10*/  @!UPT UIADD3 URZ, URZ, URZ, URZ ;  /* 0x0000003f3f3ff290 */ /* 0x000ff6000fffe03f */
[----:B------:R-:W-:Y:S01]  /*4ec20*/  @!UPT UIADD3 URZ, URZ, URZ, URZ ;  /* 0x0000003f3f3ff290 */ /* 0x000fe2000fffe03f */
[----:B------:R-:W-:Y:S04]  /*4ec30*/  STL.64 [R1+0x220], R16 ;  /* 0x0002201001007387 */ /* 0x000fe80000100a00 */
[----:B------:R3:W-:Y:S04]  /*4ec40*/  STL.64 [R1+0x228], R18 ;  /* 0x0002281201007387 */ /* 0x0007e80000100a00 */
[----:B------:R-:W3:Y:S04]  /*4ec50*/  LDL.LU R73, [R1+0x3900] ;  /* 0x0039000001497983 */ /* 0x000ee80000300800 */
[----:B------:R-:W3:Y:S04]  /*4ec60*/  LDL.LU R74, [R1+0x38fc] ;  /* 0x0038fc00014a7983 */ /* 0x000ee80000300800 */
[----:B------:R-:W3:Y:S04]  /*4ec70*/  LDL.LU R75, [R1+0x38f8] ;  /* 0x0038f800014b7983 */ /* 0x000ee80000300800 */
[----:B------:R-:W4:Y:S04]  /*4ec80*/  LDL.LU R68, [R1+0x38f4] ;  /* 0x0038f40001447983 */ /* 0x000f280000300800 */
[----:B------:R-:W4:Y:S04]  /*4ec90*/  LDL.LU R69, [R1+0x38f0] ;  /* 0x0038f00001457983 */ /* 0x000f280000300800 */
[----:B------:R-:W4:Y:S04]  /*4eca0*/  LDL.LU R70, [R1+0x38ec] ;  /* 0x0038ec0001467983 */ /* 0x000f280000300800 */
[----:B------:R-:W4:Y:S01]  /*4ecb0*/  LDL.LU R71, [R1+0x38e8] ;  /* 0x0038e80001477983 */ /* 0x000f220000300800 */
[----:B------:R-:W-:-:S03]  /*4ecc0*/  IMAD.MOV.U32 R212, RZ, RZ, R83 ;  /* 0x000000ffffd47224 */ /* 0x000fc600078e0053 */
[----:B------:R-:W2:Y:S01]  /*4ecd0*/  LDL.LU R204, [R1+0x30] ;  /* 0x0000300001cc7983 */ /* 0x000ea20000300800 */
[----:B------:R-:W-:-:S03]  /*4ece0*/  IMAD.MOV.U32 R213, RZ, RZ, R86 ;  /* 0x000000ffffd57224 */ /* 0x000fc600078e0056 */
[----:B------:R-:W2:Y:S01]  /*4ecf0*/  LDL.LU R205, [R1+0x34] ;  /* 0x0000340001cd7983 */ /* 0x000ea20000300800 */
[----:B------:R-:W-:-:S03]  /*4ed00*/  MOV R214, R87 ;  /* 0x0000005700d67202 */ /* 0x000fc60000000f00 */
[----:B------:R-:W2:Y:S04]  /*4ed10*/  LDL.LU R206, [R1+0x38] ;  /* 0x0000380001ce7983 */ /* 0x000ea80000300800 */
[----:B------:R-:W2:Y:S04]  /*4ed20*/  LDL.LU R207, [R1+0x3c] ;  /* 0x00003c0001cf7983 */ /* 0x000ea80000300800 */
[----:B------:R-:W2:Y:S04]  /*4ed30*/  LDL.LU R83, [R1+0x38e4] ;  /* 0x0038e40001537983 */ /* 0x000ea80000300800 */
[----:B------:R-:W2:Y:S04]  /*4ed40*/  LDL.LU R86, [R1+0x38e0] ;  /* 0x0038e00001567983 */ /* 0x000ea80000300800 */
[----:B------:R-:W2:Y:S01]  /*4ed50*/  LDL.LU R87, [R1+0x38dc] ;  /* 0x0038dc0001577983 */ /* 0x000ea20000300800 */
[----:B------:R-:W-:-:S03]  /*4ed60*/  IMAD.MOV.U32 R215, RZ, RZ, R91 ;  /* 0x000000ffffd77224 */ /* 0x000fc600078e005b */
[----:B------:R-:W2:Y:S01]  /*4ed70*/  LDL.LU R91, [R1+0x38d8] ;  /* 0x0038d800015b7983 */ /* 0x000ea20000300800 */
[C---:B------:R-:W-:Y:S08]  /*4ed80*/  HMMA.1688.F32.TF32 R24, R132.reuse, R120, R76 ;  /* 0x000000788418723c */ /* 0x040ff0000008104c */
[C---:B---3--:R-:W-:Y:S08]  /*4ed90*/  HMMA.1688.F32.TF32 R16, R132.reuse, R4, R72 ;  /* 0x000000048410723c */ /* 0x048ff00000081048 */
[C---:B----4-:R-:W-:Y:S11]  /*4eda0*/  HMMA.1688.F32.TF32 R20, R132.reuse, R8, R68 ;  /* 0x000000088414723c */ /* 0x050ff60000081044 */
[----:B------:R-:W-:Y:S11]  /*4edb0*/  @!UPT UIADD3 URZ, URZ, URZ, URZ ;  /* 0x0000003f3f3ff290 */ /* 0x000ff6000fffe03f */
[----:B------:R-:W-:Y:S01]  /*4edc0*/  @!UPT UIADD3 URZ, URZ, URZ, URZ ;  /* 0x0000003f3f3ff290 */ /* 0x000fe2000fffe03f */
[----:B------:R-:W-:Y:S04]  /*4edd0*/  STL.64 [R1+0x210], R20 ;  /* 0x0002101401007387 */ /* 0x000fe80000100a00 */
[----:B------:R2:W-:Y:S04]  /*4ede0*/  STL.64 [R1+0x218], R22 ;  /* 0x0002181601007387 */ /* 0x0005e80000100a00 */
[----:B------:R-:W-:Y:S04]  /*4edf0*/  STL.64 [R1+0x200], R16 ;  /* 0x0002001001007387 */ /* 0x000fe80000100a00 */
[----:B------:R1:W-:Y:S01]  /*4ee00*/  STL.64 [R1+0x208], R18 ;  /* 0x0002081201007387 */ /* 0x0003e20000100a00 */
[C---:B--2---:R-:W-:Y:S08]  /*4ee10*/  HMMA.1688.F32.TF32 R20, R132.reuse, R116, R80 ;  /* 0x000000748414723c */ /* 0x044ff00000081050 */
[C---:B-1----:R-:W-:Y:S01]  /*4ee20*/  HMMA.1688.F32.TF32 R16, R132.reuse, R112, R84 ;  /* 0x000000708410723c */ /* 0x042fe20000081054 */
[----:B------:R-:W-:Y:S04]  /*4ee30*/  STL.64 [R1+0x1f0], R24 ;  /* 0x0001f01801007387 */ /* 0x000fe80000100a00 */
[----:B------:R1:W-:Y:S10]  /*4ee40*/  STL.64 [R1+0x1f8], R26 ;  /* 0x0001f81a01007387 */ /* 0x0003f40000100a00 */
[----:B------:R-:W-:Y:S01]  /*4ee50*/  STL.64 [R1+0x1e0], R20 ;  /* 0x0001e01401007387 */ /* 0x000fe20000100a00 */
[C---:B-1----:R-:W-:Y:S03]  /*4ee60*/  HMMA.1688.F32.TF32 R24, R132.reuse, R108, R88 ;  /* 0x0000006c8418723c */ /* 0x042fe60000081058 */
[----:B------:R1:W-:Y:S04]  /*4ee70*/  STL.64 [R1+0x1e8], R22 ;  /* 0x0001e81601007387 */ /* 0x0003e80000100a00 */
[----:B------:R-:W-:Y:S04]  /*4ee80*/  STL.64 [R1+0x1d0], R16 ;  /* 0x0001d01001007387 */ /* 0x000fe80000100a00 */
[----:B------:R2:W-:Y:S01]  /*4ee90*/  STL.64 [R1+0x1d8], R18 ;  /* 0x0001d81201007387 */ /* 0x0005e20000100a00 */
[C---:B-1----:R-:W-:Y:S08]  /*4eea0*/  HMMA.1688.F32.TF32 R20, R132.reuse, R104, R92 ;  /* 0x000000688414723c */ /* 0x042ff0000008105c */
[C---:B--2---:R-:W-:Y:S03]  /*4eeb0*/  HMMA.1688.F32.TF32 R16, R132.reuse, R100, R136 ;  /* 0x000000648410723c */ /* 0x044fe60000081088 */
[----:B------:R-:W-:Y:S04]  /*4eec0*/  STL.64 [R1+0x1c0], R24 ;  /* 0x0001c01801007387 */ /* 0x000fe80000100a00 */
[----:B------:R1:W-:Y:S08]  /*4eed0*/  STL.64 [R1+0x1c8], R26 ;  /* 0x0001c81a01007387 */ /* 0x0003f00000100a00 */
        /* <DEDUP_REMOVED lines=14> */
[C---:B-1----:R-:W-:Y:S03]  /*4efc0*/  HMMA.1688.F32.TF32 R20, R132.reuse, R12, R40 ;  /* 0x0000000c8414723c */ /* 0x042fe60000081028 */
[----:B------:R-:W-:Y:S04]  /*4efd0*/  LDS R36, [R3+0x10500] ;  /* 0x0105000003247984 */ /* 0x000fe80000000800 */
[----:B------:R-:W-:Y:S01]  /*4efe0*/  LDS R38, [R3+0x12500] ;  /* 0x0125000003267984 */ /* 0x000fe20000000800 */
[----:B--2---:R-:W-:Y:S03]  /*4eff0*/  HMMA.1688.F32.TF32 R16, R132, R232, R44 ;  /* 0x000000e88410723c */ /* 0x004fe6000008102c */
[----:B------:R-:W-:Y:S04]  /*4f000*/  STL.64 [R1+0x160], R24 ;  /* 0x0001601801007387 */ /* 0x000fe80000100a00 */
[----:B------:R-:W-:Y:S04]  /*4f010*/  STL.64 [R1+0x168], R26 ;  /* 0x0001681a01007387 */ /* 0x000fe80000100a00 */
[----:B------:R-:W-:Y:S04]  /*4f020*/  LDS R37, [R0+0x10500] ;  /* 0x0105000000257984 */ /* 0x000fe80000000800 */
[----:B------:R-:W1:Y:S04]  /*4f030*/  LDS R39, [R0+0x12500] ;  /* 0x0125000000277984 */ /* 0x000e680000000800 */
[----:B------:R-:W-:Y:S04]  /*4f040*/  STL.64 [R1+0x150], R20 ;  /* 0x0001501401007387 */ /* 0x000fe80000100a00 */
[----:B------:R-:W-:Y:S04]  /*4f050*/  STL.64 [R1+0x158], R22 ;  /* 0x0001581601007387 */ /* 0x000fe80000100a00 */
[----:B------:R-:W-:Y:S04]  /*4f060*/  STL.64 [R1+0x140], R16 ;  /* 0x0001401001007387 */ /* 0x000fe80000100a00 */
[----:B------:R2:W-:Y:S02]  /*4f070*/  STL.64 [R1+0x148], R18 ;  /* 0x0001481201007387 */ /* 0x0005e40000100a00 */
[C---:B--2---:R-:W-:Y:S08]  /*4f080*/  HMMA.1688.F32.TF32 R16, R240.reuse, R128, R144 ;  /* 0x00000080f010723c */ /* 0x044ff00000081090 */
[C---:B------:R-:W-:Y:S01]  /*4f090*/  HMMA.1688.F32.TF32 R24, R240.reuse, R124, R148 ;  /* 0x0000007cf018723c */ /* 0x040fe20000081094 */
[----:B------:R-:W-:Y:S04]  /*4f0a0*/  LDS R148, [R3+0x10600] ;  /* 0x0106000003947984 */ /* 0x000fe80000000800 */
[----:B------:R-:W-:Y:S03]  /*4f0b0*/  LDS R150, [R3+0x12600] ;  /* 0x0126000003967984 */ /* 0x000fe60000000800 */
[C---:B------:R-:W-:Y:S01]  /*4f0c0*/  HMMA.1688.F32.TF32 R20, R240.reuse, R8, R180 ;  /* 0x00000008f014723c */ /* 0x040fe200000810b4 */
[----:B------:R-:W-:Y:S04]  /*4f0d0*/  LDS R149, [R0+0x10600] ;  /* 0x0106000000957984 */ /* 0x000fe80000000800 */
[----:B------:R-:W2:Y:S04]  /*4f0e0*/  LDS R151, [R0+0x12600] ;  /* 0x0126000000977984 */ /* 0x000ea80000000800 */
[----:B------:R-:W-:Y:S04]  /*4f0f0*/  STL.64 [R1+0x130], R16 ;  /* 0x0001301001007387 */ /* 0x000fe80000100a00 */
[----:B------:R3:W-:Y:S02]  /*4f100*/  STL.64 [R1+0x138], R18 ;  /* 0x0001381201007387 */ /* 0x0007e40000100a00 */
[C---:B---3--:R-:W-:Y:S02]  /*4f110*/  HMMA.1688.F32.TF32 R16, R240.reuse, R4, R156 ;  /* 0x00000004f010723c */ /* 0x048fe4000008109c */
[----:B------:R-:W-:Y:S04]  /*4f120*/  STL.64 [R1+0x120], R24 ;  /* 0x0001201801007387 */ /* 0x000fe80000100a00 */
[----:B------:R3:W-:Y:S04]  /*4f130*/  STL.64 [R1+0x128], R26 ;  /* 0x0001281a01007387 */ /* 0x0007e80000100a00 */
[----:B------:R-:W-:Y:S04]  /*4f140*/  STL.64 [R1+0x110], R20 ;  /* 0x0001101401007387 */ /* 0x000fe80000100a00 */
[----:B------:R4:W-:Y:S01]  /*4f150*/  STL.64 [R1+0x118], R22 ;  /* 0x0001181601007387 */ /* 0x0009e20000100a00 */
[C---:B---3--:R-:W-:Y:S08]  /*4f160*/  HMMA.1688.F32.TF32 R24, R240.reuse, R120, R160 ;  /* 0x00000078f018723c */ /* 0x048ff000000810a0 */
[----:B------:R-:W-:Y:S01]  /*4f170*/  STL.64 [R1+0x100], R16 ;  /* 0x0001001001007387 */ /* 0x000fe20000100a00 */
[C---:B----4-:R-:W-:Y:S03]  /*4f180*/  HMMA.1688.F32.TF32 R20, R240.reuse, R116, R164 ;  /* 0x00000074f014723c */ /* 0x050fe600000810a4 */
[----:B------:R3:W-:Y:S05]  /*4f190*/  STL.64 [R1+0x108], R18 ;  /* 0x0001081201007387 */ /* 0x0007ea0000100a00 */
[C---:B---3--:R-:W-:Y:S06]  /*4f1a0*/  HMMA.1688.F32.TF32 R16, R240.reuse, R112, R152 ;  /* 0x00000070f010723c */ /* 0x048fec0000081098 */
[----:B------:R-:W-:Y:S04]  /*4f1b0*/  STL.64 [R1+0xf0], R24 ;  /* 0x0000f01801007387 */ /* 0x000fe80000100a00 */
[----:B------:R3:W-:Y:S05]  /*4f1c0*/  STL.64 [R1+0xf8], R26 ;  /* 0x0000f81a01007387 */ /* 0x0007ea0000100a00 */
[----:B------:R-:W-:Y:S04]  /*4f1d0*/  STL.64 [R1+0xe0], R20 ;  /* 0x0000e01401007387 */ /* 0x000fe80000100a00 */
[----:B------:R4:W-:Y:S01]  /*4f1e0*/  STL.64 [R1+0xe8], R22 ;  /* 0x0000e81601007387 */ /* 0x0009e20000100a00 */
[C---:B---3--:R-:W-:Y:S03]  /*4f1f0*/  HMMA.1688.F32.TF32 R24, R240.reuse, R108, R172 ;  /* 0x0000006cf018723c */ /* 0x048fe600000810ac */
[----:B------:R-:W-:Y:S05]  /*4f200*/  STL.64 [R1+0xd0], R16 ;  /* 0x0000d01001007387 */ /* 0x000fea0000100a00 */
[C---:B----4-:R-:W-:Y:S01]  /*4f210*/  HMMA.1688.F32.TF32 R20, R240.reuse, R104, R176 ;  /* 0x00000068f014723c */ /* 0x050fe200000810b0 */
[----:B------:R3:W-:Y:S07]  /*4f220*/  STL.64 [R1+0xd8], R18 ;  /* 0x0000d81201007387 */ /* 0x0007ee0000100a00 */
[C---:B---3--:R-:W-:Y:S07]  /*4f230*/  HMMA.1688.F32.TF32 R16, R240.reuse, R100, R204 ;  /* 0x00000064f010723c */ /* 0x048fee00000810cc */
[----:B------:R-:W-:Y:S04]  /*4f240*/  STL.64 [R1+0x50], R24 ;  /* 0x0000501801007387 */ /* 0x000fe80000100a00 */
[----:B------:R3:W-:Y:S04]  /*4f250*/  STL.64 [R1+0x58], R26 ;  /* 0x0000581a01007387 */ /* 0x0007e80000100a00 */
        /* <DEDUP_REMOVED lines=8> */
[----:B------:R-:W-:Y:S04]  /*4f2e0*/  STL.64 [R1+0x28], R26 ;  /* 0x0000281a01007387 */ /* 0x000fe80000100a00 */
[----:B------:R-:W3:Y:S04]  /*4f2f0*/  LDL.LU R204, [R1+0x6d0] ;  /* 0x0006d00001cc7983 */ /* 0x000ee80000300800 */
[----:B------:R-:W-:Y:S04]  /*4f300*/  STL.64 [R1+0x10], R20 ;  /* 0x0000101401007387 */ /* 0x000fe80000100a00 */
[----:B------:R-:W-:Y:S04]  /*4f310*/  STL.64 [R1+0x18], R22 ;  /* 0x0000181601007387 */ /* 0x000fe80000100a00 */
[----:B------:R-:W-:Y:S04]  /*4f320*/  STL.64 [R1], R16 ;  /* 0x0000001001007387 */ /* 0x000fe80000100a00 */
[----:B------:R1:W-:Y:S04]  /*4f330*/  STL.64 [R1+0x8], R18 ;  /* 0x0000081201007387 */ /* 0x0003e80000100a00 */
        /* <DEDUP_REMOVED lines=39> */
[C---:B----4-:R-:W-:Y:S08]  /*4f5b0*/  HMMA.1688.F32.TF32 R248, R240.reuse, R52, R248 ;  /* 0x00000034f0f8723c */ /* 0x050ff000000810f8 */
[C---:B--2---:R-:W-:Y:S08]  /*4f5c0*/  HMMA.1688.F32.TF32 R244, R240.reuse, R12, R244 ;  /* 0x0000000cf0f4723c */ /* 0x044ff000000810f4 */
[----:B---3--:R-:W-:Y:S07]  /*4f5d0*/  HMMA.1688.F32.TF32 R240, R240, R232, R220 ;  /* 0x000000e8f0f0723c */ /* 0x008fee00000810dc */
[----:B------:R-:W-:Y:S04]  /*4f5e0*/  STL.64 [R1+0x3618], R250 ;  /* 0x003618fa01007387 */ /* 0x000fe80000100a00 */
[----:B------:R2:W-:Y:S04]  /*4f5f0*/  STL.64 [R1+0x3610], R248 ;  /* 0x003610f801007387 */ /* 0x0005e80000100a00 */
[----:B------:R-:W-:Y:S04]  /*4f600*/  STL.64 [R1+0x3628], R246 ;  /* 0x003628f601007387 */ /* 0x000fe80000100a00 */
[----:B------:R3:W-:Y:S01]  /*4f610*/  STL.64 [R1+0x3620], R244 ;  /* 0x003620f401007387 */ /* 0x0007e20000100a00 */
[C---:B-1----:R-:W-:Y:S03]  /*4f620*/  HMMA.1688.F32.TF32 R16, R36.reuse, R128, R196 ;  /* 0x000000802410723c */ /* 0x042fe600000810c4 */
[----:B------:R-:W-:Y:S04]  /*4f630*/  STL [R1+0x360c], R240 ;  /* 0x00360cf001007387 */ /* 0x000fe80000100800 */
[----:B------:R-:W-:Y:S04]  /*4f640*/  STL [R1+0x3608], R241 ;  /* 0x003608f101007387 */ /* 0x000fe80000100800 */
[----:B------:R-:W-:Y:S04]  /*4f650*/  STL [R1+0x3604], R242 ;  /* 0x003604f201007387 */ /* 0x000fe80000100800 */
[----:B------:R-:W-:Y:S01]  /*4f660*/  STL [R1+0x3600], R243 ;  /* 0x003600f301007387 */ /* 0x000fe20000100800 */
[C---:B------:R-:W-:Y:S07]  /*4f670*/  HMMA.1688.F32.TF32 R20, R36.reuse, R124, R216 ;  /* 0x0000007c2414723c */ /* 0x040fee00000810d8 */
[----:B------:R-:W-:Y:S04]  /*4f680*/  STL [R1+0x35fc], R16 ;  /* 0x0035fc1001007387 */ /* 0x000fe80000100800 */
[----:B------:R-:W-:Y:S04]  /*4f690*/  STL [R1+0x35f8], R17 ;  /* 0x0035f81101007387 */ /* 0x000fe80000100800 */
[----:B------:R-:W-:Y:S04]  /*4f6a0*/  STL [R1+0x35f4], R18 ;  /* 0x0035f41201007387 */ /* 0x000fe80000100800 */
[----:B------:R1:W-:Y:S01]  /*4f6b0*/  STL [R1+0x35f0], R19 ;  /* 0x0035f01301007387 */ /* 0x0003e20000100800 */
[----:B------:R-:W-:Y:S01]  /*4f6c0*/  HMMA.1688.F32.TF32 R24, R36, R4, R192 ;  /* 0x000000042418723c */ /* 0x000fe200000810c0 */
[----:B--2---:R-:W-:Y:S01]  /*4f6d0*/  IMAD.MOV.U32 R248, RZ, RZ, R123 ;  /* 0x000000fffff87224 */ /* 0x004fe200078e007b */
[----:B------:R-:W-:Y:S01]  /*4f6e0*/  MOV R250, R119 ;  /* 0x0000007700fa7202 */ /* 0x000fe20000000f00 */
[----:B------:R-:W-:-:S02]  /*4f6f0*/  IMAD.MOV.U32 R249, RZ, RZ, R122 ;  /* 0x000000fffff97224 */ /* 0x000fc400078e007a */
[----:B------:R-:W-:Y:S01]  /*4f700*/  IMAD.MOV.U32 R251, RZ, RZ, R118 ;  /* 0x000000fffffb7224 */ /* 0x000fe200078e0076 */
[----:B---3--:R-:W-:Y:S01]  /*4f710*/  MOV R245, R103 ;  /* 0x0000006700f57202 */ /* 0x008fe20000000f00 */
[----:B------:R-:W-:Y:S01]  /*4f720*/  IMAD.MOV.U32 R244, RZ, RZ, R102 ;  /* 0x000000fffff47224 */ /* 0x000fe200078e0066 */
[C---:B-1----:R-:W-:Y:S01]  /*4f730*/  HMMA.1688.F32.TF32 R16, R36.reuse, R8, R188 ;  /* 0x000000082410723c */ /* 0x042fe200000810bc */
[----:B------:R-:W-:Y:S04]  /*4f740*/  STL.64 [R1+0xc0], R20 ;  /* 0x0000c01401007387 */ /* 0x000fe80000100a00 */
[----:B------:R1:W-:Y:S01]  /*4f750*/  STL.64 [R1+0xc8], R22 ;  /* 0x0000c81601007387 */ /* 0x0003e20000100a00 */
[----:B------:R-:W-:Y:S02]  /*4f760*/  IMAD.MOV.U32 R246, RZ, RZ, R106 ;  /* 0x000000fffff67224 */ /* 0x000fe400078e006a */
[----:B------:R-:W-:Y:S01]  /*4f770*/  IMAD.MOV.U32 R247, RZ, RZ, R107 ;  /* 0x000000fffff77224 */ /* 0x000fe200078e006b */
[----:B------:R-:W-:Y:S04]  /*4f780*/  LDS R196, [R3+0x10700] ;  /* 0x0107000003c47984 */ /* 0x000fe80000000800 */
[----:B------:R-:W-:Y:S01]  /*4f790*/  LDS R198, [R3+0x12700] ;  /* 0x0127000003c67984 */ /* 0x000fe20000000800 */
[C---:B-1----:R-:W-:Y:S03]  /*4f7a0*/  HMMA.1688.F32.TF32 R20, R36.reuse, R120, R200 ;  /* 0x000000782414723c */ /* 0x042fe600000810c8 */
[----:B------:R-:W-:Y:S04]  /*4f7b0*/  LDS R197, [R0+0x10700] ;  /* 0x0107000000c57984 */ /* 0x000fe80000000800 */
[----:B------:R-:W1:Y:S04]  /*4f7c0*/  LDS R199, [R0+0x12700] ;  /* 0x0127000000c77984 */ /* 0x000e680000000800 */
[----:B------:R-:W-:Y:S04]  /*4f7d0*/  STL.64 [R1+0xb0], R16 ;  /* 0x0000b01001007387 */ /* 0x000fe80000100a00 */
[----:B------:R2:W-:Y:S02]  /*4f7e0*/  STL.64 [R1+0xb8], R18 ;  /* 0x0000b81201007387 */ /* 0x0005e40000100a00 */
[C---:B--2---:R-:W-:Y:S02]  /*4f7f0*/  HMMA.1688.F32.TF32 R16, R36.reuse, R116, R204 ;  /* 0x000000742410723c */ /* 0x044fe400000810cc */
[----:B------:R-:W-:Y:S04]  /*4f800*/  STL.64 [R1+0xa0], R24 ;  /* 0x0000a01801007387 */ /* 0x000fe80000100a00 */
[----:B------:R-:W-:Y:S11]  /*4f810*/  STL.64 [R1+0xa8], R26 ;  /* 0x0000a81a01007387 */ /* 0x000ff60000100a00 */
[----:B------:R-:W-:Y:S06]  /*4f820*/  @!UPT UIADD3 URZ, URZ, URZ, URZ ;  /* 0x0000003f3f3ff290 */ /* 0x000fec000fffe03f */
[----:B------:R-:W-:Y:S04]  /*4f830*/  STL [R1+0x84], R17 ;  /* 0x0000841101007387 */ /* 0x000fe80000100800 */
[----:B------:R-:W-:Y:S04]  /*4f840*/  STL.64 [R1+0x90], R20 ;  /* 0x0000901401007387 */ /* 0x000fe80000100a00 */
[----:B------:R2:W-:Y:S02]  /*4f850*/  STL.64 [R1+0x98], R22 ;  /* 0x0000981601007387 */ /* 0x0005e40000100a00 */
[----:B--2---:R-:W-:Y:S02]  /*4f860*/  HMMA.1688.F32.TF32 R20, R36, R112, R212 ;  /* 0x000000702414723c */ /* 0x004fe400000810d4 */
[----:B------:R2:W-:Y:S11]  /*4f870*/  STL.64 [R1+0x88], R18 ;  /* 0x0000881201007387 */ /* 0x0005f60000100a00 */
[----:B------:R-:W-:Y:S10]  /*4f880*/  @!UPT UIADD3 URZ, URZ, URZ, URZ ;  /* 0x0000003f3f3ff290 */ /* 0x000ff4000fffe03f */
[----:B------:R3:W-:Y:S04]  /*4f890*/  STL [R1+0x70], R20 ;  /* 0x0000701401007387 */ /* 0x0007e80000100800 */
        /* <DEDUP_REMOVED lines=36> */
[----:B--2---:R-:W-:Y:S01]  /*4fae0*/  IMAD.MOV.U32 R19, RZ, RZ, R16 ;  /* 0x000000ffff137224 */ /* 0x004fe200078e0010 */
[----:B------:R-:W-:Y:S01]  /*4faf0*/  MOV R16, R21 ;  /* 0x0000001500107202 */ /* 0x000fe20000000f00 */
[----:B------:R-:W-:-:S02]  /*4fb00*/  IMAD.MOV.U32 R17, RZ, RZ, R22 ;  /* 0x000000ffff117224 */ /* 0x000fc400078e0016 */
[----:B------:R-:W-:-:S05]  /*4fb10*/  IMAD.MOV.U32 R18, RZ, RZ, R23 ;  /* 0x000000ffff127224 */ /* 0x000fca00078e0017 */
[----:B------:R-:W-:Y:S04]  /*4fb20*/  STL.64 [R1+0x3638], R18 ;  /* 0x0036381201007387 */ /* 0x000fe80000100a00 */
[----:B------:R-:W-:Y:S01]  /*4fb30*/  STL.64 [R1+0x3630], R16 ;  /* 0x0036301001007387 */ /* 0x000fe20000100a00 */
[C---:B---3--:R-:W-:Y:S08]  /*4fb40*/  HMMA.1688.F32.TF32 R20, R36.reuse, R108, R228 ;  /* 0x0000006c2414723c */ /* 0x048ff000000810e4 */
[C---:B----4-:R-:W-:Y:S08]  /*4fb50*/  HMMA.1688.F32.TF32 R24, R36.reuse, R56, R216 ;  /* 0x000000382418723c */ /* 0x050ff000000810d8 */
[C---:B------:R-:W-:Y:S08]  /*4fb60*/  HMMA.1688.F32.TF32 R212, R36.reuse, R104, R212 ;  /* 0x0000006824d4723c */ /* 0x040ff000000810d4 */
[----:B------:R-:W-:Y:S01]  /*4fb70*/  MOV R240, R20 ;  /* 0x0000001400f07202 */ /* 0x000fe20000000f00 */
[----:B------:R-:W-:Y:S01]  /*4fb80*/  IMAD.MOV.U32 R241, RZ, RZ, R21 ;  /* 0x000000fffff17224 */ /* 0x000fe200078e0015 */
[----:B------:R-:W-:Y:S01]  /*4fb90*/  MOV R243, R23 ;  /* 0x0000001700f37202 */ /* 0x000fe20000000f00 */
[----:B------:R-:W-:Y:S01]  /*4fba0*/  IMAD.MOV.U32 R242, RZ, RZ, R22 ;  /* 0x000000fffff27224 */ /* 0x000fe200078e0016 */
[C---:B------:R-:W-:Y:S08]  /*4fbb0*/  HMMA.1688.F32.TF32 R224, R36.reuse, R100, R224 ;  /* 0x0000006424e0723c */ /* 0x040ff000000810e0 */
[C---:B------:R-:W-:Y:S01]  /*4fbc0*/  HMMA.1688.F32.TF32 R192, R36.reuse, R96, R192 ;  /* 0x0000006024c0723c */ /* 0x040fe200000810c0 */
[----:B------:R-:W-:Y:S07]  /*4fbd0*/  STL.64 [R1+0x3648], R242 ;  /* 0x003648f201007387 */ /* 0x000fee0000100a00 */
[C---:B------:R-:W-:Y:S01]  /*4fbe0*/  HMMA.1688.F32.TF32 R20, R36.reuse, R60, R220 ;  /* 0x0000003c2414723c */ /* 0x040fe200000810dc */
[----:B------:R2:W-:Y:S07]  /*4fbf0*/  STL.64 [R1+0x3640], R240 ;  /* 0x003640f001007387 */ /* 0x0005ee0000100a00 */
[C---:B------:R-:W-:Y:S01]  /*4fc00*/  HMMA.1688.F32.TF32 R28, R36.reuse, R52, R188 ;  /* 0x00000034241c723c */ /* 0x040fe200000810bc */
[----:B------:R-:W-:Y:S07]  /*4fc10*/  STL.64 [R1+0x35b8], R214 ;  /* 0x0035b8d601007387 */ /* 0x000fee0000100a00 */
[C---:B------:R-:W-:Y:S01]  /*4fc20*/  HMMA.1688.F32.TF32 R32, R36.reuse, R12, R200 ;  /* 0x0000000c2420723c */ /* 0x040fe200000810c8 */
[----:B------:R3:W-:Y:S04]  /*4fc30*/  STL.64 [R1+0x35b0], R212 ;  /* 0x0035b0d401007387 */ /* 0x0007e80000100a00 */
[----:B------:R-:W-:Y:S04]  /*4fc40*/  STL.64 [R1+0x35c8], R226 ;  /* 0x0035c8e201007387 */ /* 0x000fe80000100a00 */
[----:B------:R4:W-:Y:S04]  /*4fc50*/  STL.64 [R1+0x35c0], R224 ;  /* 0x0035c0e001007387 */ /* 0x0009e80000100a00 */
[----:B------:R-:W-:Y:S04]  /*4fc60*/  STL.64 [R1+0x35d8], R194 ;  /* 0x0035d8c201007387 */ /* 0x000fe80000100a00 */
[----:B------:R-:W-:Y:S04]  /*4fc70*/  STL.64 [R1+0x35d0], R192 ;  /* 0x0035d0c001007387 */ /* 0x000fe80000100a00 */
[----:B------:R-:W-:Y:S04]  /*4fc80*/  STL.64 [R1+0x35e8], R22 ;  /* 0x0035e81601007387 */ /* 0x000fe80000100a00 */
[----:B------:R1:W-:Y:S04]  /*4fc90*/  STL.64 [R1+0x35e0], R20 ;  /* 0x0035e01401007387 */ /* 0x0003e80000100a00 */
[----:B------:R-:W-:Y:S04]  /*4fca0*/  STL.64 [R1+0x3658], R26 ;  /* 0x0036581a01007387 */ /* 0x000fe80000100a00 */
[----:B------:R-:W-:Y:S04]  /*4fcb0*/  STL.64 [R1+0x3650], R24 ;  /* 0x0036501801007387 */ /* 0x000fe80000100a00 */
        /* <DEDUP_REMOVED lines=44> */
[----:B------:R-:W-:Y:S03]  /*4ff80*/  HMMA.1688.F32.TF32 R36, R36, R232, R204 ;  /* 0x000000e82424723c */ /* 0x000fe600000810cc */
[----:B------:R-:W4:Y:S04]  /*4ff90*/  LDL.LU R204, [R1+0x810] ;  /* 0x0008100001cc7983 */ /* 0x000f280000300800 */
[----:B------:R-:W4:Y:S04]  /*4ffa0*/  LDL.LU R205, [R1+0x814] ;  /* 0x0008140001cd7983 */ /* 0x000f280000300800 */
[----:B------:R-:W4:Y:S04]  /*4ffb0*/  LDL.LU R206, [R1+0x818] ;  /* 0x0008180001ce7983 */ /* 0x000f280000300800 */
[----:B------:R-:W4:Y:S08]  /*4ffc0*/  LDL.LU R207, [R1+0x81c] ;  /* 0x00081c0001cf7983 */ /* 0x000f300000300800 */
[----:B------:R1:W-:Y:S04]  /*4ffd0*/  STL.64 [R1+0x3688], R38 ;  /* 0x0036882601007387 */ /* 0x0003e80000100a00 */
[----:B------:R1:W-:Y:S01]  /*4ffe0*/  STL.64 [R1+0x3680], R36 ;  /* 0x0036802401007387 */ /* 0x0003e20000100a00 */
[C---:B--2---:R-:W-:Y:S08]  /*4fff0*/  HMMA.1688.F32.TF32 R88, R148.reuse, R100, R200 ;  /* 0x000000649458723c */ /* 0x044ff000000810c8 */
[C---:B---3--:R-:W-:Y:S08]  /*50000*/  HMMA.1688.F32.TF32 R72, R148.reuse, R116, R228 ;  /* 0x000000749448723c */ /* 0x048ff000000810e4 */
[C---:B----4-:R-:W-:Y:S08]  /*50010*/  HMMA.1688.F32.TF32 R44, R148.reuse, R124, R208 ;  /* 0x0000007c942c723c */ /* 0x050ff000000810d0 */
[C---:B------:R-:W-:Y:S08]  /*50020*/  HMMA.1688.F32.TF32 R40, R148.reuse, R128, R48 ;  /* 0x000000809428723c */ /* 0x040ff00000081030 */
[C---:B------:R-:W-:Y:S08]  /*50030*/  HMMA.1688.F32.TF32 R48, R148.reuse, R8, R168 ;  /* 0x000000089430723c */ /* 0x040ff000000810a8 */
[C---:B------:R-:W-:Y:S07]  /*50040*/  HMMA.1688.F32.TF32 R64, R148.reuse, R4, R236 ;  /* 0x000000049440723c */ /* 0x040fee00000810ec */
[----:B------:R2:W-:Y:S01]  /*50050*/  STL.64 [R1+0x3698], R42 ;  /* 0x0036982a01007387 */ /* 0x0005e20000100a00 */
[C---:B------:R-:W-:Y:S03]  /*50060*/  HMMA.1688.F32.TF32 R68, R148.reuse, R120, R184 ;  /* 0x000000789444723c */ /* 0x040fe600000810b8 */
[----:B------:R3:W-:Y:S05]  /*50070*/  STL.64 [R1+0x3690], R40 ;  /* 0x0036902801007387 */ /* 0x0007ea0000100a00 */
[C---:B------:R-:W-:Y:S01]  /*50080*/  HMMA.1688.F32.TF32 R76, R148.reuse, R112, R220 ;  /* 0x00000070944c723c */ /* 0x040fe200000810dc */
[----:B------:R-:W-:Y:S07]  /*50090*/  STL.64 [R1+0x36a8], R46 ;  /* 0x0036a82e01007387 */ /* 0x000fee0000100a00 */
[C---:B------:R-:W-:Y:S01]  /*500a0*/  HMMA.1688.F32.TF32 R80, R148.reuse, R108, R216 ;  /* 0x0000006c9450723c */ /* 0x040fe200000810d8 */
[----:B------:R4:W-:Y:S04]  /*500b0*/  STL.64 [R1+0x36a0], R44 ;  /* 0x0036a02c01007387 */ /* 0x0009e80000100a00 */
[----:B------:R-:W-:Y:S03]  /*500c0*/  STL.64 [R1+0x36b8], R50 ;  /* 0x0036b83201007387 */ /* 0x000fe60000100a00 */
[C---:B------:R-:W-:Y:S01]  /*500d0*/  HMMA.1688.F32.TF32 R84, R148.reuse, R104, R188 ;  /* 0x000000689454723c */ /* 0x040fe200000810bc */
[----:B------:R-:W-:Y:S04]  /*500e0*/  STL.64 [R1+0x36b0], R48 ;  /* 0x0036b03001007387 */ /* 0x000fe80000100a00 */
[----:B------:R1:W-:Y:S04]  /*500f0*/  STL.64 [R1+0x36c8], R66 ;  /* 0x0036c84201007387 */ /* 0x0003e80000100a00 */
[----:B------:R1:W-:Y:S04]  /*50100*/  STL.64 [R1+0x36c0], R64 ;  /* 0x0036c04001007387 */ /* 0x0003e80000100a00 */
[----:B------:R1:W-:Y:S04]  /*50110*/  STL.64 [R1+0x36d8], R70 ;  /* 0x0036d84601007387 */ /* 0x0003e80000100a00 */
[----:B------:R1:W-:Y:S04]  /*50120*/  STL.64 [R1+0x36d0], R68 ;  /* 0x0036d04401007387 */ /* 0x0003e80000100a00 */
[----:B------:R-:W-:Y:S04]  /*50130*/  STL.64 [R1+0x36e8], R74 ;  /* 0x0036e84a01007387 */ /* 0x000fe80000100a00 */
[----:B------:R1:W-:Y:S04]  /*50140*/  STL.64 [R1+0x36e0], R72 ;  /* 0x0036e04801007387 */ /* 0x0003e80000100a00 */
[----:B------:R-:W-:Y:S04]  /*50150*/  STL.64 [R1+0x36f8], R78 ;  /* 0x0036f84e01007387 */ /* 0x000fe80000100a00 */
[----:B------:R-:W-:Y:S04]  /*50160*/  STL.64 [R1+0x36f0], R76 ;  /* 0x0036f04c01007387 */ /* 0x000fe80000100a00 */
[----:B------:R-:W-:Y:S04]  /*50170*/  STL.64 [R1+0x3708], R82 ;  /* 0x0037085201007387 */ /* 0x000fe80000100a00 */
[----:B------:R1:W-:Y:S04]  /*50180*/  STL.64 [R1+0x3700], R80 ;  /* 0x0037005001007387 */ /* 0x0003e80000100a00 */
[----:B------:R1:W-:Y:S04]  /*50190*/  STL.64 [R1+0x3718], R86 ;  /* 0x0037185601007387 */ /* 0x0003e80000100a00 */
[----:B------:R1:W-:Y:S04]  /*501a0*/  STL.64 [R1+0x3710], R84 ;  /* 0x0037105401007387 */ /* 0x0003e80000100a00 */
        /* <DEDUP_REMOVED lines=89> */
[----:B------:R-:W-:Y:S01]  /*50740*/  MOV R240, R115 ;  /* 0x0000007300f07202 */ /* 0x000fe20000000f00 */
[----:B------:R-:W-:Y:S01]  /*50750*/  IMAD.MOV.U32 R241, RZ, RZ, R114 ;  /* 0x000000fffff17224 */ /* 0x000fe200078e0072 */
[----:B------:R-:W-:Y:S01]  /*50760*/  MOV R243, R110 ;  /* 0x0000006e00f37202 */ /* 0x000fe20000000f00 */
[----:B------:R-:W-:-:S02]  /*50770*/  IMAD.MOV.U32 R242, RZ, RZ, R111 ;  /* 0x000000fffff27224 */ /* 0x000fc400078e006f */
[----:B------:R-:W-:Y:S01]  /*50780*/  IMAD.MOV.U32 R212, RZ, RZ, R99 ;  /* 0x000000ffffd47224 */ /* 0x000fe200078e0063 */
[----:B------:R-:W-:Y:S01]  /*50790*/  MOV R214, R63 ;  /* 0x0000003f00d67202 */ /* 0x000fe20000000f00 */
[----:B------:R-:W-:Y:S02]  /*507a0*/  IMAD.MOV.U32 R213, RZ, RZ, R98 ;  /* 0x000000ffffd57224 */ /* 0x000fe400078e0062 */
[----:B------:R-:W-:Y:S01]  /*507b0*/  IMAD.MOV.U32 R215, RZ, RZ, R62 ;  /* 0x000000ffffd77224 */ /* 0x000fe200078e003e */
[----:B------:R-:W-:Y:S01]  /*507c0*/  MOV R225, R59 ;  /* 0x0000003b00e17202 */ /* 0x000fe20000000f00 */
[----:B------:R-:W-:Y:S02]  /*507d0*/  IMAD.MOV.U32 R224, RZ, RZ, R58 ;  /* 0x000000ffffe07224 */ /* 0x000fe400078e003a */
[----:B------:R-:W-:Y:S02]  /*507e0*/  IMAD.MOV.U32 R226, RZ, RZ, R15 ;  /* 0x000000ffffe27224 */ /* 0x000fe400078e000f */
[----:B------:R-:W-:Y:S01]  /*507f0*/  IMAD.MOV.U32 R227, RZ, RZ, R14 ;  /* 0x000000ffffe37224 */ /* 0x000fe200078e000e */
[C---:B--2---:R-:W-:Y:S08]  /*50800*/  HMMA.1688.F32.TF32 R136, R148.reuse, R56, R136 ;  /* 0x000000389488723c */ /* 0x044ff00000081088 */
[----:B---3--:R-:W-:Y:S11]  /*50810*/  HMMA.1688.F32.TF32 R132, R148, R60, R132 ;  /* 0x0000003c9484723c */ /* 0x008ff60000081084 */
[----:B------:R-:W-:Y:S11]  /*50820*/  @!UPT UIADD3 URZ, URZ, URZ, URZ ;  /* 0x0000003f3f3ff290 */ /* 0x000ff6000fffe03f */
[----:B------:R-:W-:Y:S01]  /*50830*/  @!UPT UIADD3 URZ, URZ, URZ, URZ ;  /* 0x0000003f3f3ff290 */ /* 0x000fe2000fffe03f */
[----:B------:R-:W-:Y:S04]  /*50840*/  STL.64 [R1+0x3748], R134 ;  /* 0x0037488601007387 */ /* 0x000fe80000100a00 */
        /* <DEDUP_REMOVED lines=23> */
[----:B-1----:R-:W-:Y:S01]  /*509c0*/  MOV R20, R235 ;  /* 0x000000eb00147202 */ /* 0x002fe20000000f00 */
[----:B------:R-:W-:-:S02]  /*509d0*/  IMAD.MOV.U32 R21, RZ, RZ, R234 ;  /* 0x000000ffff157224 */ /* 0x000fc400078e00ea */
[----:B------:R-:W4:Y:S01]  /*509e0*/  LDL.LU R235, [R1+0x3884] ;  /* 0x0038840001eb7983 */ /* 0x000f220000300800 */
[----:B------:R-:W-:Y:S01]  /*509f0*/  IMAD.MOV.U32 R22, RZ, RZ, R55 ;  /* 0x000000ffff167224 */ /* 0x000fe200078e0037 */
[----:B------:R-:W-:Y:S02]  /*50a00*/  MOV R23, R54 ;  /* 0x0000003600177202 */ /* 0x000fe40000000f00 */
[----:B------:R-:W4:Y:S04]  /*50a10*/  LDL.LU R234, [R1+0x3880] ;  /* 0x0038800001ea7983 */ /* 0x000f280000300800 */
[----:B------:R-:W4:Y:S04]  /*50a20*/  LDL.LU R55, [R1+0x387c] ;  /* 0x00387c0001377983 */ /* 0x000f280000300800 */
[----:B------:R-:W4:Y:S01]  /*50a30*/  LDL.LU R54, [R1+0x3878] ;  /* 0x0038780001367983 */ /* 0x000f220000300800 */
[----:B--2---:R-:W-:Y:S01]  /*50a40*/  IMAD.MOV.U32 R31, RZ, RZ, R102 ;  /* 0x000000ffff1f7224 */ /* 0x004fe200078e0066 */
[----:B---3--:R-:W-:Y:S01]  /*50a50*/  MOV R30, R103 ;  /* 0x00000067001e7202 */ /* 0x008fe20000000f00 */
[----:B----4-:R-:W-:-:S02]  /*50a60*/  IMAD.MOV.U32 R29, RZ, RZ, R106 ;  /* 0x000000ffff1d7224 */ /* 0x010fc400078e006a */
[----:B------:R-:W-:Y:S02]  /*50a70*/  IMAD.MOV.U32 R28, RZ, RZ, R107 ;  /* 0x000000ffff1c7224 */ /* 0x000fe400078e006b */
[----:B------:R-:W2:Y:S04]  /*50a80*/  LDL.LU R107, [R1+0x3874] ;  /* 0x00387400016b7983 */ /* 0x000ea80000300800 */
[----:B------:R-:W3:Y:S04]  /*50a90*/  LDL.LU R106, [R1+0x3870] ;  /* 0x00387000016a7983 */ /* 0x000ee80000300800 */
[----:B------:R-:W4:Y:S04]  /*50aa0*/  LDL.LU R103, [R1+0x386c] ;  /* 0x00386c0001677983 */ /* 0x000f280000300800 */
[----:B------:R-:W2:Y:S01]  /*50ab0*/  LDL.LU R102, [R1+0x3868] ;  /* 0x0038680001667983 */ /* 0x000ea20000300800 */
[----:B------:R-:W-:-:S02]  /*50ac0*/  IMAD.MOV.U32 R39, RZ, RZ, R99 ;  /* 0x000000ffff277224 */ /* 0x000fc400078e0063 */
[----:B------:R-:W-:Y:S01]  /*50ad0*/  IMAD.MOV.U32 R38, RZ, RZ, R98 ;  /* 0x000000ffff267224 */ /* 0x000fe200078e0062 */
[----:B------:R-:W-:Y:S01]  /*50ae0*/  MOV R37, R63 ;  /* 0x0000003f00257202 */ /* 0x000fe20000000f00 */
[----:B------:R-:W-:Y:S02]  /*50af0*/  IMAD.MOV.U32 R36, RZ, RZ, R62 ;  /* 0x000000ffff247224 */ /* 0x000fe400078e003e */
[----:B------:R-:W2:Y:S04]  /*50b00*/  LDL.LU R62, [R1+0x3864] ;  /* 0x00386400013e7983 */ /* 0x000ea80000300800 */
[----:B------:R-:W3:Y:S04]  /*50b10*/  LDL.LU R63, [R1+0x3860] ;  /* 0x00386000013f7983 */ /* 0x000ee80000300800 */
[----:B------:R-:W4:Y:S01]  /*50b20*/  LDL.LU R98, [R1+0x385c] ;  /* 0x00385c0001627983 */ /* 0x000f220000300800 */
[----:B------:R-:W-:-:S02]  /*50b30*/  IMAD.MOV.U32 R42, RZ, RZ, R59 ;  /* 0x000000ffff2a7224 */ /* 0x000fc400078e003b */
[----:B------:R-:W-:Y:S01]  /*50b40*/  IMAD.MOV.U32 R41, RZ, RZ, R15 ;  /* 0x000000ffff297224 */ /* 0x000fe200078e000f */
[----:B------:R-:W4:Y:S01]  /*50b50*/  LDL.LU R99, [R1+0x3858] ;  /* 0x0038580001637983 */ /* 0x000f220000300800 */
[----:B------:R-:W-:-:S03]  /*50b60*/  MOV R40, R14 ;  /* 0x0000000e00287202 */ /* 0x000fc60000000f00 */
[----:B------:R-:W4:Y:S01]  /*50b70*/  LDL.LU R14, [R1+0x3854] ;  /* 0x00385400010e7983 */ /* 0x000f220000300800 */
[----:B------:R-:W-:-:S03]  /*50b80*/  MOV R43, R58 ;  /* 0x0000003a002b7202 */ /* 0x000fc60000000f00 */
[----:B------:R-:W4:Y:S04]  /*50b90*/  LDL.LU R15, [R1+0x3850] ;  /* 0x00385000010f7983 */ /* 0x000f280000300800 */
[----:B------:R-:W4:Y:S04]  /*50ba0*/  LDL.LU R59, [R1+0x384c] ;  /* 0x00384c00013b7983 */ /* 0x000f280000300800 */
[----:B------:R-:W4:Y:S01]  /*50bb0*/  LDL.LU R58, [R1+0x3848] ;  /* 0x00384800013a7983 */ /* 0x000f220000300800 */
[----:B------:R-:W-:Y:S02]  /*50bc0*/  IMAD.MOV.U32 R45, RZ, RZ, R55 ;  /* 0x000000ffff2d7224 */ /* 0x000fe400078e0037 */
[----:B------:R-:W-:Y:S01]  /*50bd0*/  IMAD.MOV.U32 R44, RZ, RZ, R54 ;  /* 0x000000ffff2c7224 */ /* 0x000fe200078e0036 */
[----:B------:R-:W-:Y:S01]  /*50be0*/  MOV R46, R234 ;  /* 0x000000ea002e7202 */ /* 0x000fe20000000f00 */
[----:B------:R-:W4:Y:S01]  /*50bf0*/  LDL.LU R54, [R1+0x3844] ;  /* 0x0038440001367983 */ /* 0x000f220000300800 */
[----:B------:R-:W-:-:S03]  /*50c00*/  IMAD.MOV.U32 R47, RZ, RZ, R235 ;  /* 0x000000ffff2f7224 */ /* 0x000fc600078e00eb */
[----:B------:R-:W4:Y:S04]  /*50c10*/  LDL.LU R55, [R1+0x3840] ;  /* 0x0038400001377983 */ /* 0x000f280000300800 */
[----:B------:R-:W4:Y:S04]  /*50c20*/  LDL.LU R234, [R1+0x383c] ;  /* 0x00383c0001ea7983 */ /* 0x000f280000300800 */
[----:B------:R-:W4:Y:S01]  /*50c30*/  LDL.LU R235, [R1+0x3838] ;  /* 0x0038380001eb7983 */ /* 0x000f220000300800 */
[----:B--2---:R-:W-:Y:S02]  /*50c40*/  IMAD.MOV.U32 R67, RZ, RZ, R62 ;  /* 0x000000ffff437224 */ /* 0x004fe400078e003e */
[----:B---3--:R-:W-:Y:S01]  /*50c50*/  IMAD.MOV.U32 R66, RZ, RZ, R63 ;  /* 0x000000ffff427224 */ /* 0x008fe200078e003f */
[----:B----4-:R-:W-:Y:S01]  /*50c60*/  MOV R65, R98 ;  /* 0x0000006200417202 */ /* 0x010fe20000000f00 */
[----:B------:R-:W-:-:S02]  /*50c70*/  IMAD.MOV.U32 R64, RZ, RZ, R99 ;  /* 0x000000ffff407224 */ /* 0x000fc400078e0063 */
[----:B------:R-:W2:Y:S04]  /*50c80*/  LDL.LU R99, [R1+0x3834] ;  /* 0x0038340001637983 */ /* 0x000ea80000300800 */
[----:B------:R-:W3:Y:S04]  /*50c90*/  LDL.LU R98, [R1+0x3830] ;  /* 0x0038300001627983 */ /* 0x000ee80000300800 */
[----:B------:R-:W4:Y:S01]  /*50ca0*/  LDL.LU R63, [R1+0x382c] ;  /* 0x00382c00013f7983 */ /* 0x000f220000300800 */
[----:B------:R-:W-:Y:S02]  /*50cb0*/  IMAD.MOV.U32 R70, RZ, RZ, R15 ;  /* 0x000000ffff467224 */ /* 0x000fe400078e000f */
[----:B------:R-:W-:Y:S01]  /*50cc0*/  IMAD.MOV.U32 R69, RZ, RZ, R59 ;  /* 0x000000ffff457224 */ /* 0x000fe200078e003b */
[----:B------:R-:W2:Y:S01]  /*50cd0*/  LDL.LU R62, [R1+0x3828] ;  /* 0x00382800013e7983 */ /* 0x000ea20000300800 */
[----:B------:R-:W-:-:S03]  /*50ce0*/  MOV R68, R58 ;  /* 0x0000003a00447202 */ /* 0x000fc60000000f00 */
[----:B------:R-:W2:Y:S01]  /*50cf0*/  LDL.LU R58, [R1+0x3824] ;  /* 0x00382400013a7983 */ /* 0x000ea20000300800 */
[----:B------:R-:W-:-:S03]  /*50d00*/  MOV R71, R14 ;  /* 0x0000000e00477202 */ /* 0x000fc60000000f00 */
[----:B------:R-:W2:Y:S04]  /*50d10*/  LDL.LU R59, [R1+0x3820] ;  /* 0x00382000013b7983 */ /* 0x000ea80000300800 */
[----:B------:R-:W2:Y:S04]  /*50d20*/  LDL.LU R15, [R1+0x381c] ;  /* 0x00381c00010f7983 */ /* 0x000ea80000300800 */
[----:B------:R-:W3:Y:S01]  /*50d30*/  LDL.LU R14, [R1+0x3818] ;  /* 0x00381800010e7983 */ /* 0x000ee20000300800 */
        /* <DEDUP_REMOVED lines=8> */
[----:B--2---:R-:W-:-:S03]  /*50dc0*/  IMAD.MOV.U32 R80, RZ, RZ, R15 ;  /* 0x000000ffff507224 */ /* 0x004fc600078e000f */
[----:B------:R-:W2:Y:S01]  /*50dd0*/  LDL.LU R15, [R1+0x3804] ;  /* 0x00380400010f7983 */ /* 0x000ea20000300800 */
[----:B---3--:R-:W-:-:S03]  /*50de0*/  MOV R81, R14 ;  /* 0x0000000e00517202 */ /* 0x008fc60000000f00 */
[----:B------:R-:W3:Y:S01]  /*50df0*/  LDL.LU R14, [R1+0x3800] ;  /* 0x00380000010e7983 */ /* 0x000ee20000300800 */
[----:B------:R-:W-:Y:S02]  /*50e00*/  IMAD.MOV.U32 R82, RZ, RZ, R59 ;  /* 0x000000ffff527224 */ /* 0x000fe400078e003b */
[----:B------:R-:W-:Y:S01]  /*50e10*/  IMAD.MOV.U32 R83, RZ, RZ, R58 ;  /* 0x000000ffff537224 */ /* 0x000fe200078e003a */
[----:B------:R-:W3:Y:S01]  /*50e20*/  LDL.LU R59, [R1+0x37fc] ;  /* 0x0037fc00013b7983 */ /* 0x000ee20000300800 */
[----:B----4-:R-:W-:-:S03]  /*50e30*/  MOV R87, R235 ;  /* 0x000000eb00577202 */ /* 0x010fc60000000f00 */
[----:B------:R-:W4:Y:S01]  /*50e40*/  LDL.LU R58, [R1+0x37f8] ;  /* 0x0037f800013a7983 */ /* 0x000f220000300800 */
[----:B------:R-:W-:Y:S01]  /*50e50*/  IMAD.MOV.U32 R86, RZ, RZ, R234 ;  /* 0x000000ffff567224 */ /* 0x000fe200078e00ea */
[----:B------:R-:W-:Y:S02]  /*50e60*/  MOV R84, R55 ;  /* 0x0000003700547202 */ /* 0x000fe40000000f00 */
[----:B------:R-:W4:Y:S01]  /*50e70*/  LDL.LU R55, [R1+0x37f4] ;  /* 0x0037f40001377983 */ /* 0x000f220000300800 */
[----:B------:R-:W-:-:S03]  /*50e80*/  IMAD.MOV.U32 R85, RZ, RZ, R54 ;  /* 0x000000ffff557224 */ /* 0x000fc600078e0036 */
[----:B------:R-:W4:Y:S04]  /*50e90*/  LDL.LU R54, [R1+0x37f0] ;  /* 0x0037f00001367983 */ /* 0x000f280000300800 */
[----:B------:R-:W4:Y:S04]  /*50ea0*/  LDL.LU R234, [R1+0x37ec] ;  /* 0x0037ec0001ea7983 */ /* 0x000f280000300800 */
[----:B------:R-:W4:Y:S01]  /*50eb0*/  LDL.LU R235, [R1+0x37e8] ;  /* 0x0037e80001eb7983 */ /* 0x000f220000300800 */
[----:B--2---:R-:W-:Y:S02]  /*50ec0*/  IMAD.MOV.U32 R89, RZ, RZ, R15 ;  /* 0x000000ffff597224 */ /* 0x004fe400078e000f */
[----:B---3--:R-:W-:-:S02]  /*50ed0*/  IMAD.MOV.U32 R88, RZ, RZ, R14 ;  /* 0x000000ffff587224 */ /* 0x008fc400078e000e */
[----:B------:R-:W2:Y:S04]  /*50ee0*/  LDL.LU R14, [R1+0x37e4] ;  /* 0x0037e400010e7983 */ /* 0x000ea80000300800 */
[----:B------:R-:W3:Y:S04]  /*50ef0*/  LDL.LU R15, [R1+0x37e0] ;  /* 0x0037e000010f7983 */ /* 0x000ee80000300800 */
[----:B------:R-:W3:Y:S04]  /*50f00*/  LDL.LU R90, [R1+0x538] ;  /* 0x00053800015a7983 */ /* 0x000ee80000300800 */
[----:B------:R-:W3:Y:S01]  /*50f10*/  LDL.LU R91, [R1+0x53c] ;  /* 0x00053c00015b7983 */ /* 0x000ee20000300800 */
[----:B----4-:R-:W-:-:S03]  /*50f20*/  MOV R132, R234 ;  /* 0x000000ea00847202 */ /* 0x010fc60000000f00 */
[----:B------:R-:W4:Y:S01]  /*50f30*/  LDL.LU R234, [R1+0x37dc] ;  /* 0x0037dc0001ea7983 */ /* 0x000f220000300800 */
[----:B------:R-:W-:-:S03]  /*50f40*/  IMAD.MOV.U32 R133, RZ, RZ, R235 ;  /* 0x000000ffff857224 */ /* 0x000fc600078e00eb */
[----:B------:R-:W4:Y:S01]  /*50f50*/  LDL.LU R235, [R1+0x37d8] ;  /* 0x0037d80001eb7983 */ /* 0x000f220000300800 */
[----:B------:R-:W-:Y:S01]  /*50f60*/  IMAD.MOV.U32 R92, RZ, RZ, R54 ;  /* 0x000000ffff5c7224 */ /* 0x000fe200078e0036 */
[----:B------:R-:W-:Y:S01]  /*50f70*/  MOV R94, R58 ;  /* 0x0000003a005e7202 */ /* 0x000fe20000000f00 */
[----:B------:R-:W-:Y:S02]  /*50f80*/  IMAD.MOV.U32 R93, RZ, RZ, R55 ;  /* 0x000000ffff5d7224 */ /* 0x000fe400078e0037 */
[----:B------:R-:W-:Y:S01]  /*50f90*/  IMAD.MOV.U32 R95, RZ, RZ, R59 ;  /* 0x000000ffff5f7224 */ /* 0x000fe200078e003b */
[----:B------:R-:W-:Y:S01]  /*50fa0*/  MOV R77, R63 ;  /* 0x0000003f004d7202 */ /* 0x000fe20000000f00 */
[----:B------:R-:W-:Y:S02]  /*50fb0*/  IMAD.MOV.U32 R76, RZ, RZ, R62 ;  /* 0x000000ffff4c7224 */ /* 0x000fe400078e003e */
        /* <DEDUP_REMOVED lines=21> */
[----:B------:R-:W-:Y:S02]  /*51110*/  IMAD.MOV.U32 R19, RZ, RZ, R11 ;  /* 0x000000ffff137224 */ /* 0x000fe400078e000b */
[----:B--2---:R-:W-:Y:S02]  /*51120*/  IMAD.MOV.U32 R134, RZ, RZ, R14 ;  /* 0x000000ffff867224 */ /* 0x004fe400078e000e */
[----:B------:R-:W2:Y:S01]  /*51130*/  LDL.LU R14, [R1+0x37d4] ;  /* 0x0037d400010e7983 */ /* 0x000ea20000300800 */
[----:B---3--:R-:W-:-:S03]  /*51140*/  MOV R135, R15 ;  /* 0x0000000f00877202 */ /* 0x008fc60000000f00 */
        /* <DEDUP_REMOVED lines=33> */
[C---:B------:R-:W-:Y:S08]  /*51360*/  HMMA.1688.F32.TF32 R140, R148.reuse, R52, R140 ;  /* 0x00000034948c723c */ /* 0x040ff0000008108c */
[C---:B------:R-:W-:Y:S08]  /*51370*/  HMMA.1688.F32.TF32 R144, R148.reuse, R12, R144 ;  /* 0x0000000c9490723c */ /* 0x040ff00000081090 */
[----:B------:R-:W-:Y:S08]  /*51380*/  HMMA.1688.F32.TF32 R148, R148, R232, R152 ;  /* 0x000000e89494723c */ /* 0x000ff00000081098 */
[C---:B------:R-:W-:Y:S08]  /*51390*/  HMMA.1688.F32.TF32 R152, R196.reuse, R128, R156 ;  /* 0x00000080c498723c */ /* 0x040ff0000008109c */
[C---:B------:R-:W-:Y:S01]  /*513a0*/  HMMA.1688.F32.TF32 R156, R196.reuse, R124, R228 ;  /* 0x0000007cc49c723c */ /* 0x040fe200000810e4 */
[----:B------:R-:W-:Y:S04]  /*513b0*/  LDS R228, [R3+0x14000] ;  /* 0x0140000003e47984 */ /* 0x000fe80000000800 */
[----:B------:R-:W-:Y:S04]  /*513c0*/  LDS R230, [R3+0x16000] ;  /* 0x0160000003e67984 */ /* 0x000fe80000000800 */
[----:B------:R-:W-:Y:S04]  /*513d0*/  LDS R229, [R0+0x14000] ;  /* 0x0140000000e57984 */ /* 0x000fe80000000800 */
[----:B------:R-:W4:Y:S01]  /*513e0*/  LDS R231, [R0+0x16000] ;  /* 0x0160000000e77984 */ /* 0x000f220000000800 */
[C---:B------:R-:W-:Y:S08]  /*513f0*/  HMMA.1688.F32.TF32 R160, R196.reuse, R8, R160 ;  /* 0x00000008c4a0723c */ /* 0x040ff000000810a0 */
        /* <DEDUP_REMOVED lines=16> */
[----:B------:R-:W1:Y:S01]  /*51500*/  LDS R239, [R0+0x16100] ;  /* 0x0161000000ef7984 */ /* 0x000e620000000800 */
[C---:B----4-:R-:W-:Y:S08]  /*51510*/  HMMA.1688.F32.TF32 R28, R228.reuse, R234, R28 ;  /* 0x000000eae41c723c */ /* 0x050ff0000008101c */
[C---:B--2---:R-:W-:Y:S08]  /*51520*/  HMMA.1688.F32.TF32 R32, R228.reuse, R14, R32 ;  /* 0x0000000ee420723c */ /* 0x044ff00000081020 */
        /* <DEDUP_REMOVED lines=16> */
[----:B------:R-:W-:Y:S04]  /*51630*/  STL.64 [R1+0x8e0], R136 ;  /* 0x0008e08801007387 */ /* 0x000fe80000100a00 */
[----:B------:R2:W-:Y:S01]  /*51640*/  STL.64 [R1+0x8e8], R138 ;  /* 0x0008e88a01007387 */ /* 0x0005e20000100a00 */
[C---:B-1----:R-:W-:Y:S03]  /*51650*/  HMMA.1688.F32.TF32 R16, R236.reuse, R114, R16 ;  /* 0x00000072ec10723c */ /* 0x042fe60000081010 */
[----:B------:R-:W-:Y:S04]  /*51660*/  LDS R229, [R0+0x14200] ;  /* 0x0142000000e57984 */ /* 0x000fe80000000800 */
[----:B------:R-:W1:Y:S04]  /*51670*/  LDS R231, [R0+0x16200] ;  /* 0x0162000000e77984 */ /* 0x000e680000000800 */
[----:B--2---:R-:W2:Y:S04]  /*51680*/  LDL.LU.64 R138, [R1+0x3758] ;  /* 0x00375800018a7983 */ /* 0x004ea80000300a00 */
[----:B------:R-:W2:Y:S04]  /*51690*/  LDL.LU.64 R136, [R1+0x3750] ;  /* 0x0037500001887983 */ /* 0x000ea80000300a00 */
[----:B------:R-:W-:Y:S04]  /*516a0*/  STL.64 [R1+0x8d0], R132 ;  /* 0x0008d08401007387 */ /* 0x000fe80000100a00 */
[----:B------:R3:W-:Y:S04]  /*516b0*/  STL.64 [R1+0x8d8], R134 ;  /* 0x0008d88601007387 */ /* 0x0007e80000100a00 */
[----:B---3--:R-:W3:Y:S04]  /*516c0*/  LDL.LU.64 R134, [R1+0x3748] ;  /* 0x0037480001867983 */ /* 0x008ee80000300a00 */
[----:B------:R-:W3:Y:S04]  /*516d0*/  LDL.LU.64 R132, [R1+0x3740] ;  /* 0x0037400001847983 */ /* 0x000ee80000300a00 */
        /* <DEDUP_REMOVED lines=28> */
[C---:B----4-:R-:W-:Y:S08]  /*518a0*/  HMMA.1688.F32.TF32 R28, R236.reuse, R130, R24 ;  /* 0x00000082ec1c723c */ /* 0x050ff00000081018 */
[C---:B------:R-:W-:Y:S08]  /*518b0*/  HMMA.1688.F32.TF32 R24, R236.reuse, R126, R20 ;  /* 0x0000007eec18723c */ /* 0x040ff00000081014 */
[C---:B------:R-:W-:Y:S07]  /*518c0*/  HMMA.1688.F32.TF32 R20, R236.reuse, R10, R192 ;  /* 0x0000000aec14723c */ /* 0x040fee00000810c0 */
[----:B------:R-:W-:Y:S04]  /*518d0*/  STL.64 [R1+0x7f0], R28 ;  /* 0x0007f01c01007387 */ /* 0x000fe80000100a00 */
[----:B------:R4:W-:Y:S04]  /*518e0*/  STL.64 [R1+0x7f8], R30 ;  /* 0x0007f81e01007387 */ /* 0x0009e80000100a00 */
[----:B------:R-:W-:Y:S04]  /*518f0*/  STL.64 [R1+0x7e0], R24 ;  /* 0x0007e01801007387 */ /* 0x000fe80000100a00 */
[----:B------:R1:W-:Y:S01]  /*51900*/  STL.64 [R1+0x7e8], R26 ;  /* 0x0007e81a01007387 */ /* 0x0003e20000100a00 */
[C---:B----4-:R-:W-:Y:S03]  /*51910*/  HMMA.1688.F32.TF32 R28, R236.reuse, R6, R224 ;  /* 0x00000006ec1c723c */ /* 0x050fe600000810e0 */
[----:B------:R-:W-:Y:S04]  /*51920*/  STL.64 [R1+0x7d0], R20 ;  /* 0x0007d01401007387 */ /* 0x000fe80000100a00 */
[----:B------:R4:W-:Y:S01]  /*51930*/  STL.64 [R1+0x7d8], R22 ;  /* 0x0007d81601007387 */ /* 0x0009e20000100a00 */
[C---:B-1----:R-:W-:Y:S08]  /*51940*/  HMMA.1688.F32.TF32 R24, R236.reuse, R122, R212 ;  /* 0x0000007aec18723c */ /* 0x042ff000000810d4 */
[C---:B----4-:R-:W-:Y:S07]  /*51950*/  HMMA.1688.F32.TF32 R20, R236.reuse, R118, R240 ;  /* 0x00000076ec14723c */ /* 0x050fee00000810f0 */
[----:B------:R-:W-:Y:S04]  /*51960*/  STL.64 [R1+0x7c0], R28 ;  /* 0x0007c01c01007387 */ /* 0x000fe80000100a00 */
[----:B------:R-:W-:Y:S04]  /*51970*/  STL.64 [R1+0x7c8], R30 ;  /* 0x0007c81e01007387 */ /* 0x000fe80000100a00 */
[----:B------:R-:W-:Y:S04]  /*51980*/  STL.64 [R1+0x7b0], R24 ;  /* 0x0007b01801007387 */ /* 0x000fe80000100a00 */
[----:B------:R1:W-:Y:S04]  /*51990*/  STL.64 [R1+0x7b8], R26 ;  /* 0x0007b81a01007387 */ /* 0x0003e80000100a00 */
[----:B------:R-:W-:Y:S04]  /*519a0*/  STL.64 [R1+0x7a0], R20 ;  /* 0x0007a01401007387 */ /* 0x000fe80000100a00 */
[----:B------:R4:W-:Y:S01]  /*519b0*/  STL.64 [R1+0x7a8], R22 ;  /* 0x0007a81601007387 */ /* 0x0009e20000100a00 */
[C---:B-1----:R-:W-:Y:S08]  /*519c0*/  HMMA.1688.F32.TF32 R24, R236.reuse, R110, R244 ;  /* 0x0000006eec18723c */ /* 0x042ff000000810f4 */
[C---:B----4-:R-:W-:Y:S01]  /*519d0*/  HMMA.1688.F32.TF32 R20, R236.reuse, R106, R248 ;  /* 0x0000006aec14723c */ /* 0x050fe200000810f8 */
[----:B------:R1:W-:Y:S04]  /*519e0*/  STL.64 [R1+0x790], R16 ;  /* 0x0007901001007387 */ /* 0x0003e80000100a00 */
[----:B------:R4:W-:Y:S04]  /*519f0*/  STL.64 [R1+0x798], R18 ;  /* 0x0007981201007387 */ /* 0x0009e80000100a00 */
[----:B-1----:R-:W2:Y:S06]  /*51a00*/  LDL.LU R16, [R1+0x250] ;  /* 0x0002500001107983 */ /* 0x002eac0000300800 */
[----:B------:R-:W-:Y:S04]  /*51a10*/  STL.64 [R1+0x780], R24 ;  /* 0x0007801801007387 */ /* 0x000fe80000100a00 */
[----:B------:R-:W-:Y:S04]  /*51a20*/  STL.64 [R1+0x788], R26 ;  /* 0x0007881a01007387 */ /* 0x000fe80000100a00 */
[----:B------:R1:W-:Y:S04]  /*51a30*/  STL.64 [R1+0x770], R20 ;  /* 0x0007701401007387 */ /* 0x0003e80000100a00 */
[----:B------:R1:W-:Y:S04]  /*51a40*/  STL.64 [R1+0x778], R22 ;  /* 0x0007781601007387 */ /* 0x0003e80000100a00 */
[----:B------:R-:W2:Y:S04]  /*51a50*/  LDL.LU R17, [R1+0x254] ;  /* 0x0002540001117983 */ /* 0x000ea80000300800 */
[----:B----4-:R-:W2:Y:S04]  /*51a60*/  LDL.LU R18, [R1+0x258] ;  /* 0x0002580001127983 */ /* 0x010ea80000300800 */
        /* <DEDUP_REMOVED lines=91> */
[C---:B----4-:R-:W-:Y:S11]  /*52020*/  HMMA.1688.F32.TF32 R248, R236.reuse, R62, R248 ;  /* 0x0000003eecf8723c */ /* 0x050ff600000810f8 */
[----:B------:R-:W-:Y:S04]  /*52030*/  @!UPT UIADD3 URZ, URZ, URZ, URZ ;  /* 0x0000003f3f3ff290 */ /* 0x000fe8000fffe03f */
        /* <DEDUP_REMOVED lines=8> */
[----:B------:R1:W-:Y:S04]  /*520c0*/  STL.64 [R1+0x740], R248 ;  /* 0x000740f801007387 */ /* 0x0003e80000100a00 */
[----:B------:R-:W-:Y:S04]  /*520d0*/  STL.64 [R1+0x748], R250 ;  /* 0x000748fa01007387 */ /* 0x000fe80000100a00 */
[----:B-1----:R-:W4:Y:S04]  /*520e0*/  LDL.LU R248, [R1+0x230] ;  /* 0x0002300001f87983 */ /* 0x002f280000300800 */
[----:B------:R-:W4:Y:S01]  /*520f0*/  LDL.LU R249, [R1+0x234] ;  /* 0x0002340001f97983 */ /* 0x000f220000300800 */
[C---:B------:R-:W-:Y:S08]  /*52100*/  HMMA.1688.F32.TF32 R84, R236.reuse, R58, R84 ;  /* 0x0000003aec54723c */ /* 0x040ff00000081054 */
[C---:B------:R-:W-:Y:S08]  /*52110*/  HMMA.1688.F32.TF32 R80, R236.reuse, R54, R80 ;  /* 0x00000036ec50723c */ /* 0x040ff00000081050 */
[C---:B------:R-:W-:Y:S08]  /*52120*/  HMMA.1688.F32.TF32 R76, R236.reuse, R14, R76 ;  /* 0x0000000eec4c723c */ /* 0x040ff0000008104c */
[----:B------:R-:W-:Y:S01]  /*52130*/  HMMA.1688.F32.TF32 R236, R236, R234, R72 ;  /* 0x000000eaecec723c */ /* 0x000fe20000081048 */
[----:B------:R-:W-:Y:S07]  /*52140*/  STL.64 [R1+0x730], R84 ;  /* 0x0007305401007387 */ /* 0x000fee0000100a00 */
[C---:B------:R-:W-:Y:S01]  /*52150*/  HMMA.1688.F32.TF32 R68, R228.reuse, R130, R68 ;  /* 0x00000082e444723c */ /* 0x040fe20000081044 */
[----:B------:R1:W-:Y:S07]  /*52160*/  STL.64 [R1+0x738], R86 ;  /* 0x0007385601007387 */ /* 0x0003ee0000100a00 */
[C---:B------:R-:W-:Y:S01]  /*52170*/  HMMA.1688.F32.TF32 R64, R228.reuse, R126, R64 ;  /* 0x0000007ee440723c */ /* 0x040fe20000081040 */
[----:B-1----:R-:W2:Y:S07]  /*52180*/  LDL.LU.64 R86, [R1+0x3718] ;  /* 0x0037180001567983 */ /* 0x002eae0000300a00 */
[C---:B------:R-:W-:Y:S01]  /*52190*/  HMMA.1688.F32.TF32 R48, R228.reuse, R10, R48 ;  /* 0x0000000ae430723c */ /* 0x040fe20000081030 */
[----:B------:R-:W2:Y:S04]  /*521a0*/  LDL.LU.64 R84, [R1+0x3710] ;  /* 0x0037100001547983 */ /* 0x000ea80000300a00 */
[----:B------:R-:W-:Y:S03]  /*521b0*/  STL.64 [R1+0x720], R80 ;  /* 0x0007205001007387 */ /* 0x000fe60000100a00 */
[C---:B------:R-:W-:Y:S01]  /*521c0*/  HMMA.1688.F32.TF32 R44, R228.reuse, R6, R44 ;  /* 0x00000006e42c723c */ /* 0x040fe2000008102c */
        /* <DEDUP_REMOVED lines=9> */
[----:B------:R-:W-:Y:S04]  /*52260*/  STL.64 [R1+0x350], R236 ;  /* 0x000350ec01007387 */ /* 0x000fe80000100a00 */
[----:B------:R-:W-:Y:S04]  /*52270*/  STL.64 [R1+0x358], R238 ;  /* 0x000358ee01007387 */ /* 0x000fe80000100a00 */
[----:B------:R-:W-:Y:S04]  /*52280*/  STL.64 [R1+0x4b0], R68 ;  /* 0x0004b04401007387 */ /* 0x000fe80000100a00 */
[----:B------:R1:W-:Y:S04]  /*52290*/  STL.64 [R1+0x4b8], R70 ;  /* 0x0004b84601007387 */ /* 0x0003e80000100a00 */
[----:B------:R-:W-:Y:S04]  /*522a0*/  LDS R236, [R3+0x14300] ;  /* 0x0143000003ec7984 */ /* 0x000fe80000000800 */
[----:B------:R-:W-:Y:S04]  /*522b0*/  LDS R238, [R3+0x16300] ;  /* 0x0163000003ee7984 */ /* 0x000fe80000000800 */
[----:B-1----:R-:W2:Y:S04]  /*522c0*/  LDL.LU.64 R70, [R1+0x36d8] ;  /* 0x0036d80001467983 */ /* 0x002ea80000300a00 */
[----:B------:R-:W2:Y:S04]  /*522d0*/  LDL.LU.64 R68, [R1+0x36d0] ;  /* 0x0036d00001447983 */ /* 0x000ea80000300a00 */
[----:B------:R-:W-:Y:S04]  /*522e0*/  STL.64 [R1+0x4a0], R64 ;  /* 0x0004a04001007387 */ /* 0x000fe80000100a00 */
[----:B------:R1:W-:Y:S04]  /*522f0*/  STL.64 [R1+0x4a8], R66 ;  /* 0x0004a84201007387 */ /* 0x0003e80000100a00 */
[----:B------:R-:W-:Y:S04]  /*52300*/  LDS R237, [R0+0x14300] ;  /* 0x0143000000ed7984 */ /* 0x000fe80000000800 */
[----:B------:R-:W4:Y:S04]  /*52310*/  LDS R239, [R0+0x16300] ;  /* 0x0163000000ef7984 */ /* 0x000f280000000800 */
[----:B-1----:R-:W2:Y:S04]  /*52320*/  LDL.LU.64 R66, [R1+0x36c8] ;  /* 0x0036c80001427983 */ /* 0x002ea80000300a00 */
[----:B------:R-:W2:Y:S04]  /*52330*/  LDL.LU.64 R64, [R1+0x36c0] ;  /* 0x0036c00001407983 */ /* 0x000ea80000300a00 */
[----:B------:R-:W-:Y:S04]  /*52340*/  STL.64 [R1+0x490], R48 ;  /* 0x0004903001007387 */ /* 0x000fe80000100a00 */
[----:B------:R1:W-:Y:S04]  /*52350*/  STL.64 [R1+0x498], R50 ;  /* 0x0004983201007387 */ /* 0x0003e80000100a00 */
[----:B------:R-:W-:Y:S04]  /*52360*/  STL.64 [R1+0x480], R44 ;  /* 0x0004802c01007387 */ /* 0x000fe80000100a00 */
[----:B------:R1:W-:Y:S02]  /*52370*/  STL.64 [R1+0x488], R46 ;  /* 0x0004882e01007387 */ /* 0x0003e40000100a00 */
[C---:B-1----:R-:W-:Y:S08]  /*52380*/  HMMA.1688.F32.TF32 R48, R228.reuse, R122, R40 ;  /* 0x0000007ae430723c */ /* 0x042ff00000081028 */
[C---:B------:R-:W-:Y:S08]  /*52390*/  HMMA.1688.F32.TF32 R44, R228.reuse, R118, R36 ;  /* 0x00000076e42c723c */ /* 0x040ff00000081024 */
[C---:B------:R-:W-:Y:S08]  /*523a0*/  HMMA.1688.F32.TF32 R40, R228.reuse, R114, R32 ;  /* 0x00000072e428723c */ /* 0x040ff00000081020 */
[C---:B------:R-:W-:Y:S08]  /*523b0*/  HMMA.1688.F32.TF32 R36, R228.reuse, R110, R28 ;  /* 0x0000006ee424723c */ /* 0x040ff0000008101c */
[C---:B------:R-:W-:Y:S08]  /*523c0*/  HMMA.1688.F32.TF32 R32, R228.reuse, R106, R24 ;  /* 0x0000006ae420723c */ /* 0x040ff00000081018 */
        /* <DEDUP_REMOVED lines=17> */
[C---:B-1----:R-:W-:Y:S03]  /*524e0*/  HMMA.1688.F32.TF32 R28, R228.reuse, R58, R212 ;  /* 0x0000003ae41c723c */ /* 0x042fe600000810d4 */
[----:B------:R-:W-:Y:S04]  /*524f0*/  STL.64 [R1+0x6d0], R20 ;  /* 0x0006d01401007387 */ /* 0x000fe80000100a00 */
[----:B------:R1:W-:Y:S01]  /*52500*/  STL.64 [R1+0x6d8], R22 ;  /* 0x0006d81601007387 */ /* 0x0003e20000100a00 */
[C---:B---3--:R-:W-:Y:S08]  /*52510*/  HMMA.1688.F32.TF32 R24, R228.reuse, R54, R240 ;  /* 0x00000036e418723c */ /* 0x048ff000000810f0 */
[----:B-1----:R-:W-:Y:S01]  /*52520*/  HMMA.1688.F32.TF32 R20, R228, R14, R16 ;  /* 0x0000000ee414723c */ /* 0x002fe20000081010 */
[----:B------:R-:W-:Y:S01]  /*52530*/  IMAD.MOV.U32 R250, RZ, RZ, R252 ;  /* 0x000000fffffa7224 */ /* 0x000fe200078e00fc */
[----:B------:R-:W-:-:S05]  /*52540*/  MOV R251, R2 ;  /* 0x0000000200fb7202 */ /* 0x000fca0000000f00 */
[----:B------:R-:W-:Y:S04]  /*52550*/  STL.64 [R1+0x530], R28 ;  /* 0x0005301c01007387 */ /* 0x000fe80000100a00 */
[----:B------:R-:W-:Y:S01]  /*52560*/  STL.64 [R1+0x538], R30 ;  /* 0x0005381e01007387 */ /* 0x000fe20000100a00 */
[----:B------:R-:W-:Y:S03]  /*52570*/  HMMA.1688.F32.TF32 R16, R228, R234, R244 ;  /* 0x000000eae410723c */ /* 0x000fe600000810f4 */
[----:B------:R-:W-:Y:S04]  /*52580*/  STL.64 [R1+0x520], R24 ;  /* 0x0005201801007387 */ /* 0x000fe80000100a00 */
[----:B------:R-:W-:Y:S04]  /*52590*/  STL.64 [R1+0x528], R26 ;  /* 0x0005281a01007387 */ /* 0x000fe80000100a00 */
[----:B------:R-:W-:Y:S04]  /*525a0*/  LDS R228, [R3+0x14400] ;  /* 0x0144000003e47984 */ /* 0x000fe80000000800 */
[----:B------:R-:W-:Y:S04]  /*525b0*/  STL.64 [R1+0x510], R20 ;  /* 0x0005101401007387 */ /* 0x000fe80000100a00 */
[----:B------:R4:W-:Y:S04]  /*525c0*/  STL.64 [R1+0x518], R22 ;  /* 0x0005181601007387 */ /* 0x0009e80000100a00 */
[----:B------:R-:W-:Y:S04]  /*525d0*/  LDS R230, [R3+0x16400] ;  /* 0x0164000003e67984 */ /* 0x000fe80000000800 */
[----:B------:R-:W-:Y:S01]  /*525e0*/  LDS R229, [R0+0x14400] ;  /* 0x0144000000e57984 */ /* 0x000fe20000000800 */
[----:B----4-:R-:W-:Y:S03]  /*525f0*/  HMMA.1688.F32.TF32 R20, R236, R130, R248 ;  /* 0x00000082ec14723c */ /* 0x010fe600000810f8 */
[----:B------:R1:W-:Y:S01]  /*52600*/  STL.64 [R1+0x260], R16 ;  /* 0x0002601001007387 */ /* 0x0003e20000100a00 */
[----:B------:R-:W-:-:S02]  /*52610*/  IMAD.MOV.U32 R252, RZ, RZ, R18 ;  /* 0x000000fffffc7224 */ /* 0x000fc400078e0012 */
[----:B------:R-:W-:Y:S01]  /*52620*/  IMAD.MOV.U32 R2, RZ, RZ, R19 ;  /* 0x000000ffff027224 */ /* 0x000fe200078e0013 */
[----:B------:R-:W3:Y:S04]  /*52630*/  LDS R231, [R0+0x16400] ;  /* 0x0164000000e77984 */ /* 0x000ee80000000800 */
[----:B-1----:R-:W4:Y:S11]  /*52640*/  LDL.LU R16, [R1+0x160] ;  /* 0x0001600001107983 */ /* 0x002f360000300800 */
[----:B------:R-:W-:Y:S01]  /*52650*/  @!UPT UIADD3 URZ, URZ, URZ, URZ ;  /* 0x0000003f3f3ff290 */ /* 0x000fe2000fffe03f */
        /* <DEDUP_REMOVED lines=72> */
[----:B------:R-:W2:Y:S01]  /*52ae0*/  LDL.LU.64 R48, [R1+0x36b0] ;  /* 0x0036b00001307983 */ /* 0x000ea20000300a00 */
[----:B------:R-:W-:Y:S03]  /*52af0*/  HMMA.1688.F32.TF32 R24, R236, R110, R24 ;  /* 0x0000006eec18723c */ /* 0x000fe60000081018 */
[----:B------:R-:W-:Y:S04]  /*52b00*/  STL.64 [R1+0x410], R44 ;  /* 0x0004102c01007387 */ /* 0x000fe80000100a00 */
[----:B------:R1:W-:Y:S01]  /*52b10*/  STL.64 [R1+0x418], R46 ;  /* 0x0004182e01007387 */ /* 0x0003e20000100a00 */
[----:B------:R-:W-:-:S03]  /*52b20*/  IMAD.MOV.U32 R101, RZ, RZ, R29 ;  /* 0x000000ffff657224 */ /* 0x000fc600078e001d */
[----:B-1----:R-:W3:Y:S04]  /*52b30*/  LDL.LU.64 R46, [R1+0x36a8] ;  /* 0x0036a800012e7983 */ /* 0x002ee80000300a00 */
[----:B------:R-:W3:Y:S04]  /*52b40*/  LDL.LU.64 R44, [R1+0x36a0] ;  /* 0x0036a000012c7983 */ /* 0x000ee80000300a00 */
[----:B------:R-:W-:Y:S04]  /*52b50*/  STL.64 [R1+0x400], R40 ;  /* 0x0004002801007387 */ /* 0x000fe80000100a00 */
[----:B------:R1:W-:Y:S01]  /*52b60*/  STL.64 [R1+0x408], R42 ;  /* 0x0004082a01007387 */ /* 0x0003e20000100a00 */
[----:B------:R-:W-:-:S03]  /*52b70*/  MOV R100, R28 ;  /* 0x0000001c00647202 */ /* 0x000fc60000000f00 */
        /* <DEDUP_REMOVED lines=11> */
[----:B------:R1:W-:Y:S04]  /*52c30*/  STL [R1+0x356c], R101 ;  /* 0x00356c6501007387 */ /* 0x0003e80000100800 */
[----:B------:R1:W-:Y:S04]  /*52c40*/  STL [R1+0x3568], R100 ;  /* 0x0035686401007387 */ /* 0x0003e80000100800 */
[----:B------:R-:W-:Y:S01]  /*52c50*/  STL.64 [R1+0x3c0], R24 ;  /* 0x0003c01801007387 */ /* 0x000fe20000100a00 */
[----:B-1----:R-:W-:Y:S01]  /*52c60*/  HMMA.1688.F32.TF32 R28, R236, R102, R192 ;  /* 0x00000066ec1c723c */ /* 0x002fe200000810c0 */
[----:B------:R-:W-:-:S02]  /*52c70*/  IMAD.MOV.U32 R101, RZ, RZ, R22 ;  /* 0x000000ffff657224 */ /* 0x000fc400078e0016 */
[----:B------:R1:W-:Y:S01]  /*52c80*/  STL.64 [R1+0x3c8], R26 ;  /* 0x0003c81a01007387 */ /* 0x0003e20000100a00 */
[----:B------:R-:W-:-:S03]  /*52c90*/  MOV R100, R23 ;  /* 0x0000001700647202 */ /* 0x000fc60000000f00 */
[----:B------:R1:W-:Y:S02]  /*52ca0*/  STL.64 [R1+0x3b0], R20 ;  /* 0x0003b01401007387 */ /* 0x0003e40000100a00 */
[C---:B-1----:R-:W-:Y:S08]  /*52cb0*/  HMMA.1688.F32.TF32 R24, R236.reuse, R98, R224 ;  /* 0x00000062ec18723c */ /* 0x042ff000000810e0 */
[C---:B------:R-:W-:Y:S01]  /*52cc0*/  HMMA.1688.F32.TF32 R20, R236.reuse, R62, R212 ;  /* 0x0000003eec14723c */ /* 0x040fe200000810d4 */
[----:B------:R1:W-:Y:S04]  /*52cd0*/  STL [R1+0x3574], R100 ;  /* 0x0035746401007387 */ /* 0x0003e80000100800 */
[----:B------:R1:W-:Y:S04]  /*52ce0*/  STL [R1+0x3570], R101 ;  /* 0x0035706501007387 */ /* 0x0003e80000100800 */
[----:B------:R-:W-:Y:S04]  /*52cf0*/  STL.64 [R1+0x3a0], R28 ;  /* 0x0003a01c01007387 */ /* 0x000fe80000100a00 */
[----:B------:R-:W-:Y:S04]  /*52d00*/  STL.64 [R1+0x3a8], R30 ;  /* 0x0003a81e01007387 */ /* 0x000fe80000100a00 */
[----:B------:R-:W-:Y:S04]  /*52d10*/  STL.64 [R1+0x390], R24 ;  /* 0x0003901801007387 */ /* 0x000fe80000100a00 */
[----:B------:R-:W-:Y:S03]  /*52d20*/  STL.64 [R1+0x398], R26 ;  /* 0x0003981a01007387 */ /* 0x000fe60000100a00 */
[----:B-1----:R-:W-:Y:S01]  /*52d30*/  IMAD.MOV.U32 R100, RZ, RZ, R22 ;  /* 0x000000ffff647224 */ /* 0x002fe200078e0016 */
[----:B------:R1:W-:Y:S01]  /*52d40*/  STL.64 [R1+0x380], R20 ;  /* 0x0003801401007387 */ /* 0x0003e20000100a00 */
[----:B------:R-:W-:Y:S01]  /*52d50*/  IMAD.MOV.U32 R101, RZ, RZ, R23 ;  /* 0x000000ffff657224 */ /* 0x000fe200078e0017 */
[C---:B------:R-:W-:Y:S08]  /*52d60*/  HMMA.1688.F32.TF32 R16, R236.reuse, R54, R16 ;  /* 0x00000036ec10723c */ /* 0x040ff00000081010 */
[----:B-1----:R-:W-:Y:S01]  /*52d70*/  HMMA.1688.F32.TF32 R20, R236, R58, R240 ;  /* 0x0000003aec14723c */ /* 0x002fe200000810f0 */
[----:B------:R1:W-:Y:S04]  /*52d80*/  STL [R1+0x357c], R101 ;  /* 0x00357c6501007387 */ /* 0x0003e80000100800 */
[----:B------:R1:W-:Y:S11]  /*52d90*/  STL [R1+0x3578], R100 ;  /* 0x0035786401007387 */ /* 0x0003f60000100800 */
[----:B-1----:R-:W-:Y:S01]  /*52da0*/  MOV R101, R18 ;  /* 0x0000001200657202 */ /* 0x002fe20000000f00 */
[----:B------:R-:W-:-:S06]  /*52db0*/  IMAD.MOV.U32 R100, RZ, RZ, R19 ;  /* 0x000000ffff647224 */ /* 0x000fcc00078e0013 */
[----:B------:R-:W-:Y:S04]  /*52dc0*/  STL.64 [R1+0x370], R20 ;  /* 0x0003701401007387 */ /* 0x000fe80000100a00 */
[----:B------:R1:W-:Y:S04]  /*52dd0*/  STL.64 [R1+0x378], R22 ;  /* 0x0003781601007387 */ /* 0x0003e80000100a00 */
[----:B------:R1:W-:Y:S02]  /*52de0*/  STL.64 [R1+0x360], R16 ;  /* 0x0003601001007387 */ /* 0x0003e40000100a00 */
[C---:B-1----:R-:W-:Y:S08]  /*52df0*/  HMMA.1688.F32.TF32 R20, R236.reuse, R14, R244 ;  /* 0x0000000eec14723c */ /* 0x042ff000000810f4 */
[----:B------:R-:W-:Y:S01]  /*52e00*/  HMMA.1688.F32.TF32 R16, R236, R234, R248 ;  /* 0x000000eaec10723c */ /* 0x000fe200000810f8 */
[----:B------:R1:W-:Y:S04]  /*52e10*/  STL [R1+0x3584], R101 ;  /* 0x0035846501007387 */ /* 0x0003e80000100800 */
[----:B------:R1:W-:Y:S04]  /*52e20*/  STL [R1+0x3580], R100 ;  /* 0x0035806401007387 */ /* 0x0003e80000100800 */
[----:B------:R-:W-:Y:S04]  /*52e30*/  LDS R236, [R3+0x14500] ;  /* 0x0145000003ec7984 */ /* 0x000fe80000000800 */
[----:B------:R-:W-:Y:S04]  /*52e40*/  LDS R238, [R3+0x16500] ;  /* 0x0165000003ee7984 */ /* 0x000fe80000000800 */
[----:B------:R-:W-:Y:S04]  /*52e50*/  STL.64 [R1+0x500], R20 ;  /* 0x0005001401007387 */ /* 0x000fe80000100a00 */
        /* <DEDUP_REMOVED lines=10> */
[----:B-1----:R-:W-:-:S03]  /*52f00*/  IMAD.MOV.U32 R101, RZ, RZ, R16 ;  /* 0x000000ffff657224 */ /* 0x002fc600078e0010 */
[----:B------:R-:W2:Y:S01]  /*52f10*/  LDL.LU R244, [R1+0x120] ;  /* 0x0001200001f47983 */ /* 0x000ea20000300800 */
[----:B------:R-:W-:-:S03]  /*52f20*/  MOV R100, R17 ;  /* 0x0000001100647202 */ /* 0x000fc60000000f00 */
        /* <DEDUP_REMOVED lines=31> */
[----:B------:R-:W-:Y:S04]  /*53120*/  STL [R1+0x358c], R101 ;  /* 0x00358c6501007387 */ /* 0x000fe80000100800 */
[----:B------:R-:W-:Y:S04]  /*53130*/  STL [R1+0x3588], R100 ;  /* 0x0035886401007387 */ /* 0x000fe80000100800 */
[----:B------:R-:W-:Y:S04]  /*53140*/  LDS R237, [R0+0x14500] ;  /* 0x0145000000ed7984 */ /* 0x000fe80000000800 */
[----:B------:R-:W1:Y:S01]  /*53150*/  LDS R239, [R0+0x16500] ;  /* 0x0165000000ef7984 */ /* 0x000e620000000800 */
[C---:B--2---:R-:W-:Y:S08]  /*53160*/  HMMA.1688.F32.TF32 R16, R228.reuse, R130, R16 ;  /* 0x00000082e410723c */ /* 0x044ff00000081010 */
[C---:B------:R-:W-:Y:S11]  /*53170*/  HMMA.1688.F32.TF32 R244, R228.reuse, R126, R244 ;  /* 0x0000007ee4f4723c */ /* 0x040ff600000810f4 */
[----:B------:R-:W-:Y:S04]  /*53180*/  @!UPT UIADD3 URZ, URZ, URZ, URZ ;  /* 0x0000003f3f3ff290 */ /* 0x000fe8000fffe03f */
[----:B------:R-:W-:Y:S04]  /*53190*/  STL.64 [R1+0x340], R16 ;  /* 0x0003401001007387 */ /* 0x000fe80000100a00 */
[----:B------:R2:W-:Y:S02]  /*531a0*/  STL.64 [R1+0x348], R18 ;  /* 0x0003481201007387 */ /* 0x0005e40000100a00 */
[C---:B--2---:R-:W-:Y:S02]  /*531b0*/  HMMA.1688.F32.TF32 R16, R228.reuse, R10, R248 ;  /* 0x0000000ae410723c */ /* 0x044fe400000810f8 */
[----:B------:R-:W2:Y:S04]  /*531c0*/  LDL.LU R248, [R1] ;  /* 0x0000000001f87983 */ /* 0x000ea80000300800 */
[----:B------:R-:W-:Y:S04]  /*531d0*/  STL.64 [R1+0x330], R244 ;  /* 0x000330f401007387 */ /* 0x000fe80000100a00 */
[----:B------:R-:W-:Y:S11]  /*531e0*/  STL.64 [R1+0x338], R246 ;  /* 0x000338f601007387 */ /* 0x000ff60000100a00 */
[----:B------:R-:W-:Y:S02]  /*531f0*/  @!UPT UIADD3 URZ, URZ, URZ, URZ ;  /* 0x0000003f3f3ff290 */ /* 0x000fe4000fffe03f */
[----:B------:R1:W-:Y:S04]  /*53200*/  STL.64 [R1+0x320], R16 ;  /* 0x0003201001007387 */ /* 0x0003e80000100a00 */
[----:B------:R1:W-:Y:S04]  /*53210*/  STL.64 [R1+0x328], R18 ;  /* 0x0003281201007387 */ /* 0x0003e80000100a00 */
[----:B------:R-:W2:Y:S04]  /*53220*/  LDL.LU R249, [R1+0x4] ;  /* 0x0000040001f97983 */ /* 0x000ea80000300800 */
[----:B------:R-:W2:Y:S04]  /*53230*/  LDL.LU R250, [R1+0x8] ;  /* 0x0000080001fa7983 */ /* 0x000ea80000300800 */
[----:B------:R-:W2:Y:S04]  /*53240*/  LDL.LU R251, [R1+0xc] ;  /* 0x00000c0001fb7983 */ /* 0x000ea80000300800 */
[----:B-1----:R-:W4:Y:S04]  /*53250*/  LDL.LU R16, [R1+0x20] ;  /* 0x0000200001107983 */ /* 0x002f280000300800 */
[----:B------:R-:W4:Y:S04]  /*53260*/  LDL.LU R17, [R1+0x24] ;  /* 0x0000240001117983 */ /* 0x000f280000300800 */
[----:B------:R-:W4:Y:S04]  /*53270*/  LDL.LU R18, [R1+0x28] ;  /* 0x0000280001127983 */ /* 0x000f280000300800 */
[----:B------:R-:W4:Y:S04]  /*53280*/  LDL.LU R19, [R1+0x2c] ;  /* 0x00002c0001137983 */ /* 0x000f280000300800 */
[----:B------:R-:W4:Y:S04]  /*53290*/  LDL.LU R244, [R1+0x10] ;  /* 0x0000100001f47983 */ /* 0x000f280000300800 */
[----:B------:R-:W4:Y:S04]  /*532a0*/  LDL.LU R245, [R1+0x14] ;  /* 0x0000140001f57983 */ /* 0x000f280000300800 */
[----:B------:R-:W4:Y:S04]  /*532b0*/  LDL.LU R246, [R1+0x18] ;  /* 0x0000180001f67983 */ /* 0x000f280000300800 */
[----:B------:R-:W4:Y:S01]  /*532c0*/  LDL.LU R247, [R1+0x1c] ;  /* 0x00001c0001f77983 */ /* 0x000f220000300800 */
[C---:B---3--:R-:W-:Y:S08]  /*532d0*/  HMMA.1688.F32.TF32 R28, R228.reuse, R6, R28 ;  /* 0x00000006e41c723c */ /* 0x048ff0000008101c */
[C---:B------:R-:W-:Y:S08]  /*532e0*/  HMMA.1688.F32.TF32 R24, R228.reuse, R122, R24 ;  /* 0x0000007ae418723c */ /* 0x040ff00000081018 */
[C---:B------:R-:W-:Y:S08]  /*532f0*/  HMMA.1688.F32.TF32 R240, R228.reuse, R118, R240 ;  /* 0x00000076e4f0723c */ /* 0x040ff000000810f0 */
[----:B------:R-:W-:Y:S01]  /*53300*/  HMMA.1688.F32.TF32 R20, R228, R114, R20 ;  /* 0x00000072e414723c */ /* 0x000fe20000081014 */
[----:B------:R-:W-:Y:S01]  /*53310*/  IMAD.MOV.U32 R100, RZ, RZ, R31 ;  /* 0x000000ffff647224 */ /* 0x000fe200078e001f */
[----:B------:R1:W-:Y:S01]  /*53320*/  STL.64 [R1+0x310], R28 ;  /* 0x0003101c01007387 */ /* 0x0003e20000100a00 */
[----:B------:R-:W-:-:S03]  /*53330*/  IMAD.MOV.U32 R101, RZ, RZ, R30 ;  /* 0x000000ffff657224 */ /* 0x000fc600078e001e */
[----:B------:R-:W3:Y:S04]  /*53340*/  LDL.LU.64 R30, [R1+0x3668] ;  /* 0x00366800011e7983 */ /* 0x000ee80000300a00 */
[----:B-1----:R-:W3:Y:S04]  /*53350*/  LDL.LU.64 R28, [R1+0x3660] ;  /* 0x00366000011c7983 */ /* 0x002ee80000300a00 */
[----:B------:R1:W-:Y:S04]  /*53360*/  STL [R1+0x3594], R100 ;  /* 0x0035946401007387 */ /* 0x0003e80000100800 */
[----:B------:R1:W-:Y:S04]  /*53370*/  STL [R1+0x3590], R101 ;  /* 0x0035906501007387 */ /* 0x0003e80000100800 */
[----:B------:R-:W-:Y:S04]  /*53380*/  STL.64 [R1+0x300], R24 ;  /* 0x0003001801007387 */ /* 0x000fe80000100a00 */
[----:B------:R1:W-:Y:S02]  /*53390*/  STL.64 [R1+0x308], R26 ;  /* 0x0003081a01007387 */ /* 0x0003e40000100a00 */
[----:B-1----:R-:W-:Y:S01]  /*533a0*/  MOV R100, R242 ;  /* 0x000000f200647202 */ /* 0x002fe20000000f00 */
[----:B------:R-:W-:Y:S01]  /*533b0*/  IMAD.MOV.U32 R101, RZ, RZ, R243 ;  /* 0x000000ffff657224 */ /* 0x000fe200078e00f3 */
[----:B------:R-:W3:Y:S04]  /*533c0*/  LDL.LU.64 R26, [R1+0x3658] ;  /* 0x00365800011a7983 */ /* 0x000ee80000300a00 */
[----:B------:R-:W3:Y:S04]  /*533d0*/  LDL.LU.64 R24, [R1+0x3650] ;  /* 0x0036500001187983 */ /* 0x000ee80000300a00 */
[----:B------:R1:W-:Y:S04]  /*533e0*/  STL.64 [R1+0x2f0], R240 ;  /* 0x0002f0f001007387 */ /* 0x0003e80000100a00 */
[----:B------:R-:W3:Y:S04]  /*533f0*/  LDL.LU.64 R242, [R1+0x3648] ;  /* 0x0036480001f27983 */ /* 0x000ee80000300a00 */
[----:B-1----:R-:W3:Y:S04]  /*53400*/  LDL.LU.64 R240, [R1+0x3640] ;  /* 0x0036400001f07983 */ /* 0x002ee80000300a00 */
[----:B------:R-:W-:Y:S04]  /*53410*/  STL.64 [R1+0x2e0], R20 ;  /* 0x0002e01401007387 */ /* 0x000fe80000100a00 */
[----:B------:R1:W-:Y:S02]  /*53420*/  STL.64 [R1+0x2e8], R22 ;  /* 0x0002e81601007387 */ /* 0x0003e40000100a00 */
[C---:B-1----:R-:W-:Y:S08]  /*53430*/  HMMA.1688.F32.TF32 R20, R228.reuse, R110, R192 ;  /* 0x0000006ee414723c */ /* 0x042ff000000810c0 */
[C---:B------:R-:W-:Y:S11]  /*53440*/  HMMA.1688.F32.TF32 R192, R228.reuse, R106, R224 ;  /* 0x0000006ae4c0723c */ /* 0x040ff600000810e0 */
[----:B------:R-:W-:Y:S04]  /*53450*/  @!UPT UIADD3 URZ, URZ, URZ, URZ ;  /* 0x0000003f3f3ff290 */ /* 0x000fe8000fffe03f */
[----:B------:R-:W-:Y:S04]  /*53460*/  STL.64 [R1+0x2d0], R20 ;  /* 0x0002d01401007387 */ /* 0x000fe80000100a00 */
[----:B------:R1:W-:Y:S04]  /*53470*/  STL.64 [R1+0x2d8], R22 ;  /* 0x0002d81601007387 */ /* 0x0003e80000100a00 */
[----:B------:R-:W3:Y:S01]  /*53480*/  LDL.LU R224, [R1+0xa0] ;  /* 0x0000a00001e07983 */ /* 0x000ee20000300800 */
[C---:B-1----:R-:W-:Y:S03]  /*53490*/  HMMA.1688.F32.TF32 R20, R228.reuse, R102, R212 ;  /* 0x00000066e414723c */ /* 0x042fe600000810d4 */
[----:B------:R1:W-:Y:S04]  /*534a0*/  STL.64 [R1+0x2c0], R192 ;  /* 0x0002c0c001007387 */ /* 0x0003e80000100a00 */
[----:B------:R1:W-:Y:S11]  /*534b0*/  STL.64 [R1+0x2c8], R194 ;  /* 0x0002c8c201007387 */ /* 0x0003f60000100a00 */
[----:B------:R-:W-:Y:S05]  /*534c0*/  @!UPT UIADD3 URZ, URZ, URZ, URZ ;  /* 0x0000003f3f3ff290 */ /* 0x000fea000fffe03f */
[----:B------:R1:W-:Y:S04]  /*534d0*/  STL.64 [R1+0x2b0], R20 ;  /* 0x0002b01401007387 */ /* 0x0003e80000100a00 */
[----:B------:R1:W-:Y:S04]  /*534e0*/  STL.64 [R1+0x2b8], R22 ;  /* 0x0002b81601007387 */ /* 0x0003e80000100a00 */
[----:B------:R-:W3:Y:S04]  /*534f0*/  LDL.LU R225, [R1+0xa4] ;  /* 0x0000a40001e17983 */ /* 0x000ee80000300800 */
[----:B------:R-:W3:Y:S04]  /*53500*/  LDL.LU R226, [R1+0xa8] ;  /* 0x0000a80001e27983 */ /* 0x000ee80000300800 */
[----:B------:R-:W3:Y:S04]  /*53510*/  LDL.LU R227, [R1+0xac] ;  /* 0x0000ac0001e37983 */ /* 0x000ee80000300800 */
[----:B-1----:R-:W3:Y:S04]  /*53520*/  LDL.LU R192, [R1+0xb0] ;  /* 0x0000b00001c07983 */ /* 0x002ee80000300800 */
        /* <DEDUP_REMOVED lines=11> */
[C---:B--2---:R-:W-:Y:S08]  /*535e0*/  HMMA.1688.F32.TF32 R248, R228.reuse, R58, R248 ;  /* 0x0000003ae4f8723c */ /* 0x044ff000000810f8 */
[C---:B----4-:R-:W-:Y:S08]  /*535f0*/  HMMA.1688.F32.TF32 R16, R228.reuse, R98, R16 ;  /* 0x00000062e410723c */ /* 0x050ff00000081010 */
[C---:B------:R-:W-:Y:S11]  /*53600*/  HMMA.1688.F32.TF32 R244, R228.reuse, R62, R244 ;  /* 0x0000003ee4f4723c */ /* 0x040ff600000810f4 */
[----:B------:R-:W-:Y:S04]  /*53610*/  @!UPT UIADD3 URZ, URZ, URZ, URZ ;  /* 0x0000003f3f3ff290 */ /* 0x000fe8000fffe03f */
[----:B------:R-:W-:Y:S04]  /*53620*/  STL.64 [R1+0x2a0], R16 ;  /* 0x0002a01001007387 */ /* 0x000fe80000100a00 */
[----:B------:R1:W-:Y:S04]  /*53630*/  STL.64 [R1+0x2a8], R18 ;  /* 0x0002a81201007387 */ /* 0x0003e80000100a00 */
[----:B-1----:R-:W2:Y:S04]  /*53640*/  LDL.LU.64 R18, [R1+0x3638] ;  /* 0x0036380001127983 */ /* 0x002ea80000300a00 */
        /* <DEDUP_REMOVED lines=8> */
[----:B------:R-:W2:Y:S02]  /*536d0*/  LDL.LU.64 R248, [R1+0x3610] ;  /* 0x0036100001f87983 */ /* 0x000ea40000300a00 */
[----:B--2---:R-:W-:Y:S11]  /*536e0*/  HMMA.1688.F32.TF32 R248, R228, R54, R248 ;  /* 0x00000036e4f8723c */ /* 0x004ff600000810f8 */
[----:B------:R-:W-:Y:S11]  /*536f0*/  @!UPT UIADD3 URZ, URZ, URZ, URZ ;  /* 0x0000003f3f3ff290 */ /* 0x000ff6000fffe03f */
[----:B------:R-:W-:Y:S01]  /*53700*/  @!UPT UIADD3 URZ, URZ, URZ, URZ ;  /* 0x0000003f3f3ff290 */ /* 0x000fe2000fffe03f */
[----:B------:R3:W-:Y:S04]  /*53710*/  STL.64 [R1+0x270], R248 ;  /* 0x000270f801007387 */ /* 0x0007e80000100a00 */
[----:B------:R1:W-:Y:S01]  /*53720*/  STL.64 [R1+0x278], R250 ;  /* 0x000278fa01007387 */ /* 0x0003e20000100a00 */
[----:B---3--:R-:W-:Y:S01]  /*53730*/  IMAD.MOV.U32 R248, RZ, RZ, R240 ;  /* 0x000000fffff87224 */ /* 0x008fe200078e00f0 */
[----:B------:R-:W-:Y:S02]  /*53740*/  MOV R249, R241 ;  /* 0x000000f100f97202 */ /* 0x000fe40000000f00 */
[----:B------:R-:W2:Y:S01]  /*53750*/  LDL.LU R240, [R1+0x360c] ;  /* 0x00360c0001f07983 */ /* 0x000ea20000300800 */
[----:B-1----:R-:W-:-:S03]  /*53760*/  IMAD.MOV.U32 R250, RZ, RZ, R242 ;  /* 0x000000fffffa7224 */ /* 0x002fc600078e00f2 */
[----:B------:R-:W2:Y:S01]  /*53770*/  LDL.LU R241, [R1+0x3608] ;  /* 0x0036080001f17983 */ /* 0x000ea20000300800 */
[----:B------:R-:W-:-:S03]  /*53780*/  IMAD.MOV.U32 R251, RZ, RZ, R243 ;  /* 0x000000fffffb7224 */ /* 0x000fc600078e00f3 */
[----:B------:R-:W2:Y:S04]  /*53790*/  LDL.LU R242, [R1+0x3604] ;  /* 0x0036040001f27983 */ /* 0x000ea80000300800 */
[----:B------:R-:W2:Y:S01]  /*537a0*/  LDL.LU R243, [R1+0x3600] ;  /* 0x0036000001f37983 */ /* 0x000ea20000300800 */
[----:B------:R-:W-:Y:S11]  /*537b0*/  HMMA.1688.F32.TF32 R244, R228, R14, R244 ;  /* 0x0000000ee4f4723c */ /* 0x000ff600000810f4 */
[----:B------:R-:W-:Y:S11]  /*537c0*/  @!UPT UIADD3 URZ, URZ, URZ, URZ ;  /* 0x0000003f3f3ff290 */ /* 0x000ff6000fffe03f */
[----:B------:R-:W-:Y:S01]  /*537d0*/  @!UPT UIADD3 URZ, URZ, URZ, URZ ;  /* 0x0000003f3f3ff290 */ /* 0x000fe2000fffe03f */
[----:B------:R1:W-:Y:S04]  /*537e0*/  STL.64 [R1+0x4e0], R244 ;  /* 0x0004e0f401007387 */ /* 0x0003e80000100a00 */
[----:B------:R3:W-:Y:S04]  /*537f0*/  STL.64 [R1+0x4e8], R246 ;  /* 0x0004e8f601007387 */ /* 0x0007e80000100a00 */
[----:B-1----:R-:W2:Y:S01]  /*53800*/  LDL.LU R244, [R1+0x70] ;  /* 0x0000700001f47983 */ /* 0x002ea20000300800 */
[----:B----4-:R-:W-:-:S03]  /*53810*/  MOV R245, R16 ;  /* 0x0000001000f57202 */ /* 0x010fc60000000f00 */
[----:B------:R-:W4:Y:S01]  /*53820*/  LDL.LU R16, [R1+0x35fc] ;  /* 0x0035fc0001107983 */ /* 0x000f220000300800 */
[----:B---3--:R-:W-:Y:S02]  /*53830*/  IMAD.MOV.U32 R246, RZ, RZ, R17 ;  /* 0x000000fffff67224 */ /* 0x008fe400078e0011 */
[----:B------:R-:W-:Y:S01]  /*53840*/  IMAD.MOV.U32 R247, RZ, RZ, R18 ;  /* 0x000000fffff77224 */ /* 0x000fe200078e0012 */
[----:B------:R-:W4:Y:S04]  /*53850*/  LDL.LU R17, [R1+0x35f8] ;  /* 0x0035f80001117983 */ /* 0x000f280000300800 */
[----:B------:R-:W4:Y:S01]  /*53860*/  LDL.LU R18, [R1+0x35f4] ;  /* 0x0035f40001127983 */ /* 0x000f220000300800 */
[----:B--2---:R-:W-:Y:S07]  /*53870*/  HMMA.1688.F32.TF32 R228, R228, R234, R240 ;  /* 0x000000eae4e4723c */ /* 0x004fee00000810f0 */
[----:B------:R-:W-:-:S02]  /*53880*/  MOV R240, R19 ;  /* 0x0000001300f07202 */ /* 0x000fc40000000f00 */
[----:B------:R-:W4:Y:S11]  /*53890*/  LDL.LU R19, [R1+0x35f0] ;  /* 0x0035f00001137983 */ /* 0x000f360000300800 */
[----:B------:R-:W-:Y:S03]  /*538a0*/  @!UPT UIADD3 URZ, URZ, URZ, URZ ;  /* 0x0000003f3f3ff290 */ /* 0x000fe6000fffe03f */
[----:B------:R-:W-:Y:S04]  /*538b0*/  STL.64 [R1+0x4c0], R228 ;  /* 0x0004c0e401007387 */ /* 0x000fe80000100a00 */
[----:B------:R-:W-:Y:S04]  /*538c0*/  STL.64 [R1+0x4c8], R230 ;  /* 0x0004c8e601007387 */ /* 0x000fe80000100a00 */
[----:B------:R-:W2:Y:S04]  /*538d0*/  LDL.LU R241, [R1+0x84] ;  /* 0x0000840001f17983 */ /* 0x000ea80000300800 */
[----:B------:R-:W2:Y:S04]  /*538e0*/  LDL.LU R242, [R1+0x88] ;  /* 0x0000880001f27983 */ /* 0x000ea80000300800 */
[----:B------:R-:W2:Y:S01]  /*538f0*/  LDL.LU R243, [R1+0x8c] ;  /* 0x00008c0001f37983 */ /* 0x000ea20000300800 */
[C---:B------:R-:W-:Y:S03]  /*53900*/  HMMA.1688.F32.TF32 R20, R236.reuse, R126, R20 ;  /* 0x0000007eec14723c */ /* 0x040fe60000081014 */
[----:B------:R-:W-:Y:S04]  /*53910*/  LDS R228, [R3+0x14600] ;  /* 0x0146000003e47984 */ /* 0x000fe80000000800 */
[----:B------:R-:W-:Y:S01]  /*53920*/  LDS R230, [R3+0x16600] ;  /* 0x0166000003e67984 */ /* 0x000fe20000000800 */
[C---:B------:R-:W-:Y:S03]  /*53930*/  HMMA.1688.F32.TF32 R192, R236.reuse, R10, R192 ;  /* 0x0000000aecc0723c */ /* 0x040fe600000810c0 */
[----:B------:R-:W-:Y:S04]  /*53940*/  LDS R229, [R0+0x14600] ;  /* 0x0146000000e57984 */ /* 0x000fe80000000800 */
[----:B------:R-:W1:Y:S01]  /*53950*/  LDS R231, [R0+0x16600] ;  /* 0x0166000000e77984 */ /* 0x000e620000000800 */
[C---:B------:R-:W-:Y:S08]  /*53960*/  HMMA.1688.F32.TF32 R224, R236.reuse, R6, R224 ;  /* 0x00000006ece0723c */ /* 0x040ff000000810e0 */
[C---:B------:R-:W-:Y:S08]  /*53970*/  HMMA.1688.F32.TF32 R212, R236.reuse, R122, R212 ;  /* 0x0000007aecd4723c */ /* 0x040ff000000810d4 */
[C---:B----4-:R-:W-:Y:S11]  /*53980*/  HMMA.1688.F32.TF32 R16, R236.reuse, R130, R16 ;  /* 0x00000082ec10723c */ /* 0x050ff60000081010 */
[----:B------:R-:W-:Y:S11]  /*53990*/  @!UPT UIADD3 URZ, URZ, URZ, URZ ;  /* 0x0000003f3f3ff290 */ /* 0x000ff6000fffe03f */
[----:B------:R-:W-:Y:S01]  /*539a0*/  @!UPT UIADD3 URZ, URZ, URZ, URZ ;  /* 0x0000003f3f3ff290 */ /* 0x000fe2000fffe03f */
[----:B------:R-:W-:Y:S04]  /*539b0*/  STL.64 [R1+0x4d0], R16 ;  /* 0x0004d01001007387 */ /* 0x000fe80000100a00 */
[----:B------:R-:W-:Y:S04]  /*539c0*/  STL.64 [R1+0x4d8], R18 ;  /* 0x0004d81201007387 */ /* 0x000fe80000100a00 */
[----:B------:R-:W-:Y:S04]  /*539d0*/  STL.64 [R1+0x9c0], R20 ;  /* 0x0009c01401007387 */ /* 0x000fe80000100a00 */
[----:B------:R3:W-:Y:S01]  /*539e0*/  STL.64 [R1+0x9c8], R22 ;  /* 0x0009c81601007387 */ /* 0x0007e20000100a00 */
[C---:B--2---:R-:W-:Y:S03]  /*539f0*/  HMMA.1688.F32.TF32 R240, R236.reuse, R118, R240 ;  /* 0x00000076ecf0723c */ /* 0x044fe600000810f0 */
[----:B------:R-:W-:Y:S04]  /*53a00*/  LDS R16, [R3+0x14700] ;  /* 0x0147000003107984 */ /* 0x000fe80000000800 */
[----:B------:R-:W-:Y:S04]  /*53a10*/  LDS R18, [R3+0x16700] ;  /* 0x0167000003127984 */ /* 0x000fe80000000800 */
[----:B---3--:R-:W2:Y:S04]  /*53a20*/  LDL.LU.64 R22, [R1+0x35e8] ;  /* 0x0035e80001167983 */ /* 0x008ea80000300a00 */
[----:B------:R-:W2:Y:S04]  /*53a30*/  LDL.LU.64 R20, [R1+0x35e0] ;  /* 0x0035e00001147983 */ /* 0x000ea80000300a00 */
[----:B------:R-:W-:Y:S04]  /*53a40*/  STL.64 [R1+0x9b0], R192 ;  /* 0x0009b0c001007387 */ /* 0x000fe80000100a00 */
[----:B------:R3:W-:Y:S04]  /*53a50*/  STL.64 [R1+0x9b8], R194 ;  /* 0x0009b8c201007387 */ /* 0x0007e80000100a00 */
[----:B------:R-:W-:Y:S04]  /*53a60*/  LDS R17, [R0+0x14700] ;  /* 0x0147000000117984 */ /* 0x000fe80000000800 */
[----:B------:R-:W4:Y:S04]  /*53a70*/  LDS R19, [R0+0x16700] ;  /* 0x0167000000137984 */ /* 0x000f280000000800 */
[----:B---3--:R-:W3:Y:S04]  /*53a80*/  LDL.LU.64 R194, [R1+0x35d8] ;  /* 0x0035d80001c27983 */ /* 0x008ee80000300a00 */
[----:B------:R-:W3:Y:S04]  /*53a90*/  LDL.LU.64 R192, [R1+0x35d0] ;  /* 0x0035d00001c07983 */ /* 0x000ee80000300a00 */
[----:B------:R-:W-:Y:S04]  /*53aa0*/  STL.64 [R1+0x9a0], R224 ;  /* 0x0009a0e001007387 */ /* 0x000fe80000100a00 */
[----:B------:R1:W-:Y:S04]  /*53ab0*/  STL.64 [R1+0x9a8], R226 ;  /* 0x0009a8e201007387 */ /* 0x0003e80000100a00 */
[----:B-1----:R-:W3:Y:S04]  /*53ac0*/  LDL.LU.64 R226, [R1+0x35c8] ;  /* 0x0035c80001e27983 */ /* 0x002ee80000300a00 */
[----:B------:R-:W3:Y:S04]  /*53ad0*/  LDL.LU.64 R224, [R1+0x35c0] ;  /* 0x0035c00001e07983 */ /* 0x000ee80000300a00 */
[----:B------:R-:W-:Y:S04]  /*53ae0*/  STL.64 [R1+0x990], R212 ;  /* 0x000990d401007387 */ /* 0x000fe80000100a00 */
[----:B------:R1:W-:Y:S04]  /*53af0*/  STL.64 [R1+0x998], R214 ;  /* 0x000998d601007387 */ /* 0x0003e80000100a00 */
[----:B-1----:R-:W4:Y:S04]  /*53b00*/  LDL.LU.64 R214, [R1+0x35b8] ;  /* 0x0035b80001d67983 */ /* 0x002f280000300a00 */
[----:B------:R-:W4:Y:S04]  /*53b10*/  LDL.LU.64 R212, [R1+0x35b0] ;  /* 0x0035b00001d47983 */ /* 0x000f280000300a00 */
[----:B------:R-:W-:Y:S04]  /*53b20*/  STL.64 [R1+0x980], R240 ;  /* 0x000980f001007387 */ /* 0x000fe80000100a00 */
[----:B------:R1:W-:Y:S02]  /*53b30*/  STL.64 [R1+0x988], R242 ;  /* 0x000988f201007387 */ /* 0x0003e40000100a00 */
[C---:B-1----:R-:W-:Y:S08]  /*53b40*/  HMMA.1688.F32.TF32 R240, R236.reuse, R114, R244 ;  /* 0x00000072ecf0723c */ /* 0x042ff000000810f4 */
[C---:B------:R-:W-:Y:S11]  /*53b50*/  HMMA.1688.F32.TF32 R244, R236.reuse, R110, R248 ;  /* 0x0000006eecf4723c */ /* 0x040ff600000810f8 */
[----:B------:R-:W-:Y:S04]  /*53b60*/  @!UPT UIADD3 URZ, URZ, URZ, URZ ;  /* 0x0000003f3f3ff290 */ /* 0x000fe8000fffe03f */
[----:B------:R-:W-:Y:S04]  /*53b70*/  STL.64 [R1+0x970], R240 ;  /* 0x000970f001007387 */ /* 0x000fe80000100a00 */
[----:B------:R4:W-:Y:S04]  /*53b80*/  STL.64 [R1+0x978], R242 ;  /* 0x000978f201007387 */ /* 0x0009e80000100a00 */
[----:B------:R-:W-:Y:S04]  /*53b90*/  STL.64 [R1+0x960], R244 ;  /* 0x000960f401007387 */ /* 0x000fe80000100a00 */
[----:B------:R-:W-:Y:S01]  /*53ba0*/  STL.64 [R1+0x968], R246 ;  /* 0x000968f601007387 */ /* 0x000fe20000100a00 */
[C---:B--2---:R-:W-:Y:S08]  /*53bb0*/  HMMA.1688.F32.TF32 R20, R236.reuse, R62, R20 ;  /* 0x0000003eec14723c */ /* 0x044ff00000081014 */
[C---:B---3--:R-:W-:Y:S08]  /*53bc0*/  HMMA.1688.F32.TF32 R224, R236.reuse, R102, R224 ;  /* 0x00000066ece0723c */ /* 0x048ff000000810e0 */
[C---:B----4-:R-:W-:Y:S08]  /*53bd0*/  HMMA.1688.F32.TF32 R240, R236.reuse, R106, R212 ;  /* 0x0000006aecf0723c */ /* 0x050ff000000810d4 */
[C---:B------:R-:W-:Y:S08]  /*53be0*/  HMMA.1688.F32.TF32 R212, R236.reuse, R98, R192 ;  /* 0x00000062ecd4723c */ /* 0x040ff000000810c0 */
[C---:B------:R-:W-:Y:S07]  /*53bf0*/  HMMA.1688.F32.TF32 R192, R236.reuse, R58, R24 ;  /* 0x0000003aecc0723c */ /* 0x040fee0000081018 */
[----:B------:R-:W-:Y:S04]  /*53c00*/  STL.64 [R1+0x950], R240 ;  /* 0x000950f001007387 */ /* 0x000fe80000100a00 */
[----:B------:R-:W-:Y:S04]  /*53c10*/  STL.64 [R1+0x958], R242 ;  /* 0x000958f201007387 */ /* 0x000fe80000100a00 */
[----:B------:R-:W-:Y:S01]  /*53c20*/  STL.64 [R1+0x940], R224 ;  /* 0x000940e001007387 */ /* 0x000fe20000100a00 */
[C---:B------:R-:W-:Y:S03]  /*53c30*/  HMMA.1688.F32.TF32 R24, R236.reuse, R54, R28 ;  /* 0x00000036ec18723c */ /* 0x040fe6000008101c */
[----:B------:R-:W-:Y:S04]  /*53c40*/  STL.64 [R1+0x948], R226 ;  /* 0x000948e201007387 */ /* 0x000fe80000100a00 */
[----:B------:R-:W-:Y:S04]  /*53c50*/  STL.64 [R1+0x930], R212 ;  /* 0x000930d401007387 */ /* 0x000fe80000100a00 */
[----:B------:R-:W-:Y:S04]  /*53c60*/  STL.64 [R1+0x938], R214 ;  /* 0x000938d601007387 */ /* 0x000fe80000100a00 */
[----:B------:R-:W-:Y:S04]  /*53c70*/  STL.64 [R1+0x920], R20 ;  /* 0x0009201401007387 */ /* 0x000fe80000100a00 */
[----:B------:R1:W-:Y:S04]  /*53c80*/  STL.64 [R1+0x928], R22 ;  /* 0x0009281601007387 */ /* 0x0003e80000100a00 */
[----:B------:R-:W-:Y:S04]  /*53c90*/  LDS R240, [R3+0x18000] ;  /* 0x0180000003f07984 */ /* 0x000fe80000000800 */
[----:B------:R-:W-:Y:S01]  /*53ca0*/  LDS R242, [R3+0x1a000] ;  /* 0x01a0000003f27984 */ /* 0x000fe20000000800 */
[----:B-1----:R-:W-:Y:S03]  /*53cb0*/  HMMA.1688.F32.TF32 R20, R236, R14, R32 ;  /* 0x0000000eec14723c */ /* 0x002fe60000081020 */
[----:B------:R-:W-:Y:S04]  /*53cc0*/  STL.64 [R1+0x910], R192 ;  /* 0x000910c001007387 */ /* 0x000fe80000100a00 */
[----:B------:R-:W-:Y:S04]  /*53cd0*/  STL.64 [R1+0x918], R194 ;  /* 0x000918c201007387 */ /* 0x000fe80000100a00 */
[----:B------:R-:W-:Y:S04]  /*53ce0*/  STL.64 [R1+0x900], R24 ;  /* 0x0009001801007387 */ /* 0x000fe80000100a00 */
[----:B------:R-:W-:Y:S04]  /*53cf0*/  STL.64 [R1+0x908], R26 ;  /* 0x0009081a01007387 */ /* 0x000fe80000100a00 */
[----:B------:R-:W-:Y:S04]  /*53d00*/  LDS R241, [R0+0x18000] ;  /* 0x0180000000f17984 */ /* 0x000fe80000000800 */
[----:B------:R-:W-:Y:S04]  /*53d10*/  LDS R243, [R0+0x1a000] ;  /* 0x01a0000000f37984 */ /* 0x000fe80000000800 */
[----:B------:R-:W-:Y:S04]  /*53d20*/  STL.64 [R1+0x8f0], R20 ;  /* 0x0008f01401007387 */ /* 0x000fe80000100a00 */
[----:B------:R1:W-:Y:S02]  /*53d30*/  STL.64 [R1+0x8f8], R22 ;  /* 0x0008f81601007387 */ /* 0x0003e40000100a00 */
[C---:B-1----:R-:W-:Y:S11]  /*53d40*/  HMMA.1688.F32.TF32 R20, R228.reuse, R126, R44 ;  /* 0x0000007ee414723c */ /* 0x042ff6000008102c */
[----:B------:R-:W-:Y:S11]  /*53d50*/  @!UPT UIADD3 URZ, URZ, URZ, URZ ;  /* 0x0000003f3f3ff290 */ /* 0x000ff6000fffe03f */
[----:B------:R-:W-:Y:S02]  /*53d60*/  @!UPT UIADD3 URZ, URZ, URZ, URZ ;  /* 0x0000003f3f3ff290 */ /* 0x000fe4000fffe03f */
[----:B------:R-:W-:Y:S01]  /*53d70*/  IMAD.MOV.U32 R121, RZ, RZ, R20 ;  /* 0x000000ffff797224 */ /* 0x000fe200078e0014 */
[----:B------:R-:W-:Y:S01]  /*53d80*/  MOV R117, R22 ;  /* 0x0000001600757202 */ /* 0x000fe20000000f00 */
[----:B------:R-:W-:Y:S02]  /*53d90*/  IMAD.MOV.U32 R120, RZ, RZ, R21 ;  /* 0x000000ffff787224 */ /* 0x000fe400078e0015 */
[----:B------:R-:W-:Y:S02]  /*53da0*/  IMAD.MOV.U32 R116, RZ, RZ, R23 ;  /* 0x000000ffff747224 */ /* 0x000fe400078e0017 */
[----:B------:R-:W-:Y:S08]  /*53db0*/  HMMA.1688.F32.TF32 R20, R228, R10, R48 ;  /* 0x0000000ae414723c */ /* 0x000ff00000081030 */
[----:B------:R-:W-:Y:S08]  /*53dc0*/  HMMA.1688.F32.TF32 R28, R236, R234, R36 ;  /* 0x000000eaec1c723c */ /* 0x000ff00000081024 */
[----:B------:R-:W-:Y:S08]  /*53dd0*/  HMMA.1688.F32.TF32 R24, R228, R130, R40 ;  /* 0x00000082e418723c */ /* 0x000ff00000081028 */
[----:B------:R-:W-:Y:S01]  /*53de0*/  IMAD.MOV.U32 R113, RZ, RZ, R20 ;  /* 0x000000ffff717224 */ /* 0x000fe200078e0014 */
[----:B------:R-:W-:Y:S01]  /*53df0*/  MOV R112, R21 ;  /* 0x0000001500707202 */ /* 0x000fe20000000f00 */
[----:B------:R-:W-:-:S02]  /*53e00*/  IMAD.MOV.U32 R109, RZ, RZ, R22 ;  /* 0x000000ffff6d7224 */ /* 0x000fc400078e0016 */
[----:B------:R-:W-:Y:S02]  /*53e10*/  IMAD.MOV.U32 R108, RZ, RZ, R23 ;  /* 0x000000ffff6c7224 */ /* 0x000fe400078e0017 */
[----:B------:R-:W-:Y:S01]  /*53e20*/  HMMA.1688.F32.TF32 R20, R228, R6, R64 ;  /* 0x00000006e414723c */ /* 0x000fe20000081040 */
[----:B------:R-:W-:Y:S04]  /*53e30*/  STL.64 [R1+0x6c0], R28 ;  /* 0x0006c01c01007387 */ /* 0x000fe80000100a00 */
[----:B------:R-:W-:Y:S04]  /*53e40*/  STL.64 [R1+0x6c8], R30 ;  /* 0x0006c81e01007387 */ /* 0x000fe80000100a00 */
[----:B------:R-:W-:Y:S04]  /*53e50*/  STL.64 [R1+0x6b0], R24 ;  /* 0x0006b01801007387 */ /* 0x000fe80000100a00 */
[----:B------:R-:W-:Y:S04]  /*53e60*/  STL.64 [R1+0x6b8], R26 ;  /* 0x0006b81a01007387 */ /* 0x000fe80000100a00 */
[----:B------:R1:W-:Y:S04]  /*53e70*/  STL [R1+0x3554], R116 ;  /* 0x0035547401007387 */ /* 0x0003e80000100800 */
[----:B------:R2:W-:Y:S04]  /*53e80*/  STL [R1+0x3550], R117 ;  /* 0x0035507501007387 */ /* 0x0005e80000100800 */
[----:B------:R3:W-:Y:S01]  /*53e90*/  STL [R1+0x354c], R120 ;  /* 0x00354c7801007387 */ /* 0x0007e20000100800 */
[----:B-1----:R-:W-:-:S03]  /*53ea0*/  MOV R116, R20 ;  /* 0x0000001400747202 */ /* 0x002fc60000000f00 */
[----:B------:R1:W-:Y:S01]  /*53eb0*/  STL [R1+0x3548], R121 ;  /* 0x0035487901007387 */ /* 0x0003e20000100800 */
[----:B--2---:R-:W-:Y:S02]  /*53ec0*/  IMAD.MOV.U32 R117, RZ, RZ, R21 ;  /* 0x000000ffff757224 */ /* 0x004fe400078e0015 */
[----:B---3--:R-:W-:Y:S01]  /*53ed0*/  IMAD.MOV.U32 R120, RZ, RZ, R22 ;  /* 0x000000ffff787224 */ /* 0x008fe200078e0016 */
[----:B-1----:R-:W-:Y:S02]  /*53ee0*/  MOV R121, R23 ;  /* 0x0000001700797202 */ /* 0x002fe40000000f00 */
[C---:B------:R-:W-:Y:S11]  /*53ef0*/  HMMA.1688.F32.TF32 R20, R228.reuse, R122, R68 ;  /* 0x0000007ae414723c */ /* 0x040ff60000081044 */
[----:B------:R-:W-:Y:S11]  /*53f00*/  @!UPT UIADD3 URZ, URZ, URZ, URZ ;  /* 0x0000003f3f3ff290 */ /* 0x000ff6000fffe03f */
[----:B------:R-:W-:Y:S02]  /*53f10*/  @!UPT UIADD3 URZ, URZ, URZ, URZ ;  /* 0x0000003f3f3ff290 */ /* 0x000fe4000fffe03f */
[----:B------:R-:W-:Y:S01]  /*53f20*/  IMAD.MOV.U32 R105, RZ, RZ, R20 ;  /* 0x000000ffff697224 */ /* 0x000fe200078e0014 */
[----:B------:R-:W-:Y:S01]  /*53f30*/  MOV R97, R22 ;  /* 0x0000001600617202 */ /* 0x000fe20000000f00 */
[----:B------:R-:W-:Y:S02]  /*53f40*/  IMAD.MOV.U32 R104, RZ, RZ, R21 ;  /* 0x000000ffff687224 */ /* 0x000fe400078e0015 */
[----:B------:R-:W-:Y:S02]  /*53f50*/  IMAD.MOV.U32 R96, RZ, RZ, R23 ;  /* 0x000000ffff607224 */ /* 0x000fe400078e0017 */
[C---:B------:R-:W-:Y:S01]  /*53f60*/  HMMA.1688.F32.TF32 R20, R228.reuse, R118, R72 ;  /* 0x00000076e414723c */ /* 0x040fe20000081048 */
[----:B------:R-:W-:Y:S04]  /*53f70*/  LDS R72, [R3+0x18100] ;  /* 0x0181000003487984 */ /* 0x000fe80000000800 */
[----:B------:R-:W-:Y:S03]  /*53f80*/  LDS R74, [R3+0x1a100] ;  /* 0x01a10000034a7984 */ /* 0x000fe60000000800 */
[----:B------:R-:W-:Y:S01]  /*53f90*/  HMMA.1688.F32.TF32 R28, R228, R106, R84 ;  /* 0x0000006ae41c723c */ /* 0x000fe20000081054 */
[----:B------:R-:W-:Y:S04]  /*53fa0*/  LDS R73, [R0+0x18100] ;  /* 0x0181000000497984 */ /* 0x000fe80000000800 */
[----:B------:R-:W-:Y:S10]  /*53fb0*/  LDS R75, [R0+0x1a100] ;  /* 0x01a10000004b7984 */ /* 0x000ff40000000800 */
[----:B------:R1:W-:Y:S01]  /*53fc0*/  STL.64 [R1+0x668], R22 ;  /* 0x0006681601007387 */ /* 0x0003e20000100a00 */
[----:B------:R-:W-:Y:S01]  /*53fd0*/  IMAD.MOV.U32 R124, RZ, RZ, R20 ;  /* 0x000000ffff7c7224 */ /* 0x000fe200078e0014 */
[----:B------:R-:W-:-:S02]  /*53fe0*/  MOV R125, R21 ;  /* 0x00000015007d7202 */ /* 0x000fc40000000f00 */
[C---:B-1----:R-:W-:Y:S03]  /*53ff0*/  HMMA.1688.F32.TF32 R20, R228.reuse, R114, R76 ;  /* 0x00000072e414723c */ /* 0x042fe6000008104c */
[----:B------:R-:W-:Y:S04]  /*54000*/  STL [R1+0x3544], R125 ;  /* 0x0035447d01007387 */ /* 0x000fe80000100800 */
[----:B------:R-:W-:Y:S11]  /*54010*/  STL [R1+0x3540], R124 ;  /* 0x0035407c01007387 */ /* 0x000ff60000100800 */
[----:B------:R-:W-:Y:S05]  /*54020*/  @!UPT UIADD3 URZ, URZ, URZ, URZ ;  /* 0x0000003f3f3ff290 */ /* 0x000fea000fffe03f */
[----:B------:R1:W-:Y:S01]  /*54030*/  STL.64 [R1+0x658], R22 ;  /* 0x0006581601007387 */ /* 0x0003e20000100a00 */
[----:B------:R-:W-:Y:S02]  /*54040*/  IMAD.MOV.U32 R128, RZ, RZ, R20 ;  /* 0x000000ffff807224 */ /* 0x000fe400078e0014 */
[----:B------:R-:W-:Y:S02]  /*54050*/  IMAD.MOV.U32 R129, RZ, RZ, R21 ;  /* 0x000000ffff817224 */ /* 0x000fe400078e0015 */
[C---:B-1----:R-:W-:Y:S08]  /*54060*/  HMMA.1688.F32.TF32 R20, R228.reuse, R110, R80 ;  /* 0x0000006ee414723c */ /* 0x042ff00000081050 */
[C---:B------:R-:W-:Y:S11]  /*54070*/  HMMA.1688.F32.TF32 R24, R228.reuse, R102, R88 ;  /* 0x00000066e418723c */ /* 0x040ff60000081058 */
[----:B------:R-:W-:Y:S04]  /*54080*/  @!UPT UIADD3 URZ, URZ, URZ, URZ ;  /* 0x0000003f3f3ff290 */ /* 0x000fe8000fffe03f */
[----:B------:R-:W-:Y:S04]  /*54090*/  STL.64 [R1+0x640], R20 ;  /* 0x0006401401007387 */ /* 0x000fe80000100a00 */
[----:B------:R1:W-:Y:S02]  /*540a0*/  STL.64 [R1+0x648], R22 ;  /* 0x0006481601007387 */ /* 0x0003e40000100a00 */
[----:B-1----:R-:W-:Y:S02]  /*540b0*/  HMMA.1688.F32.TF32 R20, R228, R98, R92 ;  /* 0x00000062e414723c */ /* 0x002fe4000008105c */
[----:B------:R-:W-:Y:S04]  /*540c0*/  STL.64 [R1+0x630], R28 ;  /* 0x0006301c01007387 */ /* 0x000fe80000100a00 */
[----:B------:R-:W-:Y:S04]  /*540d0*/  STL.64 [R1+0x638], R30 ;  /* 0x0006381e01007387 */ /* 0x000fe80000100a00 */
[----:B------:R-:W-:Y:S04]  /*540e0*/  STL.64 [R1+0x620], R24 ;  /* 0x0006201801007387 */ /* 0x000fe80000100a00 */
[----:B------:R-:W-:Y:S09]  /*540f0*/  STL.64 [R1+0x628], R26 ;  /* 0x0006281a01007387 */ /* 0x000ff20000100a00 */
[----:B------:R1:W-:Y:S01]  /*54100*/  STL.64 [R1+0x618], R22 ;  /* 0x0006181601007387 */ /* 0x0003e20000100a00 */
[----:B------:R-:W-:Y:S01]  /*54110*/  MOV R125, R20 ;  /* 0x00000014007d7202 */ /* 0x000fe20000000f00 */
[----:B------:R-:W-:-:S02]  /*54120*/  IMAD.MOV.U32 R124, RZ, RZ, R21 ;  /* 0x000000ffff7c7224 */ /* 0x000fc400078e0015 */
[C---:B-1----:R-:W-:Y:S08]  /*54130*/  HMMA.1688.F32.TF32 R20, R228.reuse, R62, R132 ;  /* 0x0000003ee414723c */ /* 0x042ff00000081084 */
[C---:B------:R-:W-:Y:S08]  /*54140*/  HMMA.1688.F32.TF32 R28, R228.reuse, R58, R136 ;  /* 0x0000003ae41c723c */ /* 0x040ff00000081088 */
[C---:B------:R-:W-:Y:S07]  /*54150*/  HMMA.1688.F32.TF32 R24, R228.reuse, R54, R140 ;  /* 0x00000036e418723c */ /* 0x040fee000008108c */
[----:B------:R-:W-:Y:S04]  /*54160*/  STL.64 [R1+0x600], R20 ;  /* 0x0006001401007387 */ /* 0x000fe80000100a00 */
[----:B------:R1:W-:Y:S02]  /*54170*/  STL.64 [R1+0x608], R22 ;  /* 0x0006081601007387 */ /* 0x0003e40000100a00 */
[----:B-1----:R-:W-:Y:S02]  /*54180*/  HMMA.1688.F32.TF32 R20, R228, R14, R144 ;  /* 0x0000000ee414723c */ /* 0x002fe40000081090 */
[----:B------:R-:W-:Y:S04]  /*54190*/  STL.64 [R1+0x5f0], R28 ;  /* 0x0005f01c01007387 */ /* 0x000fe80000100a00 */
[----:B------:R-:W-:Y:S04]  /*541a0*/  STL.64 [R1+0x5f8], R30 ;  /* 0x0005f81e01007387 */ /* 0x000fe80000100a00 */
[----:B------:R-:W-:Y:S04]  /*541b0*/  STL.64 [R1+0x5e0], R24 ;  /* 0x0005e01801007387 */ /* 0x000fe80000100a00 */
[----:B------:R1:W-:Y:S10]  /*541c0*/  STL.64 [R1+0x5e8], R26 ;  /* 0x0005e81a01007387 */ /* 0x0003f40000100a00 */
[----:B------:R-:W-:Y:S01]  /*541d0*/  IMAD.MOV.U32 R135, RZ, RZ, R20 ;  /* 0x000000ffff877224 */ /* 0x000fe200078e0014 */
[----:B------:R-:W-:Y:S01]  /*541e0*/  MOV R134, R21 ;  /* 0x0000001500867202 */ /* 0x000fe20000000f00 */
[----:B------:R-:W-:-:S02]  /*541f0*/  IMAD.MOV.U32 R133, RZ, RZ, R22 ;  /* 0x000000ffff857224 */ /* 0x000fc400078e0016 */
[----:B------:R-:W-:Y:S02]  /*54200*/  IMAD.MOV.U32 R132, RZ, RZ, R23 ;  /* 0x000000ffff847224 */ /* 0x000fe400078e0017 */
[----:B------:R-:W-:Y:S04]  /*54210*/  STL.64 [R1+0x3560], R134 ;  /* 0x0035608601007387 */ /* 0x000fe80000100a00 */
[----:B------:R-:W-:Y:S04]  /*54220*/  STL.64 [R1+0x3558], R132 ;  /* 0x0035588401007387 */ /* 0x000fe80000100a00 */
[----:B------:R-:W2:Y:S01]  /*54230*/  LDL R5, [R1+0xa04] ;  /* 0x000a040001057983 */ /* 0x000ea20000100800 */
[----:B-1----:R-:W-:Y:S08]  /*54240*/  HMMA.1688.F32.TF32 R24, R228, R234, R148 ;  /* 0x000000eae418723c */ /* 0x002ff00000081094 */
        /* <DEDUP_REMOVED lines=14> */
[----:B------:R-:W-:Y:S04]  /*54330*/  STL [R1+0x353c], R212 ;  /* 0x00353cd401007387 */ /* 0x000fe80000100800 */
[----:B------:R-:W-:Y:S04]  /*54340*/  STL.64 [R1+0x5a0], R8 ;  /* 0x0005a00801007387 */ /* 0x000fe80000100a00 */
[----:B------:R1:W-:Y:S02]  /*54350*/  STL.64 [R1+0x5a8], R10 ;  /* 0x0005a80a01007387 */ /* 0x0003e40000100a00 */
[C---:B-1----:R-:W-:Y:S02]  /*54360*/  HMMA.1688.F32.TF32 R8, R16.reuse, R122, R164 ;  /* 0x0000007a1008723c */ /* 0x042fe400000810a4 */
[----:B------:R-:W-:Y:S04]  /*54370*/  STL [R1+0x3538], R213 ;  /* 0x003538d501007387 */ /* 0x000fe80000100800 */
[----:B------:R-:W-:Y:S02]  /*54380*/  STL [R1+0x3524], R214 ;  /* 0x003524d601007387 */ /* 0x000fe40000100800 */
[C---:B------:R-:W-:Y:S02]  /*54390*/  HMMA.1688.F32.TF32 R20, R16.reuse, R118, R204 ;  /* 0x000000761014723c */ /* 0x040fe400000810cc */
[----:B------:R-:W-:Y:S04]  /*543a0*/  STL [R1+0x3520], R215 ;  /* 0x003520d701007387 */ /* 0x000fe80000100800 */
[----:B------:R-:W-:Y:S02]  /*543b0*/  STL.64 [R1+0x35a8], R120 ;  /* 0x0035a87801007387 */ /* 0x000fe40000100a00 */
[C---:B------:R-:W-:Y:S07]  /*543c0*/  HMMA.1688.F32.TF32 R24, R16.reuse, R114, R168 ;  /* 0x000000721018723c */ /* 0x040fee00000810a8 */
[----:B------:R-:W-:Y:S04]  /*543d0*/  STL.64 [R1+0x590], R8 ;  /* 0x0005900801007387 */ /* 0x000fe80000100a00 */
[----:B------:R1:W-:Y:S02]  /*543e0*/  STL.64 [R1+0x598], R10 ;  /* 0x0005980a01007387 */ /* 0x0003e40000100a00 */
[C---:B-1----:R-:W-:Y:S02]  /*543f0*/  HMMA.1688.F32.TF32 R8, R16.reuse, R110, R208 ;  /* 0x0000006e1008723c */ /* 0x042fe400000810d0 */
[----:B------:R-:W-:Y:S04]  /*54400*/  STL.64 [R1+0x580], R20 ;  /* 0x0005801401007387 */ /* 0x000fe80000100a00 */
[----:B------:R1:W-:Y:S04]  /*54410*/  STL.64 [R1+0x588], R22 ;  /* 0x0005881601007387 */ /* 0x0003e80000100a00 */
[----:B------:R-:W-:Y:S04]  /*54420*/  STL.64 [R1+0x570], R24 ;  /* 0x0005701801007387 */ /* 0x000fe80000100a00 */
[----:B------:R-:W-:Y:S01]  /*54430*/  STL.64 [R1+0x578], R26 ;  /* 0x0005781a01007387 */ /* 0x000fe20000100a00 */
[C---:B-1----:R-:W-:Y:S08]  /*54440*/  HMMA.1688.F32.TF32 R20, R16.reuse, R106, R172 ;  /* 0x0000006a1014723c */ /* 0x042ff000000810ac */
[----:B------:R-:W-:Y:S04]  /*54450*/  STL.64 [R1+0x560], R8 ;  /* 0x0005600801007387 */ /* 0x000fe80000100a00 */
[----:B------:R1:W-:Y:S01]  /*54460*/  STL.64 [R1+0x568], R10 ;  /* 0x0005680a01007387 */ /* 0x0003e20000100a00 */
[C---:B------:R-:W-:Y:S08]  /*54470*/  HMMA.1688.F32.TF32 R204, R16.reuse, R54, R188 ;  /* 0x0000003610cc723c */ /* 0x040ff000000810bc */
[C---:B-1----:R-:W-:Y:S02]  /*54480*/  HMMA.1688.F32.TF32 R8, R16.reuse, R98, R176 ;  /* 0x000000621008723c */ /* 0x042fe400000810b0 */
[----:B------:R-:W-:Y:S04]  /*54490*/  STL.64 [R1+0x550], R20 ;  /* 0x0005501401007387 */ /* 0x000fe80000100a00 */
[----:B------:R-:W-:Y:S02]  /*544a0*/  STL.64 [R1+0x558], R22 ;  /* 0x0005581601007387 */ /* 0x000fe40000100a00 */
[C---:B------:R-:W-:Y:S08]  /*544b0*/  HMMA.1688.F32.TF32 R192, R16.reuse, R102, R216 ;  /* 0x0000006610c0723c */ /* 0x040ff000000810d8 */
[C---:B------:R-:W-:Y:S08]  /*544c0*/  HMMA.1688.F32.TF32 R200, R16.reuse, R62, R180 ;  /* 0x0000003e10c8723c */ /* 0x040ff000000810b4 */
[----:B------:R-:W-:Y:S01]  /*544d0*/  HMMA.1688.F32.TF32 R224, R16, R58, R184 ;  /* 0x0000003a10e0723c */ /* 0x000fe200000810b8 */
[----:B------:R-:W-:Y:S01]  /*544e0*/  MOV R179, R8 ;  /* 0x0000000800b37202 */ /* 0x000fe20000000f00 */
[----:B------:R-:W-:Y:S01]  /*544f0*/  IMAD.MOV.U32 R178, RZ, RZ, R9 ;  /* 0x000000ffffb27224 */ /* 0x000fe200078e0009 */
[----:B------:R-:W-:Y:S01]  /*54500*/  MOV R176, R11 ;  /* 0x0000000b00b07202 */ /* 0x000fe20000000f00 */
[----:B------:R-:W-:-:S04]  /*54510*/  IMAD.MOV.U32 R177, RZ, RZ, R10 ;  /* 0x000000ffffb17224 */ /* 0x000fc800078e000a */
[C---:B------:R-:W-:Y:S08]  /*54520*/  HMMA.1688.F32.TF32 R208, R16.reuse, R14, R220 ;  /* 0x0000000e10d0723c */ /* 0x040ff000000810dc */
[----:B------:R-:W-:Y:S01]  /*54530*/  HMMA.1688.F32.TF32 R232, R16, R234, R196 ;  /* 0x000000ea10e8723c */ /* 0x000fe200000810c4 */
[----:B--2---:R-:W1:Y:S04]  /*54540*/  LDSM.16.M88.4 R52, [R5+0x103080] ;  /* 0x103080000534783b */ /* 0x004e680000000200 */
[----:B------:R-:W2:Y:S04]  /*54550*/  LDSM.16.M88.4 R48, [R5+0x104080] ;  /* 0x104080000530783b */ /* 0x000ea80000000200 */
[----:B------:R-:W3:Y:S04]  /*54560*/  LDSM.16.M88.4 R44, [R5+0x105080] ;  /* 0x10508000052c783b */ /* 0x000ee80000000200 */
[----:B------:R-:W4:Y:S04]  /*54570*/  LDSM.16.M88.4 R40, [R5+0x106080] ;  /* 0x106080000528783b */ /* 0x000f280000000200 */
[----:B------:R-:W2:Y:S04]  /*54580*/  LDSM.16.M88.4 R36, [R5+0x107080] ;  /* 0x107080000524783b */ /* 0x000ea80000000200 */
[----:B------:R-:W3:Y:S04]  /*54590*/  LDSM.16.M88.4 R32, [R5+0x108080] ;  /* 0x108080000520783b */ /* 0x000ee80000000200 */
[----:B------:R-:W3:Y:S04]  /*545a0*/  LDSM.16.M88.4 R28, [R5+0x109080] ;  /* 0x10908000051c783b */ /* 0x000ee80000000200 */
[----:B------:R-:W4:Y:S04]  /*545b0*/  LDSM.16.M88.4 R24, [R5+0x10a080] ;  /* 0x10a080000518783b */ /* 0x000f280000000200 */
[----:B------:R-:W4:Y:S04]  /*545c0*/  LDSM.16.M88.4 R20, [R5+0x10b080] ;  /* 0x10b080000514783b */ /* 0x000f280000000200 */
[----:B------:R-:W4:Y:S04]  /*545d0*/  LDSM.16.M88.4 R16, [R5+0x10c080] ;  /* 0x10c080000510783b */ /* 0x000f280000000200 */
[----:B------:R-:W4:Y:S04]  /*545e0*/  LDSM.16.M88.4 R12, [R5+0x10d080] ;  /* 0x10d08000050c783b */ /* 0x000f280000000200 */
[----:B------:R-:W4:Y:S04]  /*545f0*/  LDSM.16.M88.4 R8, [R5+0x10e080] ;  /* 0x10e080000508783b */ /* 0x000f280000000200 */
[----:B-1----:R-:W-:Y:S04]  /*54600*/  STL [R1+0x34e0], R54 ;  /* 0x0034e03601007387 */ /* 0x002fe80000100800 */
[----:B------:R-:W-:Y:S04]  /*54610*/  STL [R1+0x34dc], R55 ;  /* 0x0034dc3701007387 */ /* 0x000fe80000100800 */
[----:B--2---:R-:W-:Y:S04]  /*54620*/  STL [R1+0x34d8], R50 ;  /* 0x0034d83201007387 */ /* 0x004fe80000100800 */
[----:B------:R-:W-:Y:S04]  /*54630*/  STL [R1+0x34d4], R51 ;  /* 0x0034d43301007387 */ /* 0x000fe80000100800 */
[----:B---3--:R-:W-:Y:S04]  /*54640*/  STL [R1+0x34cc], R46 ;  /* 0x0034cc2e01007387 */ /* 0x008fe80000100800 */
[----:B------:R-:W-:Y:S04]  /*54650*/  STL [R1+0x34c8], R47 ;  /* 0x0034c82f01007387 */ /* 0x000fe80000100800 */
[----:B----4-:R-:W-:Y:S04]  /*54660*/  STL [R1+0x34d0], R42 ;  /* 0x0034d02a01007387 */ /* 0x010fe80000100800 */
        /* <DEDUP_REMOVED lines=45> */
[----:B------:R-:W-:Y:S04]  /*54940*/  LDSM.16.M88.4 R56, [R5+0x102080] ;  /* 0x102080000538783b */ /* 0x000fe80000000200 */
[----:B------:R-:W-:Y:S04]  /*54950*/  LDSM.16.M88.4 R64, [R5+0x100080] ;  /* 0x100080000540783b */ /* 0x000fe80000000200 */
[----:B------:R-:W-:Y:S04]  /*54960*/  LDSM.16.M88.4 R60, [R5+0x101080] ;  /* 0x10108000053c783b */ /* 0x000fe80000000200 */
[----:B------:R-:W1:Y:S04]  /*54970*/  LDSM.16.M88.4 R4, [R5+0x10f080] ;  /* 0x10f080000504783b */ /* 0x000e680000000200 */
[----:B------:R-:W4:Y:S04]  /*54980*/  LDL.LU R244, [R1+0x870] ;  /* 0x0008700001f47983 */ /* 0x000f280000300800 */
[----:B------:R-:W4:Y:S04]  /*54990*/  LDL.LU R245, [R1+0x874] ;  /* 0x0008740001f57983 */ /* 0x000f280000300800 */
[----:B------:R-:W4:Y:S04]  /*549a0*/  LDL.LU R246, [R1+0x878] ;  /* 0x0008780001f67983 */ /* 0x000f280000300800 */
[----:B------:R-:W4:Y:S04]  /*549b0*/  LDL.LU R247, [R1+0x87c] ;  /* 0x00087c0001f77983 */ /* 0x000f280000300800 */
[----:B-1----:R-:W-:Y:S04]  /*549c0*/  STL [R1+0x3474], R6 ;  /* 0x0034740601007387 */ /* 0x002fe80000100800 */
[----:B------:R-:W-:Y:S01]  /*549d0*/  STL [R1+0x3470], R7 ;  /* 0x0034700701007387 */ /* 0x000fe20000100800 */
[C---:B--2---:R-:W-:Y:S11]  /*549e0*/  HMMA.1688.F32.TF32 R80, R240.reuse, R56, R80 ;  /* 0x00000038f050723c */ /* 0x044ff60000081050 */
[----:B------:R-:W-:Y:S11]  /*549f0*/  @!UPT UIADD3 URZ, URZ, URZ, URZ ;  /* 0x0000003f3f3ff290 */ /* 0x000ff6000fffe03f */
[----:B------:R-:W-:Y:S02]  /*54a00*/  @!UPT UIADD3 URZ, URZ, URZ, URZ ;  /* 0x0000003f3f3ff290 */ /* 0x000fe4000fffe03f */
[----:B------:R-:W-:Y:S01]  /*54a10*/  MOV R212, R80 ;  /* 0x0000005000d47202 */ /* 0x000fe20000000f00 */
[----:B------:R-:W-:Y:S01]  /*54a20*/  IMAD.MOV.U32 R213, RZ, RZ, R81 ;  /* 0x000000ffffd57224 */ /* 0x000fe200078e0051 */
[----:B------:R-:W-:Y:S01]  /*54a30*/  MOV R229, R83 ;  /* 0x0000005300e57202 */ /* 0x000fe20000000f00 */
[----:B------:R-:W-:Y:S02]  /*54a40*/  IMAD.MOV.U32 R228, RZ, RZ, R82 ;  /* 0x000000ffffe47224 */ /* 0x000fe400078e0052 */
[C---:B---3--:R-:W-:Y:S08]  /*54a50*/  HMMA.1688.F32.TF32 R80, R240.reuse, R52, R76 ;  /* 0x00000034f050723c */ /* 0x048ff0000008104c */
[C---:B----4-:R-:W-:Y:S08]  /*54a60*/  HMMA.1688.F32.TF32 R76, R240.reuse, R48, R68 ;  /* 0x00000030f04c723c */ /* 0x050ff00000081044 */
[C---:B------:R-:W-:Y:S07]  /*54a70*/  HMMA.1688.F32.TF32 R68, R240.reuse, R44, R248 ;  /* 0x0000002cf044723c */ /* 0x040fee00000810f8 */
        /* <DEDUP_REMOVED lines=10> */
[C---:B-1----:R-:W-:Y:S11]  /*54b20*/  HMMA.1688.F32.TF32 R68, R240.reuse, R40, R236 ;  /* 0x00000028f044723c */ /* 0x042ff600000810ec */
[----:B------:R-:W-:Y:S11]  /*54b30*/  @!UPT UIADD3 URZ, URZ, URZ, URZ ;  /* 0x0000003f3f3ff290 */ /* 0x000ff6000fffe03f */
[----:B------:R-:W-:Y:S02]  /*54b40*/  @!UPT UIADD3 URZ, URZ, URZ, URZ ;  /* 0x0000003f3f3ff290 */ /* 0x000fe4000fffe03f */
[----:B------:R-:W-:Y:S02]  /*54b50*/  IMAD.MOV.U32 R23, RZ, RZ, R71 ;  /* 0x000000ffff177224 */ /* 0x000fe400078e0047 */
[----:B------:R-:W-:Y:S01]  /*54b60*/  IMAD.MOV.U32 R22, RZ, RZ, R70 ;  /* 0x000000ffff167224 */ /* 0x000fe200078e0046 */
[----:B------:R1:W-:Y:S04]  /*54b70*/  STL.64 [R1+0x60], R68 ;  /* 0x0000604401007387 */ /* 0x0003e80000100a00 */
[----:B------:R-:W-:Y:S04]  /*54b80*/  STL [R1+0x3504], R23 ;  /* 0x0035041701007387 */ /* 0x000fe80000100800 */
[----:B------:R-:W-:Y:S04]  /*54b90*/  STL [R1+0x3500], R22 ;  /* 0x0035001601007387 */ /* 0x000fe80000100800 */
[----:B------:R-:W3:Y:S04]  /*54ba0*/  LDL.LU R236, [R1+0x850] ;  /* 0x0008500001ec7983 */ /* 0x000ee80000300800 */
[----:B------:R-:W3:Y:S04]  /*54bb0*/  LDL.LU R237, [R1+0x854] ;  /* 0x0008540001ed7983 */ /* 0x000ee80000300800 */
[----:B------:R-:W3:Y:S04]  /*54bc0*/  LDL.LU R238, [R1+0x858] ;  /* 0x0008580001ee7983 */ /* 0x000ee80000300800 */
[----:B------:R-:W3:Y:S01]  /*54bd0*/  LDL.LU R239, [R1+0x85c] ;  /* 0x00085c0001ef7983 */ /* 0x000ee20000300800 */
[C---:B-1----:R-:W-:Y:S08]  /*54be0*/  HMMA.1688.F32.TF32 R68, R240.reuse, R36, R244 ;  /* 0x00000024f044723c */ /* 0x042ff000000810f4 */
[----:B------:R-:W-:Y:S11]  /*54bf0*/  HMMA.1688.F32.TF32 R84, R240, R60, R84 ;  /* 0x0000003cf054723c */ /* 0x000ff60000081054 */
[----:B------:R-:W-:Y:S05]  /*54c00*/  @!UPT UIADD3 URZ, URZ, URZ, URZ ;  /* 0x0000003f3f3ff290 */ /* 0x000fea000fffe03f */
[----:B------:R-:W-:Y:S01]  /*54c10*/  MOV R26, R68 ;  /* 0x00000044001a7202 */ /* 0x000fe20000000f00 */
[----:B------:R-:W-:Y:S01]  /*54c20*/  IMAD.MOV.U32 R27, RZ, RZ, R69 ;  /* 0x000000ffff1b7224 */ /* 0x000fe200078e0045 */
[----:B------:R-:W4:Y:S01]  /*54c30*/  LDL.LU R68, [R1+0x820] ;  /* 0x0008200001447983 */ /* 0x000f220000300800 */
[----:B------:R-:W-:Y:S01]  /*54c40*/  IMAD.MOV.U32 R30, RZ, RZ, R70 ;  /* 0x000000ffff1e7224 */ /* 0x000fe200078e0046 */
[----:B------:R-:W-:Y:S02]  /*54c50*/  MOV R31, R71 ;  /* 0x00000047001f7202 */ /* 0x000fe40000000f00 */
        /* <DEDUP_REMOVED lines=11> */
[----:B------:R-:W4:Y:S01]  /*54d10*/  LDL.LU R79, [R1+0x83c] ;  /* 0x00083c00014f7983 */ /* 0x000f220000300800 */
[----:B------:R-:W-:Y:S01]  /*54d20*/  MOV R174, R85 ;  /* 0x0000005500ae7202 */ /* 0x000fe20000000f00 */
[----:B------:R-:W-:Y:S02]  /*54d30*/  IMAD.MOV.U32 R173, RZ, RZ, R86 ;  /* 0x000000ffffad7224 */ /* 0x000fe400078e0056 */
[----:B------:R-:W-:Y:S01]  /*54d40*/  STL [R1+0x3514], R31 ;  /* 0x0035141f01007387 */ /* 0x000fe20000100800 */
[----:B------:R-:W-:-:S03]  /*54d50*/  IMAD.MOV.U32 R172, RZ, RZ, R87 ;  /* 0x000000ffffac7224 */ /* 0x000fc600078e0057 */
[----:B------:R-:W-:Y:S04]  /*54d60*/  STL [R1+0x3510], R30 ;  /* 0x0035101e01007387 */ /* 0x000fe80000100800 */
[----:B------:R1:W-:Y:S04]  /*54d70*/  STL [R1+0x350c], R27 ;  /* 0x00350c1b01007387 */ /* 0x0003e80000100800 */
[----:B------:R1:W-:Y:S01]  /*54d80*/  STL [R1+0x3508], R26 ;  /* 0x0035081a01007387 */ /* 0x0003e20000100800 */
[----:B--2---:R-:W-:Y:S03]  /*54d90*/  HMMA.1688.F32.TF32 R84, R240, R32, R248 ;  /* 0x00000020f054723c */ /* 0x004fe600000810f8 */
        /* <DEDUP_REMOVED lines=8> */
[----:B------:R-:W-:-:S02]  /*54e20*/  IMAD.MOV.U32 R54, RZ, RZ, R85 ;  /* 0x000000ffff367224 */ /* 0x000fc400078e0055 */
[----:B------:R-:W-:Y:S01]  /*54e30*/  IMAD.MOV.U32 R34, RZ, RZ, R84 ;  /* 0x000000ffff227224 */ /* 0x000fe200078e0054 */
[----:B------:R-:W-:Y:S01]  /*54e40*/  MOV R55, R86 ;  /* 0x0000005600377202 */ /* 0x000fe20000000f00 */
[----:B------:R-:W-:Y:S01]  /*54e50*/  IMAD.MOV.U32 R50, RZ, RZ, R87 ;  /* 0x000000ffff327224 */ /* 0x000fe200078e0057 */
[----:B------:R1:W-:Y:S04]  /*54e60*/  STL [R1+0x351c], R54 ;  /* 0x00351c3601007387 */ /* 0x0003e80000100800 */
[----:B------:R1:W-:Y:S01]  /*54e70*/  STL [R1+0x3518], R34 ;  /* 0x0035182201007387 */ /* 0x0003e20000100800 */
[C---:B---3--:R-:W-:Y:S03]  /*54e80*/  HMMA.1688.F32.TF32 R84, R240.reuse, R28, R236 ;  /* 0x0000001cf054723c */ /* 0x048fe600000810ec */
[----:B------:R-:W3:Y:S04]  /*54e90*/  LDL.LU R236, [R1+0x290] ;  /* 0x0002900001ec7983 */ /* 0x000ee80000300800 */
[----:B------:R-:W3:Y:S04]  /*54ea0*/  LDL.LU R237, [R1+0x294] ;  /* 0x0002940001ed7983 */ /* 0x000ee80000300800 */
[----:B------:R-:W3:Y:S04]  /*54eb0*/  LDL.LU R238, [R1+0x298] ;  /* 0x0002980001ee7983 */ /* 0x000ee80000300800 */
[----:B------:R-:W3:Y:S01]  /*54ec0*/  LDL.LU R239, [R1+0x29c] ;  /* 0x00029c0001ef7983 */ /* 0x000ee20000300800 */
[----:B------:R-:W-:Y:S08]  /*54ed0*/  HMMA.1688.F32.TF32 R88, R240, R64, R88 ;  /* 0x00000040f058723c */ /* 0x000ff00000081058 */
[----:B------:R-:W-:Y:S01]  /*54ee0*/  IMAD.MOV.U32 R51, RZ, RZ, R84 ;  /* 0x000000ffff337224 */ /* 0x000fe200078e0054 */
[----:B------:R-:W-:Y:S01]  /*54ef0*/  MOV R42, R85 ;  /* 0x00000055002a7202 */ /* 0x000fe20000000f00 */
[----:B------:R-:W-:-:S02]  /*54f00*/  IMAD.MOV.U32 R46, RZ, RZ, R86 ;  /* 0x000000ffff2e7224 */ /* 0x000fc400078e0056 */
[----:B------:R-:W-:Y:S11]  /*54f10*/  IMAD.MOV.U32 R47, RZ, RZ, R87 ;  /* 0x000000ffff2f7224 */ /* 0x000ff600078e0057 */
[----:B------:R-:W-:Y:S01]  /*54f20*/  @!UPT UIADD3 URZ, URZ, URZ, URZ ;  /* 0x0000003f3f3ff290 */ /* 0x000fe2000fffe03f */
[----:B------:R-:W-:Y:S01]  /*54f30*/  IMAD.MOV.U32 R230, RZ, RZ, R88 ;  /* 0x000000ffffe67224 */ /* 0x000fe200078e0058 */
[----:B----4-:R-:W-:Y:S01]  /*54f40*/  HMMA.1688.F32.TF32 R80, R240, R24, R80 ;  /* 0x00000018f050723c */ /* 0x010fe20000081050 */
[----:B------:R-:W-:Y:S01]  /*54f50*/  IMAD.MOV.U32 R231, RZ, RZ, R89 ;  /* 0x000000ffffe77224 */ /* 0x000fe200078e0059 */
[----:B------:R-:W-:Y:S01]  /*54f60*/  MOV R214, R90 ;  /* 0x0000005a00d67202 */ /* 0x000fe20000000f00 */
[----:B------:R-:W-:-:S05]  /*54f70*/  IMAD.MOV.U32 R215, RZ, RZ, R91 ;  /* 0x000000ffffd77224 */ /* 0x000fca00078e005b */
[C---:B------:R-:W-:Y:S11]  /*54f80*/  HMMA.1688.F32.TF32 R76, R240.reuse, R20, R76 ;  /* 0x00000014f04c723c */ /* 0x040ff6000008104c */
[----:B------:R-:W-:Y:S05]  /*54f90*/  @!UPT UIADD3 URZ, URZ, URZ, URZ ;  /* 0x0000003f3f3ff290 */ /* 0x000fea000fffe03f */
[----:B-1----:R-:W-:Y:S01]  /*54fa0*/  MOV R27, R80 ;  /* 0x00000050001b7202 */ /* 0x002fe20000000f00 */
[----:B------:R-:W-:Y:S01]  /*54fb0*/  IMAD.MOV.U32 R26, RZ, RZ, R81 ;  /* 0x000000ffff1a7224 */ /* 0x000fe200078e0051 */
[----:B------:R-:W-:Y:S01]  /*54fc0*/  MOV R22, R83 ;  /* 0x0000005300167202 */ /* 0x000fe20000000f00 */
[----:B------:R-:W-:Y:S01]  /*54fd0*/  IMAD.MOV.U32 R23, RZ, RZ, R82 ;  /* 0x000000ffff177224 */ /* 0x000fe200078e0052 */
[----:B------:R-:W-:Y:S04]  /*54fe0*/  HMMA.1688.F32.TF32 R68, R240, R16, R68 ;  /* 0x00000010f044723c */ /* 0x000fe80000081044 */
[----:B------:R-:W-:Y:S01]  /*54ff0*/  IMAD.MOV.U32 R54, RZ, RZ, R76 ;  /* 0x000000ffff367224 */ /* 0x000fe200078e004c */
[----:B------:R-:W-:Y:S01]  /*55000*/  MOV R31, R78 ;  /* 0x0000004e001f7202 */ /* 0x000fe20000000f00 */
[----:B------:R-:W-:-:S02]  /*55010*/  IMAD.MOV.U32 R34, RZ, RZ, R77 ;  /* 0x000000ffff227224 */ /* 0x000fc400078e004d */
[----:B------:R-:W-:Y:S01]  /*55020*/  IMAD.MOV.U32 R30, RZ, RZ, R79 ;  /* 0x000000ffff1e7224 */ /* 0x000fe200078e004f */
[C---:B--2---:R-:W-:Y:S08]  /*55030*/  HMMA.1688.F32.TF32 R248, R240.reuse, R12, R248 ;  /* 0x0000000cf0f8723c */ /* 0x044ff000000810f8 */
[C---:B------:R-:W-:Y:S11]  /*55040*/  HMMA.1688.F32.TF32 R244, R240.reuse, R8, R244 ;  /* 0x00000008f0f4723c */ /* 0x040ff600000810f4 */
[----:B------:R-:W-:Y:S04]  /*55050*/  @!UPT UIADD3 URZ, URZ, URZ, URZ ;  /* 0x0000003f3f3ff290 */ /* 0x000fe8000fffe03f */
        /* <DEDUP_REMOVED lines=12> */
[----:B------:R-:W-:Y:S04]  /*55120*/  STL [R1+0x34b0], R244 ;  /* 0x0034b0f401007387 */ /* 0x000fe80000100800 */
[----:B------:R-:W-:Y:S04]  /*55130*/  STL [R1+0x34ac], R245 ;  /* 0x0034acf501007387 */ /* 0x000fe80000100800 */
[----:B------:R-:W-:Y:S04]  /*55140*/  STL [R1+0x34a8], R246 ;  /* 0x0034a8f601007387 */ /* 0x000fe80000100800 */
[----:B------:R-:W-:Y:S04]  /*55150*/  STL [R1+0x349c], R247 ;  /* 0x00349cf701007387 */ /* 0x000fe80000100800 */
        /* <DEDUP_REMOVED lines=12> */
[----:B---3--:R-:W-:Y:S03]  /*55220*/  HMMA.1688.F32.TF32 R240, R240, R4, R236 ;  /* 0x00000004f0f0723c */ /* 0x008fe600000810ec */
        /* <DEDUP_REMOVED lines=9> */
[----:B------:R1:W-:Y:S01]  /*552c0*/  STL [R1+0x3478], R243 ;  /* 0x003478f301007387 */ /* 0x0003e20000100800 */
[C---:B--2---:R-:W-:Y:S08]  /*552d0*/  HMMA.1688.F32.TF32 R92, R72.reuse, R60, R92 ;  /* 0x0000003c485c723c */ /* 0x044ff0000008105c */
[C---:B----4-:R-:W-:Y:S08]  /*552e0*/  HMMA.1688.F32.TF32 R120, R72.reuse, R64, R136 ;  /* 0x000000404878723c */ /* 0x050ff00000081088 */
[C---:B------:R-:W-:Y:S08]  /*552f0*/  HMMA.1688.F32.TF32 R84, R72.reuse, R52, R84 ;  /* 0x000000344854723c */ /* 0x040ff00000081054 */
[C---:B------:R-:W-:Y:S11]  /*55300*/  HMMA.1688.F32.TF32 R80, R72.reuse, R48, R80 ;  /* 0x000000304850723c */ /* 0x040ff60000081050 */
[----:B------:R-:W-:Y:S05]  /*55310*/  @!UPT UIADD3 URZ, URZ, URZ, URZ ;  /* 0x0000003f3f3ff290 */ /* 0x000fea000fffe03f */
[----:B------:R-:W-:Y:S01]  /*55320*/  IMAD.MOV.U32 R11, RZ, RZ, R84 ;  /* 0x000000ffff0b7224 */ /* 0x000fe200078e0054 */
[----:B------:R-:W-:Y:S01]  /*55330*/  MOV R6, R86 ;  /* 0x0000005600067202 */ /* 0x000fe20000000f00 */
[----:B-1----:R-:W-:Y:S02]  /*55340*/  IMAD.MOV.U32 R243, RZ, RZ, R85 ;  /* 0x000000fffff37224 */ /* 0x002fe400078e0055 */
[----:B------:R-:W-:Y:S02]  /*55350*/  IMAD.MOV.U32 R7, RZ, RZ, R87 ;  /* 0x000000ffff077224 */ /* 0x000fe400078e0057 */
[----:B---3--:R-:W-:Y:S02]  /*55360*/  HMMA.1688.F32.TF32 R84, R72, R44, R76 ;  /* 0x0000002c4854723c */ /* 0x008fe4000008104c */
[----:B------:R-:W-:Y:S01]  /*55370*/  IMAD.MOV.U32 R251, RZ, RZ, R80 ;  /* 0x000000fffffb7224 */ /* 0x000fe200078e0050 */
[----:B------:R-:W-:Y:S01]  /*55380*/  MOV R14, R81 ;  /* 0x00000051000e7202 */ /* 0x000fe20000000f00 */
[----:B------:R-:W-:-:S02]  /*55390*/  IMAD.MOV.U32 R15, RZ, RZ, R82 ;  /* 0x000000ffff0f7224 */ /* 0x000fc400078e0052 */
[----:B------:R-:W-:Y:S02]  /*553a0*/  IMAD.MOV.U32 R10, RZ, RZ, R83 ;  /* 0x000000ffff0a7224 */ /* 0x000fe400078e0053 */
[----:B------:R-:W-:Y:S01]  /*553b0*/  HMMA.1688.F32.TF32 R80, R72, R40, R236 ;  /* 0x000000284850723c */ /* 0x000fe200000810ec */
[----:B------:R-:W-:Y:S04]  /*553c0*/  STL [R1+0x1c0], R120 ;  /* 0x0001c07801007387 */ /* 0x000fe80000100800 */
[----:B------:R-:W-:Y:S04]  /*553d0*/  STL [R1+0x1cc], R123 ;  /* 0x0001cc7b01007387 */ /* 0x000fe80000100800 */
[----:B------:R-:W2:Y:S06]  /*553e0*/  LDL.LU R76, [R1+0x510] ;  /* 0x00051000014c7983 */ /* 0x000eac0000300800 */
[----:B------:R-:W-:Y:S04]  /*553f0*/  STL.64 [R1+0x170], R84 ;  /* 0x0001705401007387 */ /* 0x000fe80000100a00 */
[----:B------:R-:W-:Y:S04]  /*55400*/  STL.64 [R1+0x178], R86 ;  /* 0x0001785601007387 */ /* 0x000fe80000100a00 */
[----:B------:R1:W-:Y:S04]  /*55410*/  STL.64 [R1+0x160], R80 ;  /* 0x0001605001007387 */ /* 0x0003e80000100a00 */
[----:B------:R3:W-:Y:S04]  /*55420*/  STL.64 [R1+0x168], R82 ;  /* 0x0001685201007387 */ /* 0x0007e80000100a00 */
[----:B------:R-:W2:Y:S04]  /*55430*/  LDL.LU R77, [R1+0x514] ;  /* 0x00051400014d7983 */ /* 0x000ea80000300800 */
[----:B------:R-:W2:Y:S04]  /*55440*/  LDL.LU R78, [R1+0x518] ;  /* 0x00051800014e7983 */ /* 0x000ea80000300800 */
[----:B------:R-:W2:Y:S04]  /*55450*/  LDL.LU R79, [R1+0x51c] ;  /* 0x00051c00014f7983 */ /* 0x000ea80000300800 */
[----:B-1----:R-:W4:Y:S04]  /*55460*/  LDL.LU R80, [R1+0x520] ;  /* 0x0005200001507983 */ /* 0x002f280000300800 */
[----:B------:R-:W4:Y:S04]  /*55470*/  LDL.LU R81, [R1+0x524] ;  /* 0x0005240001517983 */ /* 0x000f280000300800 */
[----:B---3--:R-:W4:Y:S04]  /*55480*/  LDL.LU R82, [R1+0x528] ;  /* 0x0005280001527983 */ /* 0x008f280000300800 */
[----:B------:R-:W4:Y:S01]  /*55490*/  LDL.LU R83, [R1+0x52c] ;  /* 0x00052c0001537983 */ /* 0x000f220000300800 */
[----:B------:R-:W-:-:S03]  /*554a0*/  IMAD.MOV.U32 R242, RZ, RZ, R92 ;  /* 0x000000fffff27224 */ /* 0x000fc600078e005c */
[----:B------:R-:W3:Y:S01]  /*554b0*/  LDL.LU R84, [R1+0x530] ;  /* 0x0005300001547983 */ /* 0x000ee20000300800 */
[----:B------:R-:W-:-:S03]  /*554c0*/  MOV R244, R93 ;  /* 0x0000005d00f47202 */ /* 0x000fc60000000f00 */
[----:B------:R-:W3:Y:S01]  /*554d0*/  LDL.LU R85, [R1+0x534] ;  /* 0x0005340001557983 */ /* 0x000ee20000300800 */
[----:B------:R-:W-:-:S03]  /*554e0*/  IMAD.MOV.U32 R245, RZ, RZ, R94 ;  /* 0x000000fffff57224 */ /* 0x000fc600078e005e */
[----:B------:R-:W3:Y:S01]  /*554f0*/  LDL.LU R86, [R1+0x538] ;  /* 0x0005380001567983 */ /* 0x000ee20000300800 */
[----:B------:R-:W-:-:S03]  /*55500*/  IMAD.MOV.U32 R246, RZ, RZ, R95 ;  /* 0x000000fffff67224 */ /* 0x000fc600078e005f */
        /* <DEDUP_REMOVED lines=49> */
[----:B------:R-:W3:Y:S01]  /*55820*/  LDL.LU R124, [R1+0x770] ;  /* 0x00077000017c7983 */ /* 0x000ee20000300800 */
[----:B------:R-:W-:-:S03]  /*55830*/  MOV R18, R121 ;  /* 0x0000007900127202 */ /* 0x000fc60000000f00 */
[----:B------:R-:W3:Y:S01]  /*55840*/  LDL.LU R125, [R1+0x774] ;  /* 0x00077400017d7983 */ /* 0x000ee20000300800 */
[----:B------:R-:W-:-:S03]  /*55850*/  IMAD.MOV.U32 R19, RZ, RZ, R122 ;  /* 0x000000ffff137224 */ /* 0x000fc600078e007a */
        /* <DEDUP_REMOVED lines=30> */
[----:B------:R-:W4:Y:S09]  /*55a40*/  LDL.LU R147, [R1+0x44c] ;  /* 0x00044c0001937983 */ /* 0x000f320000300800 */
[----:B------:R-:W-:Y:S01]  /*55a50*/  MOV R247, R88 ;  /* 0x0000005800f77202 */ /* 0x000fe20000000f00 */
[----:B------:R-:W-:Y:S01]  /*55a60*/  IMAD.MOV.U32 R248, RZ, RZ, R89 ;  /* 0x000000fffff87224 */ /* 0x000fe200078e0059 */
[----:B------:R-:W4:Y:S01]  /*55a70*/  LDL.LU R88, [R1+0x6d0] ;  /* 0x0006d00001587983 */ /* 0x000f220000300800 */
[----:B------:R-:W-:Y:S01]  /*55a80*/  IMAD.MOV.U32 R249, RZ, RZ, R90 ;  /* 0x000000fffff97224 */ /* 0x000fe200078e005a */
[----:B------:R-:W-:-:S02]  /*55a90*/  MOV R250, R91 ;  /* 0x0000005b00fa7202 */ /* 0x000fc40000000f00 */
[----:B------:R-:W4:Y:S04]  /*55aa0*/  LDL.LU R89, [R1+0x6d4] ;  /* 0x0006d40001597983 */ /* 0x000f280000300800 */
[----:B------:R-:W4:Y:S04]  /*55ab0*/  LDL.LU R90, [R1+0x6d8] ;  /* 0x0006d800015a7983 */ /* 0x000f280000300800 */
[----:B------:R-:W4:Y:S04]  /*55ac0*/  LDL.LU R91, [R1+0x6dc] ;  /* 0x0006dc00015b7983 */ /* 0x000f280000300800 */
[----:B------:R-:W4:Y:S04]  /*55ad0*/  LDL.LU R236, [R1+0x260] ;  /* 0x0002600001ec7983 */ /* 0x000f280000300800 */
[----:B------:R-:W4:Y:S01]  /*55ae0*/  LDL.LU R237, [R1+0x264] ;  /* 0x0002640001ed7983 */ /* 0x000f220000300800 */
[----:B------:R-:W-:Y:S01]  /*55af0*/  IMAD.MOV.U32 R43, RZ, RZ, R68 ;  /* 0x000000ffff2b7224 */ /* 0x000fe200078e0044 */
[----:B------:R-:W-:Y:S01]  /*55b00*/  MOV R35, R69 ;  /* 0x0000004500237202 */ /* 0x000fe20000000f00 */
[----:B------:R-:W-:Y:S01]  /*55b10*/  IMAD.MOV.U32 R38, RZ, RZ, R70 ;  /* 0x000000ffff267224 */ /* 0x000fe200078e0046 */
[----:B------:R-:W-:Y:S01]  /*55b20*/  LDS R68, [R3+0x18200] ;  /* 0x0182000003447984 */ /* 0x000fe20000000800 */
[----:B------:R-:W-:-:S03]  /*55b30*/  IMAD.MOV.U32 R39, RZ, RZ, R71 ;  /* 0x000000ffff277224 */ /* 0x000fc600078e0047 */
[----:B------:R-:W-:Y:S04]  /*55b40*/  LDS R70, [R3+0x1a200] ;  /* 0x01a2000003467984 */ /* 0x000fe80000000800 */
[----:B------:R-:W-:Y:S04]  /*55b50*/  LDS R69, [R0+0x18200] ;  /* 0x0182000000457984 */ /* 0x000fe80000000800 */
[----:B------:R-:W1:Y:S01]  /*55b60*/  LDS R71, [R0+0x1a200] ;  /* 0x01a2000000477984 */ /* 0x000e620000000800 */
[----:B------:R-:W-:Y:S01]  /*55b70*/  MOV R238, R252 ;  /* 0x000000fc00ee7202 */ /* 0x000fe20000000f00 */
[----:B------:R-:W-:Y:S01]  /*55b80*/  IMAD.MOV.U32 R239, RZ, RZ, R2 ;  /* 0x000000ffffef7224 */ /* 0x000fe200078e0002 */
[C---:B--2---:R-:W-:Y:S08]  /*55b90*/  HMMA.1688.F32.TF32 R196, R72.reuse, R24, R196 ;  /* 0x0000001848c4723c */ /* 0x044ff000000810c4 */
[C---:B---3--:R-:W-:Y:S08]  /*55ba0*/  HMMA.1688.F32.TF32 R124, R72.reuse, R32, R124 ;  /* 0x00000020487c723c */ /* 0x048ff0000008107c */
[C---:B----4-:R-:W-:Y:S08]  /*55bb0*/  HMMA.1688.F32.TF32 R120, R72.reuse, R36, R120 ;  /* 0x000000244878723c */ /* 0x050ff00000081078 */
[C---:B------:R-:W-:Y:S11]  /*55bc0*/  HMMA.1688.F32.TF32 R128, R72.reuse, R28, R128 ;  /* 0x0000001c4880723c */ /* 0x040ff60000081080 */
[----:B------:R-:W-:Y:S04]  /*55bd0*/  @!UPT UIADD3 URZ, URZ, URZ, URZ ;  /* 0x0000003f3f3ff290 */ /* 0x000fe8000fffe03f */
[----:B------:R2:W-:Y:S04]  /*55be0*/  STL.64 [R1+0x150], R120 ;  /* 0x0001507801007387 */ /* 0x0005e80000100a00 */
[----:B------:R-:W-:Y:S04]  /*55bf0*/  STL.64 [R1+0x158], R122 ;  /* 0x0001587a01007387 */ /* 0x000fe80000100a00 */
[----:B--2---:R-:W2:Y:S04]  /*55c00*/  LDL.LU.64 R120, [R1+0x35a8] ;  /* 0x0035a80001787983 */ /* 0x004ea80000300a00 */
[----:B------:R3:W-:Y:S04]  /*55c10*/  STL.64 [R1+0x140], R124 ;  /* 0x0001407c01007387 */ /* 0x0007e80000100a00 */
[----:B------:R-:W-:Y:S01]  /*55c20*/  STL.64 [R1+0x148], R126 ;  /* 0x0001487e01007387 */ /* 0x000fe20000100a00 */
[C---:B------:R-:W-:Y:S03]  /*55c30*/  HMMA.1688.F32.TF32 R220, R72.reuse, R20, R220 ;  /* 0x0000001448dc723c */ /* 0x040fe600000810dc */
[----:B---3--:R-:W3:Y:S04]  /*55c40*/  LDL.LU.64 R124, [R1+0x35a0] ;  /* 0x0035a000017c7983 */ /* 0x008ee80000300a00 */
[----:B------:R4:W-:Y:S04]  /*55c50*/  STL.64 [R1+0x130], R128 ;  /* 0x0001308001007387 */ /* 0x0009e80000100a00 */
[----:B----4-:R-:W4:Y:S04]  /*55c60*/  LDL.LU.64 R128, [R1+0x3598] ;  /* 0x0035980001807983 */ /* 0x010f280000300a00 */
[----:B------:R-:W-:Y:S04]  /*55c70*/  STL.64 [R1+0x120], R196 ;  /* 0x000120c401007387 */ /* 0x000fe80000100a00 */
[----:B------:R1:W-:Y:S02]  /*55c80*/  STL.64 [R1+0x128], R198 ;  /* 0x000128c601007387 */ /* 0x0003e40000100a00 */
[C---:B-1----:R-:W-:Y:S08]  /*55c90*/  HMMA.1688.F32.TF32 R196, R72.reuse, R16, R188 ;  /* 0x0000001048c4723c */ /* 0x042ff000000810bc */
        /* <DEDUP_REMOVED lines=12> */
[----:B------:R1:W-:Y:S01]  /*55d60*/  STL.64 [R1+0xd8], R182 ;  /* 0x0000d8b601007387 */ /* 0x0003e20000100a00 */
[C---:B------:R-:W-:Y:S03]  /*55d70*/  HMMA.1688.F32.TF32 R140, R68.reuse, R32, R140 ;  /* 0x00000020448c723c */ /* 0x040fe6000008108c */
[----:B------:R-:W-:Y:S04]  /*55d80*/  LDS R72, [R3+0x18300] ;  /* 0x0183000003487984 */ /* 0x000fe80000000800 */
[----:B------:R-:W-:Y:S01]  /*55d90*/  LDS R74, [R3+0x1a300] ;  /* 0x01a30000034a7984 */ /* 0x000fe20000000800 */
[C---:B-1----:R-:W-:Y:S03]  /*55da0*/  HMMA.1688.F32.TF32 R180, R68.reuse, R64, R168 ;  /* 0x0000004044b4723c */ /* 0x042fe600000810a8 */
[----:B------:R-:W-:Y:S04]  /*55db0*/  LDS R73, [R0+0x18300] ;  /* 0x0183000000497984 */ /* 0x000fe80000000800 */
[----:B------:R-:W1:Y:S01]  /*55dc0*/  LDS R75, [R0+0x1a300] ;  /* 0x01a30000004b7984 */ /* 0x000e620000000800 */
        /* <DEDUP_REMOVED lines=23> */
[----:B------:R1:W-:Y:S02]  /*55f40*/  STL.64 [R1+0x448], R134 ;  /* 0x0004488601007387 */ /* 0x0003e40000100a00 */
[C---:B-1----:R-:W-:Y:S08]  /*55f50*/  HMMA.1688.F32.TF32 R132, R68.reuse, R24, R92 ;  /* 0x000000184484723c */ /* 0x042ff0000008105c */
[C---:B------:R-:W-:Y:S08]  /*55f60*/  HMMA.1688.F32.TF32 R92, R68.reuse, R20, R88 ;  /* 0x00000014445c723c */ /* 0x040ff00000081058 */
[C---:B------:R-:W-:Y:S08]  /*55f70*/  HMMA.1688.F32.TF32 R88, R68.reuse, R16, R84 ;  /* 0x000000104458723c */ /* 0x040ff00000081054 */
        /* <DEDUP_REMOVED lines=15> */
[----:B------:R-:W2:Y:S04]  /*56070*/  LDL.LU R76, [R1+0x2f0] ;  /* 0x0002f000014c7983 */ /* 0x000ea80000300800 */
[----:B------:R1:W-:Y:S01]  /*56080*/  STL.64 [R1+0x1e0], R80 ;  /* 0x0001e05001007387 */ /* 0x0003e20000100a00 */
[----:B------:R-:W-:-:S03]  /*56090*/  IMAD.MOV.U32 R78, RZ, RZ, R100 ;  /* 0x000000ffff4e7224 */ /* 0x000fc600078e0064 */
[----:B------:R1:W-:Y:S01]  /*560a0*/  STL.64 [R1+0x1e8], R82 ;  /* 0x0001e85201007387 */ /* 0x0003e20000100a00 */
[----:B------:R-:W-:-:S03]  /*560b0*/  IMAD.MOV.U32 R79, RZ, RZ, R101 ;  /* 0x000000ffff4f7224 */ /* 0x000fc600078e0065 */
[----:B------:R-:W-:Y:S04]  /*560c0*/  STL.64 [R1+0x1d0], R68 ;  /* 0x0001d04401007387 */ /* 0x000fe80000100a00 */
[----:B------:R-:W-:Y:S04]  /*560d0*/  STL.64 [R1+0x1d8], R70 ;  /* 0x0001d84601007387 */ /* 0x000fe80000100a00 */
[----:B------:R-:W2:Y:S04]  /*560e0*/  LDL.LU R77, [R1+0x2f4] ;  /* 0x0002f400014d7983 */ /* 0x000ea80000300800 */
[----:B------:R-:W2:Y:S04]  /*560f0*/  LDL.LU R100, [R1+0x3594] ;  /* 0x0035940001647983 */ /* 0x000ea80000300800 */
[----:B------:R-:W3:Y:S04]  /*56100*/  LDL.LU R101, [R1+0x3590] ;  /* 0x0035900001657983 */ /* 0x000ee80000300800 */
[----:B-1----:R-:W4:Y:S04]  /*56110*/  LDL.LU R80, [R1+0x300] ;  /* 0x0003000001507983 */ /* 0x002f280000300800 */
[----:B------:R-:W4:Y:S04]  /*56120*/  LDL.LU R81, [R1+0x304] ;  /* 0x0003040001517983 */ /* 0x000f280000300800 */
[----:B------:R-:W4:Y:S04]  /*56130*/  LDL.LU R82, [R1+0x308] ;  /* 0x0003080001527983 */ /* 0x000f280000300800 */
[----:B------:R-:W4:Y:S04]  /*56140*/  LDL.LU R83, [R1+0x30c] ;  /* 0x00030c0001537983 */ /* 0x000f280000300800 */
[----:B------:R-:W4:Y:S04]  /*56150*/  LDL.LU R84, [R1+0x310] ;  /* 0x0003100001547983 */ /* 0x000f280000300800 */
[----:B------:R-:W4:Y:S04]  /*56160*/  LDL.LU R85, [R1+0x314] ;  /* 0x0003140001557983 */ /* 0x000f280000300800 */
[----:B------:R-:W-:Y:S04]  /*56170*/  LDS R68, [R3+0x18400] ;  /* 0x0184000003447984 */ /* 0x000fe80000000800 */
[----:B------:R-:W-:Y:S04]  /*56180*/  LDS R70, [R3+0x1a400] ;  /* 0x01a4000003467984 */ /* 0x000fe80000000800 */
[----:B------:R-:W-:Y:S04]  /*56190*/  LDS R69, [R0+0x18400] ;  /* 0x0184000000457984 */ /* 0x000fe80000000800 */
[----:B------:R-:W1:Y:S01]  /*561a0*/  LDS R71, [R0+0x1a400] ;  /* 0x01a4000000477984 */ /* 0x000e620000000800 */
[----:B--2---:R-:W-:Y:S01]  /*561b0*/  IMAD.MOV.U32 R87, RZ, RZ, R100 ;  /* 0x000000ffff577224 */ /* 0x004fe200078e0064 */
[----:B---3--:R-:W-:-:S02]  /*561c0*/  MOV R86, R101 ;  /* 0x0000006500567202 */ /* 0x008fc40000000f00 */
[----:B------:R-:W2:Y:S04]  /*561d0*/  LDL.LU R101, [R1+0x358c] ;  /* 0x00358c0001657983 */ /* 0x000ea80000300800 */
[----:B------:R-:W3:Y:S04]  /*561e0*/  LDL.LU R100, [R1+0x3588] ;  /* 0x0035880001647983 */ /* 0x000ee80000300800 */
[----:B------:R-:W1:Y:S04]  /*561f0*/  LDL.LU R92, [R1+0x330] ;  /* 0x00033000015c7983 */ /* 0x000e680000300800 */
[----:B------:R-:W1:Y:S04]  /*56200*/  LDL.LU R93, [R1+0x334] ;  /* 0x00033400015d7983 */ /* 0x000e680000300800 */
[----:B------:R-:W1:Y:S04]  /*56210*/  LDL.LU R94, [R1+0x338] ;  /* 0x00033800015e7983 */ /* 0x000e680000300800 */
[----:B------:R-:W1:Y:S01]  /*56220*/  LDL.LU R95, [R1+0x33c] ;  /* 0x00033c00015f7983 */ /* 0x000e620000300800 */
[----:B--2---:R-:W-:-:S03]  /*56230*/  IMAD.MOV.U32 R140, RZ, RZ, R101 ;  /* 0x000000ffff8c7224 */ /* 0x004fc600078e0065 */
[----:B------:R-:W2:Y:S01]  /*56240*/  LDL.LU R101, [R1+0x3584] ;  /* 0x0035840001657983 */ /* 0x000ea20000300800 */
[----:B---3--:R-:W-:-:S03]  /*56250*/  MOV R141, R100 ;  /* 0x00000064008d7202 */ /* 0x008fc60000000f00 */
[----:B------:R-:W3:Y:S04]  /*56260*/  LDL.LU R100, [R1+0x3580] ;  /* 0x0035800001647983 */ /* 0x000ee80000300800 */
[----:B------:R-:W4:Y:S04]  /*56270*/  LDL.LU R142, [R1+0x248] ;  /* 0x00024800018e7983 */ /* 0x000f280000300800 */
[----:B------:R-:W4:Y:S04]  /*56280*/  LDL.LU R143, [R1+0x24c] ;  /* 0x00024c00018f7983 */ /* 0x000f280000300800 */
[----:B------:R-:W4:Y:S04]  /*56290*/  LDL.LU R148, [R1+0x360] ;  /* 0x0003600001947983 */ /* 0x000f280000300800 */
[----:B------:R-:W4:Y:S01]  /*562a0*/  LDL.LU R149, [R1+0x364] ;  /* 0x0003640001957983 */ /* 0x000f220000300800 */
[----:B--2---:R-:W-:-:S03]  /*562b0*/  IMAD.MOV.U32 R150, RZ, RZ, R101 ;  /* 0x000000ffff967224 */ /* 0x004fc600078e0065 */
[----:B------:R-:W2:Y:S01]  /*562c0*/  LDL.LU R101, [R1+0x357c] ;  /* 0x00357c0001657983 */ /* 0x000ea20000300800 */
[----:B---3--:R-:W-:-:S03]  /*562d0*/  IMAD.MOV.U32 R151, RZ, RZ, R100 ;  /* 0x000000ffff977224 */ /* 0x008fc600078e0064 */
[----:B------:R-:W3:Y:S04]  /*562e0*/  LDL.LU R100, [R1+0x3578] ;  /* 0x0035780001647983 */ /* 0x000ee80000300800 */
[----:B------:R-:W4:Y:S04]  /*562f0*/  LDL.LU R152, [R1+0x370] ;  /* 0x0003700001987983 */ /* 0x000f280000300800 */
[----:B------:R-:W4:Y:S04]  /*56300*/  LDL.LU R153, [R1+0x374] ;  /* 0x0003740001997983 */ /* 0x000f280000300800 */
[----:B------:R-:W4:Y:S04]  /*56310*/  LDL.LU R154, [R1+0x378] ;  /* 0x00037800019a7983 */ /* 0x000f280000300800 */
[----:B------:R-:W4:Y:S04]  /*56320*/  LDL.LU R155, [R1+0x37c] ;  /* 0x00037c00019b7983 */ /* 0x000f280000300800 */
[----:B------:R-:W4:Y:S04]  /*56330*/  LDL.LU R156, [R1+0x380] ;  /* 0x00038000019c7983 */ /* 0x000f280000300800 */
[----:B------:R-:W4:Y:S01]  /*56340*/  LDL.LU R157, [R1+0x384] ;  /* 0x00038400019d7983 */ /* 0x000f220000300800 */
[----:B--2---:R-:W-:Y:S01]  /*56350*/  IMAD.MOV.U32 R159, RZ, RZ, R101 ;  /* 0x000000ffff9f7224 */ /* 0x004fe200078e0065 */
[----:B---3--:R-:W-:-:S02]  /*56360*/  MOV R158, R100 ;  /* 0x00000064009e7202 */ /* 0x008fc40000000f00 */
[----:B------:R-:W2:Y:S04]  /*56370*/  LDL.LU R100, [R1+0x3574] ;  /* 0x0035740001647983 */ /* 0x000ea80000300800 */
[----:B------:R-:W3:Y:S04]  /*56380*/  LDL.LU R101, [R1+0x3570] ;  /* 0x0035700001657983 */ /* 0x000ee80000300800 */
[----:B------:R-:W4:Y:S04]  /*56390*/  LDL.LU R164, [R1+0x3a0] ;  /* 0x0003a00001a47983 */ /* 0x000f280000300800 */
[----:B------:R-:W4:Y:S04]  /*563a0*/  LDL.LU R165, [R1+0x3a4] ;  /* 0x0003a40001a57983 */ /* 0x000f280000300800 */
[----:B------:R-:W4:Y:S04]  /*563b0*/  LDL.LU R166, [R1+0x3a8] ;  /* 0x0003a80001a67983 */ /* 0x000f280000300800 */
[----:B------:R-:W4:Y:S04]  /*563c0*/  LDL.LU R167, [R1+0x3ac] ;  /* 0x0003ac0001a77983 */ /* 0x000f280000300800 */
[----:B------:R-:W4:Y:S04]  /*563d0*/  LDL.LU R168, [R1+0x3b0] ;  /* 0x0003b00001a87983 */ /* 0x000f280000300800 */
[----:B------:R-:W4:Y:S01]  /*563e0*/  LDL.LU R169, [R1+0x3b4] ;  /* 0x0003b40001a97983 */ /* 0x000f220000300800 */
[----:B--2---:R-:W-:Y:S01]  /*563f0*/  MOV R171, R100 ;  /* 0x0000006400ab7202 */ /* 0x004fe20000000f00 */
[----:B---3--:R-:W-:-:S02]  /*56400*/  IMAD.MOV.U32 R170, RZ, RZ, R101 ;  /* 0x000000ffffaa7224 */ /* 0x008fc400078e0065 */
        /* <DEDUP_REMOVED lines=53> */
[C---:B------:R-:W-:Y:S08]  /*56760*/  HMMA.1688.F32.TF32 R164, R72.reuse, R28, R164 ;  /* 0x0000001c48a4723c */ /* 0x040ff000000810a4 */
[C---:B------:R-:W-:Y:S08]  /*56770*/  HMMA.1688.F32.TF32 R156, R72.reuse, R20, R156 ;  /* 0x00000014489c723c */ /* 0x040ff0000008109c */
[----:B------:R-:W-:Y:S08]  /*56780*/  HMMA.1688.F32.TF32 R152, R72, R16, R152 ;  /* 0x000000104898723c */ /* 0x000ff00000081098 */
[-C--:B-1----:R-:W-:Y:S08]  /*56790*/  HMMA.1688.F32.TF32 R92, R68, R60.reuse, R92 ;  /* 0x0000003c445c723c */ /* 0x082ff0000008105c */
[C---:B--2---:R-:W-:Y:S08]  /*567a0*/  HMMA.1688.F32.TF32 R196, R72.reuse, R60, R196 ;  /* 0x0000003c48c4723c */ /* 0x044ff000000810c4 */
[C---:B---3--:R-:W-:Y:S08]  /*567b0*/  HMMA.1688.F32.TF32 R132, R72.reuse, R64, R132 ;  /* 0x000000404884723c */ /* 0x048ff00000081084 */
[C---:B------:R-:W-:Y:S11]  /*567c0*/  HMMA.1688.F32.TF32 R220, R72.reuse, R56, R220 ;  /* 0x0000003848dc723c */ /* 0x040ff600000810dc */
[----:B------:R-:W-:Y:S04]  /*567d0*/  @!UPT UIADD3 URZ, URZ, URZ, URZ ;  /* 0x0000003f3f3ff290 */ /* 0x000fe8000fffe03f */
[----:B------:R-:W-:Y:S04]  /*567e0*/  STL.64 [R1+0x430], R132 ;  /* 0x0004308401007387 */ /* 0x000fe80000100a00 */
[----:B------:R1:W-:Y:S04]  /*567f0*/  STL.64 [R1+0x438], R134 ;  /* 0x0004388601007387 */ /* 0x0003e80000100a00 */
[----:B-1----:R-:W2:Y:S04]  /*56800*/  LDL.LU.64 R134, [R1+0x3560] ;  /* 0x0035600001867983 */ /* 0x002ea80000300a00 */
[----:B------:R-:W3:Y:S04]  /*56810*/  LDL.LU.64 R132, [R1+0x3558] ;  /* 0x0035580001847983 */ /* 0x000ee80000300a00 */
[----:B------:R-:W-:Y:S04]  /*56820*/  STL.64 [R1+0x420], R196 ;  /* 0x000420c401007387 */ /* 0x000fe80000100a00 */
[----:B------:R1:W-:Y:S02]  /*56830*/  STL.64 [R1+0x428], R198 ;  /* 0x000428c601007387 */ /* 0x0003e40000100a00 */
[C---:B-1----:R-:W-:Y:S08]  /*56840*/  HMMA.1688.F32.TF32 R196, R72.reuse, R52, R188 ;  /* 0x0000003448c4723c */ /* 0x042ff000000810bc */
        /* <DEDUP_REMOVED lines=16> */
[C---:B-1----:R-:W-:Y:S02]  /*56950*/  HMMA.1688.F32.TF32 R100, R72.reuse, R24, R160 ;  /* 0x000000184864723c */ /* 0x042fe400000810a0 */
[----:B------:R-:W-:Y:S04]  /*56960*/  STL.64 [R1+0x3b0], R168 ;  /* 0x0003b0a801007387 */ /* 0x000fe80000100a00 */
[----:B------:R-:W-:Y:S04]  /*56970*/  STL.64 [R1+0x3b8], R170 ;  /* 0x0003b8aa01007387 */ /* 0x000fe80000100a00 */
[----:B------:R-:W-:Y:S04]  /*56980*/  STL.64 [R1+0x3a0], R164 ;  /* 0x0003a0a401007387 */ /* 0x000fe80000100a00 */
[----:B------:R-:W-:Y:S01]  /*56990*/  STL.64 [R1+0x3a8], R166 ;  /* 0x0003a8a601007387 */ /* 0x000fe20000100a00 */
[C---:B------:R-:W-:Y:S08]  /*569a0*/  HMMA.1688.F32.TF32 R144, R72.reuse, R8, R144 ;  /* 0x000000084890723c */ /* 0x040ff00000081090 */
[----:B------:R-:W-:Y:S04]  /*569b0*/  STL.64 [R1+0x390], R100 ;  /* 0x0003906401007387 */ /* 0x000fe80000100a00 */
[----:B------:R1:W-:Y:S02]  /*569c0*/  STL.64 [R1+0x398], R102 ;  /* 0x0003986601007387 */ /* 0x0003e40000100a00 */
[C---:B-1----:R-:W-:Y:S08]  /*569d0*/  HMMA.1688.F32.TF32 R100, R72.reuse, R12, R148 ;  /* 0x0000000c4864723c */ /* 0x042ff00000081094 */
        /* <DEDUP_REMOVED lines=16> */
[----:B------:R-:W1:Y:S11]  /*56ae0*/  LDS R103, [R0+0x1a500] ;  /* 0x01a5000000677984 */ /* 0x000e760000000800 */
[----:B------:R-:W-:Y:S05]  /*56af0*/  @!UPT UIADD3 URZ, URZ, URZ, URZ ;  /* 0x0000003f3f3ff290 */ /* 0x000fea000fffe03f */
[----:B------:R-:W-:Y:S04]  /*56b00*/  STL.64 [R1+0x340], R72 ;  /* 0x0003404801007387 */ /* 0x000fe80000100a00 */
[----:B------:R4:W-:Y:S02]  /*56b10*/  STL.64 [R1+0x348], R74 ;  /* 0x0003484a01007387 */ /* 0x0009e40000100a00 */
[C---:B----4-:R-:W-:Y:S02]  /*56b20*/  HMMA.1688.F32.TF32 R72, R68.reuse, R52, R84 ;  /* 0x000000344448723c */ /* 0x050fe40000081054 */
[----:B------:R-:W-:Y:S04]  /*56b30*/  STL.64 [R1+0x330], R92 ;  /* 0x0003305c01007387 */ /* 0x000fe80000100a00 */
[----:B------:R-:W-:Y:S02]  /*56b40*/  STL.64 [R1+0x338], R94 ;  /* 0x0003385e01007387 */ /* 0x000fe40000100a00 */
[C---:B------:R-:W-:Y:S02]  /*56b50*/  HMMA.1688.F32.TF32 R80, R68.reuse, R48, R80 ;  /* 0x000000304450723c */ /* 0x040fe40000081050 */
[----:B------:R-:W-:Y:S04]  /*56b60*/  STL.64 [R1+0x320], R88 ;  /* 0x0003205801007387 */ /* 0x000fe80000100a00 */
[----:B------:R-:W-:Y:S02]  /*56b70*/  STL.64 [R1+0x328], R90 ;  /* 0x0003285a01007387 */ /* 0x000fe40000100a00 */
[C---:B------:R-:W-:Y:S07]  /*56b80*/  HMMA.1688.F32.TF32 R76, R68.reuse, R44, R76 ;  /* 0x0000002c444c723c */ /* 0x040fee000008104c */
[----:B------:R-:W-:Y:S04]  /*56b90*/  STL.64 [R1+0x310], R72 ;  /* 0x0003104801007387 */ /* 0x000fe80000100a00 */
[----:B------:R4:W-:Y:S02]  /*56ba0*/  STL.64 [R1+0x318], R74 ;  /* 0x0003184a01007387 */ /* 0x0009e40000100a00 */
[C---:B----4-:R-:W-:Y:S02]  /*56bb0*/  HMMA.1688.F32.TF32 R72, R68.reuse, R40, R236 ;  /* 0x000000284448723c */ /* 0x050fe400000810ec */
[----:B------:R4:W-:Y:S04]  /*56bc0*/  STL.64 [R1+0x300], R80 ;  /* 0x0003005001007387 */ /* 0x0009e80000100a00 */
[----:B------:R1:W-:Y:S04]  /*56bd0*/  STL.64 [R1+0x308], R82 ;  /* 0x0003085201007387 */ /* 0x0003e80000100a00 */
[----:B----4-:R-:W4:Y:S04]  /*56be0*/  LDL.LU R80, [R1+0x950] ;  /* 0x0009500001507983 */ /* 0x010f280000300800 */
[----:B------:R1:W-:Y:S04]  /*56bf0*/  STL.64 [R1+0x2f0], R76 ;  /* 0x0002f04c01007387 */ /* 0x0003e80000100a00 */
[----:B------:R1:W-:Y:S05]  /*56c00*/  STL.64 [R1+0x2f8], R78 ;  /* 0x0002f84e01007387 */ /* 0x0003ea0000100a00 */
[----:B------:R-:W-:Y:S04]  /*56c10*/  STL.64 [R1+0x2e0], R72 ;  /* 0x0002e04801007387 */ /* 0x000fe80000100a00 */
[----:B------:R2:W-:Y:S04]  /*56c20*/  STL.64 [R1+0x2e8], R74 ;  /* 0x0002e84a01007387 */ /* 0x0005e80000100a00 */
[----:B------:R-:W4:Y:S04]  /*56c30*/  LDL.LU R81, [R1+0x954] ;  /* 0x0009540001517983 */ /* 0x000f280000300800 */
[----:B-1----:R-:W4:Y:S04]  /*56c40*/  LDL.LU R82, [R1+0x958] ;  /* 0x0009580001527983 */ /* 0x002f280000300800 */
        /* <DEDUP_REMOVED lines=76> */
[C---:B------:R-:W-:Y:S11]  /*57110*/  HMMA.1688.F32.TF32 R184, R68.reuse, R28, R180 ;  /* 0x0000001c44b8723c */ /* 0x040ff600000810b4 */
[----:B------:R-:W-:Y:S04]  /*57120*/  @!UPT UIADD3 URZ, URZ, URZ, URZ ;  /* 0x0000003f3f3ff290 */ /* 0x000fe8000fffe03f */
[----:B------:R-:W-:Y:S01]  /*57130*/  STL.64 [R1+0x2d0], R188 ;  /* 0x0002d0bc01007387 */ /* 0x000fe20000100a00 */
[C---:B------:R-:W-:Y:S03]  /*57140*/  HMMA.1688.F32.TF32 R180, R68.reuse, R24, R216 ;  /* 0x0000001844b4723c */ /* 0x040fe600000810d8 */
[----:B------:R-:W-:Y:S04]  /*57150*/  STL.64 [R1+0x2d8], R190 ;  /* 0x0002d8be01007387 */ /* 0x000fe80000100a00 */
[----:B------:R-:W-:Y:S04]  /*57160*/  STL.64 [R1+0x2c0], R72 ;  /* 0x0002c04801007387 */ /* 0x000fe80000100a00 */
[----:B------:R1:W-:Y:S02]  /*57170*/  STL.64 [R1+0x2c8], R74 ;  /* 0x0002c84a01007387 */ /* 0x0003e40000100a00 */
[C---:B-1----:R-:W-:Y:S02]  /*57180*/  HMMA.1688.F32.TF32 R72, R68.reuse, R20, R168 ;  /* 0x000000144448723c */ /* 0x042fe400000810a8 */
[----:B------:R-:W-:Y:S04]  /*57190*/  STL.64 [R1+0x2b0], R184 ;  /* 0x0002b0b801007387 */ /* 0x000fe80000100a00 */
[----:B------:R-:W-:Y:S04]  /*571a0*/  STL.64 [R1+0x2b8], R186 ;  /* 0x0002b8ba01007387 */ /* 0x000fe80000100a00 */
[----:B------:R-:W-:Y:S01]  /*571b0*/  STL.64 [R1+0x2a0], R180 ;  /* 0x0002a0b401007387 */ /* 0x000fe20000100a00 */
[C---:B------:R-:W-:Y:S03]  /*571c0*/  HMMA.1688.F32.TF32 R160, R68.reuse, R12, R160 ;  /* 0x0000000c44a0723c */ /* 0x040fe600000810a0 */
[----:B------:R-:W-:Y:S09]  /*571d0*/  STL.64 [R1+0x2a8], R182 ;  /* 0x0002a8b601007387 */ /* 0x000ff20000100a00 */
[----:B------:R-:W-:Y:S04]  /*571e0*/  STL.64 [R1+0x290], R72 ;  /* 0x0002904801007387 */ /* 0x000fe80000100a00 */
[----:B------:R1:W-:Y:S02]  /*571f0*/  STL.64 [R1+0x298], R74 ;  /* 0x0002984a01007387 */ /* 0x0003e40000100a00 */
[C---:B-1----:R-:W-:Y:S08]  /*57200*/  HMMA.1688.F32.TF32 R72, R68.reuse, R8, R156 ;  /* 0x000000084448723c */ /* 0x042ff0000008109c */
[----:B------:R-:W-:Y:S01]  /*57210*/  HMMA.1688.F32.TF32 R68, R68, R4, R152 ;  /* 0x000000044444723c */ /* 0x000fe20000081098 */
[----:B------:R-:W-:Y:S04]  /*57220*/  STL.64 [R1+0x280], R164 ;  /* 0x000280a401007387 */ /* 0x000fe80000100a00 */
[----:B------:R-:W-:Y:S04]  /*57230*/  STL.64 [R1+0x288], R166 ;  /* 0x000288a601007387 */ /* 0x000fe80000100a00 */
[----:B------:R-:W-:Y:S04]  /*57240*/  STL.64 [R1+0x270], R160 ;  /* 0x000270a001007387 */ /* 0x000fe80000100a00 */
[----:B------:R-:W-:Y:S01]  /*57250*/  STL.64 [R1+0x278], R162 ;  /* 0x000278a201007387 */ /* 0x000fe20000100a00 */
[C---:B------:R-:W-:Y:S03]  /*57260*/  HMMA.1688.F32.TF32 R140, R100.reuse, R52, R140 ;  /* 0x00000034648c723c */ /* 0x040fe6000008108c */
[----:B------:R-:W-:Y:S04]  /*57270*/  LDS R164, [R3+0x18600] ;  /* 0x0186000003a47984 */ /* 0x000fe80000000800 */
[----:B------:R-:W-:Y:S04]  /*57280*/  LDS R166, [R3+0x1a600] ;  /* 0x01a6000003a67984 */ /* 0x000fe80000000800 */
[----:B------:R-:W-:Y:S04]  /*57290*/  STL.64 [R1+0x3318], R70 ;  /* 0x0033184601007387 */ /* 0x000fe80000100a00 */
[----:B------:R-:W-:Y:S04]  /*572a0*/  STL.64 [R1+0x260], R72 ;  /* 0x0002604801007387 */ /* 0x000fe80000100a00 */
[----:B------:R1:W-:Y:S01]  /*572b0*/  STL.64 [R1+0x268], R74 ;  /* 0x0002684a01007387 */ /* 0x0003e20000100a00 */
[C---:B------:R-:W-:Y:S03]  /*572c0*/  HMMA.1688.F32.TF32 R88, R100.reuse, R40, R88 ;  /* 0x000000286458723c */ /* 0x040fe60000081058 */
[----:B------:R-:W-:Y:S04]  /*572d0*/  LDS R165, [R0+0x18600] ;  /* 0x0186000000a57984 */ /* 0x000fe80000000800 */
[----:B------:R-:W3:Y:S01]  /*572e0*/  LDS R167, [R0+0x1a600] ;  /* 0x01a6000000a77984 */ /* 0x000ee20000000800 */
[C---:B-1----:R-:W-:Y:S03]  /*572f0*/  HMMA.1688.F32.TF32 R72, R100.reuse, R64, R236 ;  /* 0x000000406448723c */ /* 0x042fe600000810ec */
[----:B------:R1:W-:Y:S01]  /*57300*/  STL.64 [R1+0x3310], R68 ;  /* 0x0033104401007387 */ /* 0x0003e20000100a00 */
[----:B------:R-:W-:Y:S01]  /*57310*/  IMAD.MOV.U32 R252, RZ, RZ, R130 ;  /* 0x000000fffffc7224 */ /* 0x000fe200078e0082 */
[----:B------:R-:W-:Y:S01]  /*57320*/  MOV R2, R131 ;  /* 0x0000008300027202 */ /* 0x000fe20000000f00 */
[----:B------:R-:W-:Y:S01]  /*57330*/  IMAD.MOV.U32 R199, RZ, RZ, R176 ;  /* 0x000000ffffc77224 */ /* 0x000fe200078e00b0 */
[----:B------:R-:W-:Y:S01]  /*57340*/  MOV R197, R178 ;  /* 0x000000b200c57202 */ /* 0x000fe20000000f00 */
[----:B------:R-:W-:Y:S01]  /*57350*/  IMAD.MOV.U32 R198, RZ, RZ, R177 ;  /* 0x000000ffffc67224 */ /* 0x000fe200078e00b1 */
[----:B------:R-:W-:Y:S01]  /*57360*/  LDS R236, [R3+0x18700] ;  /* 0x0187000003ec7984 */ /* 0x000fe20000000800 */
[----:B------:R-:W-:Y:S01]  /*57370*/  HMMA.1688.F32.TF32 R76, R100, R28, R76 ;  /* 0x0000001c644c723c */ /* 0x000fe2000008104c */
[----:B------:R-:W-:-:S02]  /*57380*/  IMAD.MOV.U32 R196, RZ, RZ, R179 ;  /* 0x000000ffffc47224 */ /* 0x000fc400078e00b3 */
[----:B------:R-:W-:Y:S04]  /*57390*/  LDS R238, [R3+0x1a700] ;  /* 0x01a7000003ee7984 */ /* 0x000fe80000000800 */
[----:B------:R-:W-:Y:S01]  /*573a0*/  LDS R237, [R0+0x18700] ;  /* 0x0187000000ed7984 */ /* 0x000fe20000000800 */
[C---:B-1----:R-:W-:Y:S03]  /*573b0*/  HMMA.1688.F32.TF32 R68, R100.reuse, R56, R144 ;  /* 0x000000386444723c */ /* 0x042fe60000081090 */
[----:B------:R-:W1:Y:S04]  /*573c0*/  LDS R239, [R0+0x1a700] ;  /* 0x01a7000000ef7984 */ /* 0x000e680000000800 */
[----:B------:R-:W-:Y:S04]  /*573d0*/  STL.64 [R1+0x3328], R74 ;  /* 0x0033284a01007387 */ /* 0x000fe80000100a00 */
[----:B------:R3:W-:Y:S02]  /*573e0*/  STL.64 [R1+0x3320], R72 ;  /* 0x0033204801007387 */ /* 0x0007e40000100a00 */
[C---:B---3--:R-:W-:Y:S11]  /*573f0*/  HMMA.1688.F32.TF32 R72, R100.reuse, R60, R148 ;  /* 0x0000003c6448723c */ /* 0x048ff60000081094 */
[----:B------:R-:W-:Y:S11]  /*57400*/  @!UPT UIADD3 URZ, URZ, URZ, URZ ;  /* 0x0000003f3f3ff290 */ /* 0x000ff6000fffe03f */
[----:B------:R-:W-:Y:S01]  /*57410*/  @!UPT UIADD3 URZ, URZ, URZ, URZ ;  /* 0x0000003f3f3ff290 */ /* 0x000fe2000fffe03f */
[----:B------:R-:W-:Y:S04]  /*57420*/  STL.64 [R1+0x530], R72 ;  /* 0x0005304801007387 */ /* 0x000fe80000100a00 */
[----:B------:R3:W-:Y:S04]  /*57430*/  STL.64 [R1+0x538], R74 ;  /* 0x0005384a01007387 */ /* 0x0007e80000100a00 */
[----:B------:R-:W-:Y:S04]  /*57440*/  STL.64 [R1+0x520], R68 ;  /* 0x0005204401007387 */ /* 0x000fe80000100a00 */
[----:B------:R4:W-:Y:S01]  /*57450*/  STL.64 [R1+0x528], R70 ;  /* 0x0005284601007387 */ /* 0x0009e20000100a00 */
[C---:B---3--:R-:W-:Y:S08]  /*57460*/  HMMA.1688.F32.TF32 R72, R100.reuse, R48, R136 ;  /* 0x000000306448723c */ /* 0x048ff00000081088 */
[C---:B----4-:R-:W-:Y:S01]  /*57470*/  HMMA.1688.F32.TF32 R68, R100.reuse, R44, R92 ;  /* 0x0000002c6444723c */ /* 0x050fe2000008105c */
[----:B------:R-:W-:Y:S04]  /*57480*/  STL.64 [R1+0x510], R140 ;  /* 0x0005108c01007387 */ /* 0x000fe80000100a00 */
[----:B------:R-:W-:Y:S10]  /*57490*/  STL.64 [R1+0x518], R142 ;  /* 0x0005188e01007387 */ /* 0x000ff40000100a00 */
[----:B------:R-:W-:Y:S04]  /*574a0*/  STL.64 [R1+0x500], R72 ;  /* 0x0005004801007387 */ /* 0x000fe80000100a00 */
[----:B------:R3:W-:Y:S04]  /*574b0*/  STL.64 [R1+0x508], R74 ;  /* 0x0005084a01007387 */ /* 0x0007e80000100a00 */
[----:B------:R-:W-:Y:S04]  /*574c0*/  STL.64 [R1+0x4f0], R68 ;  /* 0x0004f04401007387 */ /* 0x000fe80000100a00 */
[----:B------:R4:W-:Y:S01]  /*574d0*/  STL.64 [R1+0x4f8], R70 ;  /* 0x0004f84601007387 */ /* 0x0009e20000100a00 */
[C---:B---3--:R-:W-:Y:S08]  /*574e0*/  HMMA.1688.F32.TF32 R72, R100.reuse, R36, R84 ;  /* 0x000000246448723c */ /* 0x048ff00000081054 */
[----:B----4-:R-:W-:Y:S01]  /*574f0*/  HMMA.1688.F32.TF32 R68, R100, R32, R80 ;  /* 0x000000206444723c */ /* 0x010fe20000081050 */
[----:B------:R3:W-:Y:S04]  /*57500*/  STL.64 [R1+0x4e0], R88 ;  /* 0x0004e05801007387 */ /* 0x0007e80000100a00 */
[----:B------:R4:W-:Y:S01]  /*57510*/  STL.64 [R1+0x4e8], R90 ;  /* 0x0004e85a01007387 */ /* 0x0009e20000100a00 */
[----:B------:R-:W-:Y:S01]  /*57520*/  IMAD.MOV.U32 R140, RZ, RZ, R116 ;  /* 0x000000ffff8c7224 */ /* 0x000fe200078e0074 */
[----:B------:R-:W-:Y:S01]  /*57530*/  MOV R142, R120 ;  /* 0x00000078008e7202 */ /* 0x000fe20000000f00 */
[----:B------:R-:W-:-:S07]  /*57540*/  IMAD.MOV.U32 R141, RZ, RZ, R117 ;  /* 0x000000ffff8d7224 */ /* 0x000fce00078e0075 */
[----:B------:R-:W-:Y:S04]  /*57550*/  STL.64 [R1+0x4d0], R72 ;  /* 0x0004d04801007387 */ /* 0x000fe80000100a00 */
[----:B------:R-:W-:Y:S04]  /*57560*/  STL.64 [R1+0x4d8], R74 ;  /* 0x0004d84a01007387 */ /* 0x000fe80000100a00 */
[----:B------:R1:W-:Y:S01]  /*57570*/  STL.64 [R1+0x4c0], R68 ;  /* 0x0004c04401007387 */ /* 0x0003e20000100a00 */
[----:B------:R-:W-:-:S03]  /*57580*/  IMAD.MOV.U32 R143, RZ, RZ, R121 ;  /* 0x000000ffff8f7224 */ /* 0x000fc600078e0079 */
        /* <DEDUP_REMOVED lines=17> */
[----:B---3--:R-:W3:Y:S04]  /*576a0*/  LDL.LU R88, [R1+0x910] ;  /* 0x0009100001587983 */ /* 0x008ee80000300800 */
        /* <DEDUP_REMOVED lines=15> */
[----:B------:R-:W-:Y:S01]  /*577a0*/  MOV R138, R97 ;  /* 0x00000061008a7202 */ /* 0x000fe20000000f00 */
[----:B------:R-:W-:Y:S01]  /*577b0*/  IMAD.MOV.U32 R139, RZ, RZ, R96 ;  /* 0x000000ffff8b7224 */ /* 0x000fe200078e0060 */
[----:B------:R-:W-:Y:S01]  /*577c0*/  MOV R144, R113 ;  /* 0x0000007100907202 */ /* 0x000fe20000000f00 */
[----:B------:R-:W-:Y:S01]  /*577d0*/  IMAD.MOV.U32 R145, RZ, RZ, R112 ;  /* 0x000000ffff917224 */ /* 0x000fe200078e0070 */
[----:B------:R-:W-:Y:S01]  /*577e0*/  MOV R147, R108 ;  /* 0x0000006c00937202 */ /* 0x000fe20000000f00 */
[----:B------:R-:W-:-:S02]  /*577f0*/  IMAD.MOV.U32 R146, RZ, RZ, R109 ;  /* 0x000000ffff927224 */ /* 0x000fc400078e006d */
[----:B------:R-:W-:Y:S02]  /*57800*/  IMAD.MOV.U32 R136, RZ, RZ, R105 ;  /* 0x000000ffff887224 */ /* 0x000fe400078e0069 */
[----:B------:R-:W-:-:S03]  /*57810*/  IMAD.MOV.U32 R137, RZ, RZ, R104 ;  /* 0x000000ffff897224 */ /* 0x000fc600078e0068 */
[----:B------:R-:W-:Y:S01]  /*57820*/  HMMA.1688.F32.TF32 R112, R164, R56, R144 ;  /* 0x00000038a470723c */ /* 0x000fe20000081090 */
[----:B------:R-:W-:Y:S04]  /*57830*/  STL.64 [R1+0x32c8], R78 ;  /* 0x0032c84e01007387 */ /* 0x000fe80000100a00 */
[----:B------:R1:W-:Y:S02]  /*57840*/  STL.64 [R1+0x32c0], R76 ;  /* 0x0032c04c01007387 */ /* 0x0003e40000100a00 */
[----:B------:R-:W-:Y:S01]  /*57850*/  MOV R144, R125 ;  /* 0x0000007d00907202 */ /* 0x000fe20000000f00 */
[----:B------:R-:W-:Y:S02]  /*57860*/  IMAD.MOV.U32 R145, RZ, RZ, R124 ;  /* 0x000000ffff917224 */ /* 0x000fe400078e007c */
[----:B--2---:R-:W-:-:S02]  /*57870*/  IMAD.MOV.U32 R151, RZ, RZ, R116 ;  /* 0x000000ffff977224 */ /* 0x004fc400078e0074 */
[----:B------:R-:W-:Y:S01]  /*57880*/  IMAD.MOV.U32 R150, RZ, RZ, R117 ;  /* 0x000000ffff967224 */ /* 0x000fe200078e0075 */
[----:B------:R-:W-:Y:S01]  /*57890*/  MOV R149, R120 ;  /* 0x0000007800957202 */ /* 0x000fe20000000f00 */
[----:B------:R-:W-:Y:S01]  /*578a0*/  IMAD.MOV.U32 R148, RZ, RZ, R121 ;  /* 0x000000ffff947224 */ /* 0x000fe200078e0079 */
[C---:B------:R-:W-:Y:S08]  /*578b0*/  HMMA.1688.F32.TF32 R116, R164.reuse, R52, R140 ;  /* 0x00000034a474723c */ /* 0x040ff0000008108c */
[----:B------:R-:W-:Y:S08]  /*578c0*/  HMMA.1688.F32.TF32 R108, R164, R60, R148 ;  /* 0x0000003ca46c723c */ /* 0x000ff00000081094 */
[C---:B------:R-:W-:Y:S08]  /*578d0*/  HMMA.1688.F32.TF32 R84, R100.reuse, R20, R84 ;  /* 0x000000146454723c */ /* 0x040ff00000081054 */
[C---:B------:R-:W-:Y:S08]  /*578e0*/  HMMA.1688.F32.TF32 R80, R100.reuse, R24, R80 ;  /* 0x000000186450723c */ /* 0x040ff00000081050 */
[C---:B---3--:R-:W-:Y:S08]  /*578f0*/  HMMA.1688.F32.TF32 R88, R100.reuse, R16, R88 ;  /* 0x000000106458723c */ /* 0x048ff00000081058 */
[C---:B----4-:R-:W-:Y:S07]  /*57900*/  HMMA.1688.F32.TF32 R92, R100.reuse, R12, R92 ;  /* 0x0000000c645c723c */ /* 0x050fee000008105c */
[----:B------:R-:W-:Y:S01]  /*57910*/  STL.64 [R1+0x32d8], R82 ;  /* 0x0032d85201007387 */ /* 0x000fe20000100a00 */
[C---:B------:R-:W-:Y:S08]  /*57920*/  HMMA.1688.F32.TF32 R96, R100.reuse, R8, R160 ;  /* 0x000000086460723c */ /* 0x040ff000000810a0 */
[----:B------:R-:W-:Y:S08]  /*57930*/  HMMA.1688.F32.TF32 R100, R100, R4, R156 ;  /* 0x000000046464723c */ /* 0x000ff0000008109c */
        /* <DEDUP_REMOVED lines=20> */
[----:B------:R-:W3:Y:S04]  /*57a80*/  LDL.LU R125, [R1+0x3544] ;  /* 0x00354400017d7983 */ /* 0x000ee80000300800 */
[----:B------:R-:W3:Y:S04]  /*57a90*/  LDL.LU R124, [R1+0x3540] ;  /* 0x00354000017c7983 */ /* 0x000ee80000300800 */
[----:B------:R-:W4:Y:S04]  /*57aa0*/  LDL.LU R146, [R1+0x618] ;  /* 0x0006180001927983 */ /* 0x000f280000300800 */
[----:B------:R-:W4:Y:S01]  /*57ab0*/  LDL.LU R147, [R1+0x61c] ;  /* 0x00061c0001937983 */ /* 0x000f220000300800 */
[----:B------:R-:W-:-:S03]  /*57ac0*/  IMAD.MOV.U32 R163, RZ, RZ, R132 ;  /* 0x000000ffffa37224 */ /* 0x000fc600078e0084 */
[----:B------:R-:W2:Y:S01]  /*57ad0*/  LDL.LU R130, [R1+0x658] ;  /* 0x0006580001827983 */ /* 0x000ea20000300800 */
[----:B------:R-:W-:-:S03]  /*57ae0*/  IMAD.MOV.U32 R162, RZ, RZ, R133 ;  /* 0x000000ffffa27224 */ /* 0x000fc600078e0085 */
[----:B------:R-:W2:Y:S01]  /*57af0*/  LDL.LU R131, [R1+0x65c] ;  /* 0x00065c0001837983 */ /* 0x000ea20000300800 */
[----:B------:R-:W-:-:S03]  /*57b00*/  MOV R161, R134 ;  /* 0x0000008600a17202 */ /* 0x000fc60000000f00 */
[----:B------:R-:W3:Y:S01]  /*57b10*/  LDL.LU R126, [R1+0x668] ;  /* 0x00066800017e7983 */ /* 0x000ee20000300800 */
[----:B------:R-:W-:-:S03]  /*57b20*/  IMAD.MOV.U32 R160, RZ, RZ, R135 ;  /* 0x000000ffffa07224 */ /* 0x000fc600078e0087 */
        /* <DEDUP_REMOVED lines=31> */
[----:B------:R-:W-:Y:S04]  /*57d20*/  STL.64 [R1+0x3398], R122 ;  /* 0x0033987a01007387 */ /* 0x000fe80000100a00 */
[----:B------:R-:W-:Y:S01]  /*57d30*/  STL.64 [R1+0x3390], R120 ;  /* 0x0033907801007387 */ /* 0x000fe20000100a00 */
[----:B-1----:R-:W-:Y:S01]  /*57d40*/  MOV R68, R212 ;  /* 0x000000d400447202 */ /* 0x002fe20000000f00 */
[----:B------:R-:W-:Y:S01]  /*57d50*/  IMAD.MOV.U32 R69, RZ, RZ, R213 ;  /* 0x000000ffff457224 */ /* 0x000fe200078e00d5 */
[----:B------:R-:W-:Y:S01]  /*57d60*/  MOV R71, R229 ;  /* 0x000000e500477202 */ /* 0x000fe20000000f00 */
[----:B------:R-:W-:-:S02]  /*57d70*/  IMAD.MOV.U32 R70, RZ, RZ, R228 ;  /* 0x000000ffff467224 */ /* 0x000fc400078e00e4 */
[----:B------:R-:W-:Y:S02]  /*57d80*/  IMAD.MOV.U32 R76, RZ, RZ, R230 ;  /* 0x000000ffff4c7224 */ /* 0x000fe400078e00e6 */
[----:B------:R-:W-:Y:S01]  /*57d90*/  IMAD.MOV.U32 R77, RZ, RZ, R231 ;  /* 0x000000ffff4d7224 */ /* 0x000fe200078e00e7 */
[C---:B----4-:R-:W-:Y:S08]  /*57da0*/  HMMA.1688.F32.TF32 R144, R164.reuse, R24, R144 ;  /* 0x00000018a490723c */ /* 0x050ff00000081090 */
[C---:B--2---:R-:W-:Y:S08]  /*57db0*/  HMMA.1688.F32.TF32 R128, R164.reuse, R40, R128 ;  /* 0x00000028a480723c */ /* 0x044ff00000081080 */
[C---:B---3--:R-:W-:Y:S08]  /*57dc0*/  HMMA.1688.F32.TF32 R124, R164.reuse, R44, R124 ;  /* 0x0000002ca47c723c */ /* 0x048ff0000008107c */
[C---:B------:R-:W-:Y:S08]  /*57dd0*/  HMMA.1688.F32.TF32 R132, R164.reuse, R36, R132 ;  /* 0x00000024a484723c */ /* 0x040ff00000081084 */
[C---:B------:R-:W-:Y:S07]  /*57de0*/  HMMA.1688.F32.TF32 R136, R164.reuse, R32, R136 ;  /* 0x00000020a488723c */ /* 0x040fee0000081088 */
[----:B------:R-:W-:Y:S01]  /*57df0*/  STL.64 [R1+0x33a8], R126 ;  /* 0x0033a87e01007387 */ /* 0x000fe20000100a00 */
[C---:B------:R-:W-:Y:S03]  /*57e00*/  HMMA.1688.F32.TF32 R140, R164.reuse, R28, R140 ;  /* 0x0000001ca48c723c */ /* 0x040fe6000008108c */
[----:B------:R-:W-:Y:S05]  /*57e10*/  STL.64 [R1+0x33a0], R124 ;  /* 0x0033a07c01007387 */ /* 0x000fea0000100a00 */
[C---:B------:R-:W-:Y:S01]  /*57e20*/  HMMA.1688.F32.TF32 R148, R164.reuse, R20, R148 ;  /* 0x00000014a494723c */ /* 0x040fe20000081094 */
[----:B------:R-:W-:Y:S07]  /*57e30*/  STL.64 [R1+0x33b8], R130 ;  /* 0x0033b88201007387 */ /* 0x000fee0000100a00 */
[C---:B------:R-:W-:Y:S01]  /*57e40*/  HMMA.1688.F32.TF32 R152, R164.reuse, R16, R152 ;  /* 0x00000010a498723c */ /* 0x040fe20000081098 */
[----:B------:R-:W-:Y:S04]  /*57e50*/  STL.64 [R1+0x33b0], R128 ;  /* 0x0033b08001007387 */ /* 0x000fe80000100a00 */
[----:B------:R-:W-:Y:S03]  /*57e60*/  STL.64 [R1+0x33c8], R134 ;  /* 0x0033c88601007387 */ /* 0x000fe60000100a00 */
        /* <DEDUP_REMOVED lines=12> */
[----:B------:R-:W-:Y:S03]  /*57f30*/  HMMA.1688.F32.TF32 R164, R164, R4, R168 ;  /* 0x00000004a4a4723c */ /* 0x000fe600000810a8 */
        /* <DEDUP_REMOVED lines=40> */
[----:B------:R-:W-:Y:S01]  /*581c0*/  IMAD.MOV.U32 R72, RZ, RZ, R175 ;  /* 0x000000ffff487224 */ /* 0x000fe200078e00af */
[----:B------:R-:W-:Y:S01]  /*581d0*/  MOV R73, R174 ;  /* 0x000000ae00497202 */ /* 0x000fe20000000f00 */
[----:B------:R-:W-:-:S02]  /*581e0*/  IMAD.MOV.U32 R74, RZ, RZ, R173 ;  /* 0x000000ffff4a7224 */ /* 0x000fc400078e00ad */
[----:B------:R-:W-:Y:S01]  /*581f0*/  IMAD.MOV.U32 R75, RZ, RZ, R172 ;  /* 0x000000ffff4b7224 */ /* 0x000fe200078e00ac */
[----:B------:R-:W-:Y:S01]  /*58200*/  MOV R78, R214 ;  /* 0x000000d6004e7202 */ /* 0x000fe20000000f00 */
[----:B------:R-:W-:Y:S01]  /*58210*/  IMAD.MOV.U32 R79, RZ, RZ, R215 ;  /* 0x000000ffff4f7224 */ /* 0x000fe200078e00d7 */
[----:B------:R-:W4:Y:S04]  /*58220*/  LDL.LU R214, [R1+0x3524] ;  /* 0x0035240001d67983 */ /* 0x000f280000300800 */
[----:B------:R-:W4:Y:S01]  /*58230*/  LDL.LU R215, [R1+0x3520] ;  /* 0x0035200001d77983 */ /* 0x000f220000300800 */
[C---:B------:R-:W-:Y:S08]  /*58240*/  HMMA.1688.F32.TF32 R196, R236.reuse, R24, R196 ;  /* 0x00000018ecc4723c */ /* 0x040ff000000810c4 */
[C---:B------:R-:W-:Y:S08]  /*58250*/  HMMA.1688.F32.TF32 R200, R236.reuse, R20, R200 ;  /* 0x00000014ecc8723c */ /* 0x040ff000000810c8 */
[C---:B------:R-:W-:Y:S08]  /*58260*/  HMMA.1688.F32.TF32 R224, R236.reuse, R16, R224 ;  /* 0x00000010ece0723c */ /* 0x040ff000000810e0 */
[C---:B------:R-:W-:Y:S08]  /*58270*/  HMMA.1688.F32.TF32 R204, R236.reuse, R12, R204 ;  /* 0x0000000ceccc723c */ /* 0x040ff000000810cc */
[C---:B------:R-:W-:Y:S08]  /*58280*/  HMMA.1688.F32.TF32 R208, R236.reuse, R8, R208 ;  /* 0x00000008ecd0723c */ /* 0x040ff000000810d0 */
[C---:B------:R-:W-:Y:S08]  /*58290*/  HMMA.1688.F32.TF32 R232, R236.reuse, R4, R232 ;  /* 0x00000004ece8723c */ /* 0x040ff000000810e8 */
[C---:B--2---:R-:W-:Y:S11]  /*582a0*/  HMMA.1688.F32.TF32 R168, R236.reuse, R64, R168 ;  /* 0x00000040eca8723c */ /* 0x044ff600000810a8 */
[----:B------:R-:W-:Y:S11]  /*582b0*/  @!UPT UIADD3 URZ, URZ, URZ, URZ ;  /* 0x0000003f3f3ff290 */ /* 0x000ff6000fffe03f */
[----:B------:R-:W-:Y:S01]  /*582c0*/  @!UPT UIADD3 URZ, URZ, URZ, URZ ;  /* 0x0000003f3f3ff290 */ /* 0x000fe2000fffe03f */
[----:B------:R-:W-:Y:S04]  /*582d0*/  STL.64 [R1+0x3458], R170 ;  /* 0x003458aa01007387 */ /* 0x000fe80000100a00 */
[----:B------:R-:W-:Y:S01]  /*582e0*/  STL.64 [R1+0x3450], R168 ;  /* 0x003450a801007387 */ /* 0x000fe20000100a00 */
[----:B---3--:R-:W-:Y:S03]  /*582f0*/  HMMA.1688.F32.TF32 R172, R236, R60, R228 ;  /* 0x0000003cecac723c */ /* 0x008fe600000810e4 */
[----:B------:R-:W-:Y:S04]  /*58300*/  LDS R228, [R3+0x1c000] ;  /* 0x01c0000003e47984 */ /* 0x000fe80000000800 */
[----:B------:R-:W-:Y:S04]  /*58310*/  LDS R230, [R3+0x1e000] ;  /* 0x01e0000003e67984 */ /* 0x000fe80000000800 */
[----:B------:R-:W-:Y:S04]  /*58320*/  LDS R229, [R0+0x1c000] ;  /* 0x01c0000000e57984 */ /* 0x000fe80000000800 */
[----:B------:R-:W1:Y:S08]  /*58330*/  LDS R231, [R0+0x1e000] ;  /* 0x01e0000000e77984 */ /* 0x000e700000000800 */
[----:B------:R-:W-:Y:S04]  /*58340*/  STL.64 [R1+0x3468], R174 ;  /* 0x003468ae01007387 */ /* 0x000fe80000100a00 */
[----:B------:R-:W-:Y:S04]  /*58350*/  STL.64 [R1+0x3460], R172 ;  /* 0x003460ac01007387 */ /* 0x000fe80000100a00 */
[----:B------:R-:W2:Y:S04]  /*58360*/  LDL.LU R100, [R1+0x90] ;  /* 0x0000900001647983 */ /* 0x000ea80000300800 */
[----:B------:R-:W2:Y:S04]  /*58370*/  LDL.LU R101, [R1+0x94] ;  /* 0x0000940001657983 */ /* 0x000ea80000300800 */
[----:B------:R-:W2:Y:S04]  /*58380*/  LDL.LU R102, [R1+0x98] ;  /* 0x0000980001667983 */ /* 0x000ea80000300800 */
[----:B------:R-:W2:Y:S01]  /*58390*/  LDL.LU R103, [R1+0x9c] ;  /* 0x00009c0001677983 */ /* 0x000ea20000300800 */
[C---:B-1----:R-:W-:Y:S08]  /*583a0*/  HMMA.1688.F32.TF32 R68, R228.reuse, R58, R68 ;  /* 0x0000003ae444723c */ /* 0x042ff00000081044 */
[C---:B------:R-:W-:Y:S08]  /*583b0*/  HMMA.1688.F32.TF32 R72, R228.reuse, R62, R72 ;  /* 0x0000003ee448723c */ /* 0x040ff00000081048 */
[----:B------:R-:W-:Y:S08]  /*583c0*/  HMMA.1688.F32.TF32 R76, R228, R66, R76 ;  /* 0x00000042e44c723c */ /* 0x000ff0000008104c */
[----:B------:R-:W-:Y:S01]  /*583d0*/  IMAD.MOV.U32 R25, RZ, RZ, R68 ;  /* 0x000000ffff197224 */ /* 0x000fe200078e0044 */
[----:B------:R-:W-:Y:S01]  /*583e0*/  MOV R24, R69 ;  /* 0x0000004500187202 */ /* 0x000fe20000000f00 */
[----:B------:R-:W3:Y:S01]  /*583f0*/  LDL.LU R68, [R1+0x80] ;  /* 0x0000800001447983 */ /* 0x000ee20000300800 */
[----:B------:R-:W-:-:S02]  /*58400*/  IMAD.MOV.U32 R21, RZ, RZ, R70 ;  /* 0x000000ffff157224 */ /* 0x000fc400078e0046 */
[----:B------:R-:W-:Y:S01]  /*58410*/  IMAD.MOV.U32 R20, RZ, RZ, R71 ;  /* 0x000000ffff147224 */ /* 0x000fe200078e0047 */
[----:B------:R-:W3:Y:S02]  /*58420*/  LDL.LU R69, [R1+0x84] ;  /* 0x0000840001457983 */ /* 0x000ee40000300800 */
[----:B------:R-:W-:Y:S01]  /*58430*/  IMAD.MOV.U32 R17, RZ, RZ, R72 ;  /* 0x000000ffff117224 */ /* 0x000fe200078e0048 */
[----:B------:R-:W-:Y:S01]  /*58440*/  MOV R72, R54 ;  /* 0x0000003600487202 */ /* 0x000fe20000000f00 */
[----:B------:R-:W3:Y:S01]  /*58450*/  LDL.LU R70, [R1+0x88] ;  /* 0x0000880001467983 */ /* 0x000ee20000300800 */
[----:B------:R-:W-:Y:S01]  /*58460*/  IMAD.MOV.U32 R16, RZ, RZ, R73 ;  /* 0x000000ffff107224 */ /* 0x000fe200078e0049 */
[----:B------:R-:W-:Y:S01]  /*58470*/  MOV R13, R74 ;  /* 0x0000004a000d7202 */ /* 0x000fe20000000f00 */
[----:B------:R-:W-:Y:S01]  /*58480*/  IMAD.MOV.U32 R73, RZ, RZ, R34 ;  /* 0x000000ffff497224 */ /* 0x000fe200078e0022 */
[----:B------:R-:W3:Y:S01]  /*58490*/  LDL.LU R71, [R1+0x8c] ;  /* 0x00008c0001477983 */ /* 0x000ee20000300800 */
[----:B------:R-:W-:Y:S01]  /*584a0*/  IMAD.MOV.U32 R12, RZ, RZ, R75 ;  /* 0x000000ffff0c7224 */ /* 0x000fe200078e004b */
[----:B------:R-:W-:Y:S01]  /*584b0*/  MOV R9, R76 ;  /* 0x0000004c00097202 */ /* 0x000fe20000000f00 */
[----:B------:R-:W-:Y:S01]  /*584c0*/  IMAD.MOV.U32 R74, RZ, RZ, R31 ;  /* 0x000000ffff4a7224 */ /* 0x000fe200078e001f */
[----:B------:R-:W2:Y:S01]  /*584d0*/  LDL.LU R54, [R1+0x351c] ;  /* 0x00351c0001367983 */ /* 0x000ea20000300800 */
[----:B------:R-:W-:Y:S01]  /*584e0*/  MOV R75, R30 ;  /* 0x0000001e004b7202 */ /* 0x000fe20000000f00 */
[----:B------:R-:W-:-:S02]  /*584f0*/  IMAD.MOV.U32 R8, RZ, RZ, R77 ;  /* 0x000000ffff087224 */ /* 0x000fc400078e004d */
[----:B------:R-:W3:Y:S01]  /*58500*/  LDL.LU R34, [R1+0x3518] ;  /* 0x0035180001227983 */ /* 0x000ee20000300800 */
[----:B------:R-:W-:-:S03]  /*58510*/  IMAD.MOV.U32 R76, RZ, RZ, R27 ;  /* 0x000000ffff4c7224 */ /* 0x000fc600078e001b */
[----:B------:R-:W4:Y:S01]  /*58520*/  LDL.LU R31, [R1+0x3514] ;  /* 0x00351400011f7983 */ /* 0x000f220000300800 */
[----:B------:R-:W-:Y:S01]  /*58530*/  IMAD.MOV.U32 R5, RZ, RZ, R78 ;  /* 0x000000ffff057224 */ /* 0x000fe200078e004e */
[----:B------:R-:W-:Y:S01]  /*58540*/  MOV R4, R79 ;  /* 0x0000004f00047202 */ /* 0x000fe20000000f00 */
[----:B------:R-:W-:Y:S01]  /*58550*/  IMAD.MOV.U32 R77, RZ, RZ, R26 ;  /* 0x000000ffff4d7224 */ /* 0x000fe200078e001a */
[----:B------:R-:W4:Y:S01]  /*58560*/  LDL.LU R30, [R1+0x3510] ;  /* 0x00351000011e7983 */ /* 0x000f220000300800 */
[----:B------:R-:W-:Y:S01]  /*58570*/  MOV R78, R23 ;  /* 0x00000017004e7202 */ /* 0x000fe20000000f00 */
[----:B------:R-:W-:Y:S02]  /*58580*/  IMAD.MOV.U32 R79, RZ, RZ, R22 ;  /* 0x000000ffff4f7224 */ /* 0x000fe400078e0016 */
        /* <DEDUP_REMOVED lines=13> */
[----:B--2---:R-:W-:Y:S01]  /*58660*/  MOV R85, R54 ;  /* 0x0000003600557202 */ /* 0x004fe20000000f00 */
[----:B---3--:R-:W-:-:S02]  /*58670*/  IMAD.MOV.U32 R84, RZ, RZ, R34 ;  /* 0x000000ffff547224 */ /* 0x008fc400078e0022 */
[----:B----4-:R-:W-:Y:S01]  /*58680*/  IMAD.MOV.U32 R91, RZ, RZ, R31 ;  /* 0x000000ffff5b7224 */ /* 0x010fe200078e001f */
[----:B------:R-:W-:Y:S01]  /*58690*/  MOV R90, R30 ;  /* 0x0000001e005a7202 */ /* 0x000fe20000000f00 */
[----:B------:R-:W-:Y:S02]  /*586a0*/  IMAD.MOV.U32 R89, RZ, RZ, R27 ;  /* 0x000000ffff597224 */ /* 0x000fe400078e001b */
[----:B------:R-:W-:Y:S01]  /*586b0*/  IMAD.MOV.U32 R88, RZ, RZ, R26 ;  /* 0x000000ffff587224 */ /* 0x000fe200078e001a */
[----:B------:R-:W-:Y:S01]  /*586c0*/  MOV R95, R23 ;  /* 0x00000017005f7202 */ /* 0x000fe20000000f00 */
[----:B------:R-:W-:Y:S02]  /*586d0*/  IMAD.MOV.U32 R94, RZ, RZ, R22 ;  /* 0x000000ffff5e7224 */ /* 0x000fe400078e0016 */
[----:B------:R-:W2:Y:S04]  /*586e0*/  LDL.LU R22, [R1+0x34fc] ;  /* 0x0034fc0001167983 */ /* 0x000ea80000300800 */
[----:B------:R-:W2:Y:S04]  /*586f0*/  LDL.LU R23, [R1+0x34f8] ;  /* 0x0034f80001177983 */ /* 0x000ea80000300800 */
[----:B------:R-:W3:Y:S04]  /*58700*/  LDL.LU R26, [R1+0x34f4] ;  /* 0x0034f400011a7983 */ /* 0x000ee80000300800 */
[----:B------:R-:W3:Y:S04]  /*58710*/  LDL.LU R27, [R1+0x34f0] ;  /* 0x0034f000011b7983 */ /* 0x000ee80000300800 */
[----:B------:R-:W4:Y:S04]  /*58720*/  LDL.LU R30, [R1+0x34ec] ;  /* 0x0034ec00011e7983 */ /* 0x000f280000300800 */
[----:B------:R-:W4:Y:S04]  /*58730*/  LDL.LU R31, [R1+0x34e8] ;  /* 0x0034e800011f7983 */ /* 0x000f280000300800 */
[----:B------:R-:W2:Y:S04]  /*58740*/  LDL.LU R34, [R1+0x34e4] ;  /* 0x0034e40001227983 */ /* 0x000ea80000300800 */
[----:B------:R-:W2:Y:S04]  /*58750*/  LDL.LU R54, [R1+0x34e0] ;  /* 0x0034e00001367983 */ /* 0x000ea80000300800 */
[----:B------:R-:W2:Y:S04]  /*58760*/  LDL.LU R55, [R1+0x34dc] ;  /* 0x0034dc0001377983 */ /* 0x000ea80000300800 */
[----:B------:R-:W2:Y:S04]  /*58770*/  LDL.LU R50, [R1+0x34d8] ;  /* 0x0034d80001327983 */ /* 0x000ea80000300800 */
[----:B------:R-:W2:Y:S01]  /*58780*/  LDL.LU R51, [R1+0x34d4] ;  /* 0x0034d40001337983 */ /* 0x000ea20000300800 */
[----:B------:R-:W-:Y:S01]  /*58790*/  IMAD.MOV.U32 R81, RZ, RZ, R42 ;  /* 0x000000ffff517224 */ /* 0x000fe200078e002a */
[----:B------:R-:W-:Y:S01]  /*587a0*/  HMMA.1688.F32.TF32 R184, R236, R40, R184 ;  /* 0x00000028ecb8723c */ /* 0x000fe200000810b8 */
[----:B------:R-:W-:Y:S01]  /*587b0*/  IMAD.MOV.U32 R82, RZ, RZ, R46 ;  /* 0x000000ffff527224 */ /* 0x000fe200078e002e */
[----:B------:R-:W3:Y:S01]  /*587c0*/  LDL.LU R42, [R1+0x34d0] ;  /* 0x0034d000012a7983 */ /* 0x000ee20000300800 */
[----:B------:R-:W-:-:S03]  /*587d0*/  MOV R83, R47 ;  /* 0x0000002f00537202 */ /* 0x000fc60000000f00 */
[----:B------:R-:W3:Y:S04]  /*587e0*/  LDL.LU R46, [R1+0x34cc] ;  /* 0x0034cc00012e7983 */ /* 0x000ee80000300800 */
[----:B------:R-:W3:Y:S01]  /*587f0*/  LDL.LU R47, [R1+0x34c8] ;  /* 0x0034c800012f7983 */ /* 0x000ee20000300800 */
[C---:B--2---:R-:W-:Y:S11]  /*58800*/  HMMA.1688.F32.TF32 R68, R228.reuse, R50, R68 ;  /* 0x00000032e444723c */ /* 0x044ff60000081044 */
[----:B------:R-:W-:Y:S11]  /*58810*/  @!UPT UIADD3 URZ, URZ, URZ, URZ ;  /* 0x0000003f3f3ff290 */ /* 0x000ff6000fffe03f */
[----:B------:R-:W-:Y:S02]  /*58820*/  @!UPT UIADD3 URZ, URZ, URZ, URZ ;  /* 0x0000003f3f3ff290 */ /* 0x000fe4000fffe03f */
[----:B------:R-:W-:Y:S01]  /*58830*/  IMAD.MOV.U32 R41, RZ, RZ, R68 ;  /* 0x000000ffff297224 */ /* 0x000fe200078e0044 */
[----:B------:R-:W-:Y:S01]  /*58840*/  MOV R40, R69 ;  /* 0x0000004500287202 */ /* 0x000fe20000000f00 */
[----:B------:R-:W-:Y:S01]  /*58850*/  IMAD.MOV.U32 R69, RZ, RZ, R35 ;  /* 0x000000ffff457224 */ /* 0x000fe200078e0023 */
[----:B------:R-:W-:Y:S02]  /*58860*/  MOV R68, R43 ;  /* 0x0000002b00447202 */ /* 0x000fe40000000f00 */
[----:B------:R-:W2:Y:S04]  /*58870*/  LDL.LU R43, [R1+0x34c4] ;  /* 0x0034c400012b7983 */ /* 0x000ea80000300800 */
[----:B------:R-:W2:Y:S01]  /*58880*/  LDL.LU R35, [R1+0x34c0] ;  /* 0x0034c00001237983 */ /* 0x000ea20000300800 */
[C---:B----4-:R-:W-:Y:S08]  /*58890*/  HMMA.1688.F32.TF32 R80, R228.reuse, R30, R80 ;  /* 0x0000001ee450723c */ /* 0x050ff00000081050 */
[C---:B---3--:R-:W-:Y:S08]  /*588a0*/  HMMA.1688.F32.TF32 R76, R228.reuse, R26, R76 ;  /* 0x0000001ae44c723c */ /* 0x048ff0000008104c */
[----:B------:R-:W-:Y:S08]  /*588b0*/  HMMA.1688.F32.TF32 R72, R228, R22, R72 ;  /* 0x00000016e448723c */ /* 0x000ff00000081048 */
[----:B------:R-:W-:Y:S07]  /*588c0*/  HMMA.1688.F32.TF32 R220, R236, R36, R220 ;  /* 0x00000024ecdc723c */ /* 0x000fee00000810dc */
[----:B------:R-:W-:-:S02]  /*588d0*/  IMAD.MOV.U32 R37, RZ, RZ, R70 ;  /* 0x000000ffff257224 */ /* 0x000fc400078e0046 */
[----:B------:R-:W-:Y:S01]  /*588e0*/  IMAD.MOV.U32 R36, RZ, RZ, R71 ;  /* 0x000000ffff247224 */ /* 0x000fe200078e0047 */
[----:B------:R-:W-:Y:S01]  /*588f0*/  MOV R71, R39 ;  /* 0x0000002700477202 */ /* 0x000fe20000000f00 */
[----:B------:R-:W-:Y:S02]  /*58900*/  IMAD.MOV.U32 R70, RZ, RZ, R38 ;  /* 0x000000ffff467224 */ /* 0x000fe400078e0026 */
[----:B------:R-:W3:Y:S04]  /*58910*/  LDL.LU R38, [R1+0x34bc] ;  /* 0x0034bc0001267983 */ /* 0x000ee80000300800 */
[----:B------:R-:W3:Y:S01]  /*58920*/  LDL.LU R39, [R1+0x34b8] ;  /* 0x0034b80001277983 */ /* 0x000ee20000300800 */
[----:B--2---:R-:W-:Y:S11]  /*58930*/  HMMA.1688.F32.TF32 R84, R228, R34, R84 ;  /* 0x00000022e454723c */ /* 0x004ff60000081054 */
[----:B------:R-:W-:Y:S11]  /*58940*/  @!UPT UIADD3 URZ, URZ, URZ, URZ ;  /* 0x0000003f3f3ff290 */ /* 0x000ff6000fffe03f */
[----:B------:R-:W-:Y:S01]  /*58950*/  @!UPT UIADD3 URZ, URZ, URZ, URZ ;  /* 0x0000003f3f3ff290 */ /* 0x000fe2000fffe03f */
[----:B------:R-:W-:Y:S04]  /*58960*/  STL.64 [R1+0x40], R84 ;  /* 0x0000405401007387 */ /* 0x000fe80000100a00 */
[----:B------:R-:W-:Y:S04]  /*58970*/  STL.64 [R1+0x48], R86 ;  /* 0x0000485601007387 */ /* 0x000fe80000100a00 */
[----:B------:R1:W-:Y:S04]  /*58980*/  STL.64 [R1+0x30], R80 ;  /* 0x0000305001007387 */ /* 0x0003e80000100a00 */
[----:B------:R2:W-:Y:S04]  /*58990*/  STL.64 [R1+0x38], R82 ;  /* 0x0000385201007387 */ /* 0x0005e80000100a00 */
[----:B------:R4:W-:Y:S01]  /*589a0*/  STL.64 [R1+0x20], R76 ;  /* 0x0000204c01007387 */ /* 0x0009e20000100a00 */
[----:B-1----:R-:W-:-:S03]  /*589b0*/  IMAD.MOV.U32 R80, RZ, RZ, R242 ;  /* 0x000000ffff507224 */ /* 0x002fc600078e00f2 */
[----:B------:R1:W-:Y:S01]  /*589c0*/  STL.64 [R1+0x28], R78 ;  /* 0x0000284e01007387 */ /* 0x0003e20000100a00 */
[----:B------:R-:W-:-:S03]  /*589d0*/  IMAD.MOV.U32 R81, RZ, RZ, R244 ;  /* 0x000000ffff517224 */ /* 0x000fc600078e00f4 */
[----:B------:R-:W3:Y:S01]  /*589e0*/  LDL.LU R242, [R1+0x34b4] ;  /* 0x0034b40001f27983 */ /* 0x000ee20000300800 */
[----:B--2---:R-:W-:-:S03]  /*589f0*/  MOV R82, R245 ;  /* 0x000000f500527202 */ /* 0x004fc60000000f00 */
[----:B------:R-:W-:Y:S01]  /*58a00*/  STL.64 [R1+0x10], R72 ;  /* 0x0000104801007387 */ /* 0x000fe20000100a00 */
[----:B------:R-:W-:-:S03]  /*58a10*/  IMAD.MOV.U32 R83, RZ, RZ, R246 ;  /* 0x000000ffff537224 */ /* 0x000fc600078e00f6 */
[----:B------:R2:W-:Y:S01]  /*58a20*/  STL.64 [R1+0x18], R74 ;  /* 0x0000184a01007387 */ /* 0x0005e20000100a00 */
        /* <DEDUP_REMOVED lines=8> */
[----:B----4-:R-:W-:Y:S01]  /*58ab0*/  IMAD.MOV.U32 R76, RZ, RZ, R247 ;  /* 0x000000ffff4c7224 */ /* 0x010fe200078e00f7 */
[----:B-1----:R-:W-:Y:S01]  /*58ac0*/  MOV R78, R249 ;  /* 0x000000f9004e7202 */ /* 0x002fe20000000f00 */
[----:B------:R-:W-:Y:S01]  /*58ad0*/  IMAD.MOV.U32 R77, RZ, RZ, R248 ;  /* 0x000000ffff4d7224 */ /* 0x000fe200078e00f8 */
[----:B------:R-:W4:Y:S01]  /*58ae0*/  LDL.LU R87, [R1+0x1cc] ;  /* 0x0001cc0001577983 */ /* 0x000f220000300800 */
[----:B------:R-:W-:-:S03]  /*58af0*/  IMAD.MOV.U32 R79, RZ, RZ, R250 ;  /* 0x000000ffff4f7224 */ /* 0x000fc600078e00fa */
[----:B------:R-:W3:Y:S04]  /*58b00*/  LDL.LU R247, [R1+0x349c] ;  /* 0x00349c0001f77983 */ /* 0x000ee80000300800 */
[----:B------:R-:W3:Y:S04]  /*58b10*/  LDL.LU R248, [R1+0x3498] ;  /* 0x0034980001f87983 */ /* 0x000ee80000300800 */
[----:B------:R-:W3:Y:S04]  /*58b20*/  LDL.LU R249, [R1+0x3494] ;  /* 0x0034940001f97983 */ /* 0x000ee80000300800 */
[----:B------:R-:W3:Y:S01]  /*58b30*/  LDL.LU R250, [R1+0x3490] ;  /* 0x0034900001fa7983 */ /* 0x000ee20000300800 */
[----:B--2---:R-:W-:Y:S07]  /*58b40*/  HMMA.1688.F32.TF32 R72, R228, R18, R68 ;  /* 0x00000012e448723c */ /* 0x004fee0000081044 */
[----:B------:R-:W-:-:S02]  /*58b50*/  IMAD.MOV.U32 R68, RZ, RZ, R251 ;  /* 0x000000ffff447224 */ /* 0x000fc400078e00fb */
[----:B------:R-:W3:Y:S01]  /*58b60*/  LDL.LU R251, [R1+0x348c] ;  /* 0x00348c0001fb7983 */ /* 0x000ee20000300800 */
[----:B------:R-:W-:Y:S01]  /*58b70*/  MOV R69, R14 ;  /* 0x0000000e00457202 */ /* 0x000fe20000000f00 */
[----:B------:R-:W-:Y:S02]  /*58b80*/  IMAD.MOV.U32 R70, RZ, RZ, R15 ;  /* 0x000000ffff467224 */ /* 0x000fe400078e000f */
[----:B------:R-:W-:-:S10]  /*58b90*/  IMAD.MOV.U32 R71, RZ, RZ, R10 ;  /* 0x000000ffff477224 */ /* 0x000fd400078e000a */
[----:B------:R1:W-:Y:S04]  /*58ba0*/  STL.64 [R1], R72 ;  /* 0x0000004801007387 */ /* 0x0003e80000100a00 */
[----:B------:R2:W-:Y:S04]  /*58bb0*/  STL.64 [R1+0x8], R74 ;  /* 0x0000084a01007387 */ /* 0x0005e80000100a00 */
[----:B------:R-:W3:Y:S04]  /*58bc0*/  LDL.LU R14, [R1+0x3488] ;  /* 0x00348800010e7983 */ /* 0x000ee80000300800 */
[----:B------:R-:W3:Y:S01]  /*58bd0*/  LDL.LU R15, [R1+0x3484] ;  /* 0x00348400010f7983 */ /* 0x000ee20000300800 */
[----:B-1----:R-:W-:Y:S01]  /*58be0*/  MOV R72, R11 ;  /* 0x0000000b00487202 */ /* 0x002fe20000000f00 */
[----:B------:R-:W-:-:S02]  /*58bf0*/  IMAD.MOV.U32 R73, RZ, RZ, R243 ;  /* 0x000000ffff497224 */ /* 0x000fc400078e00f3 */
[----:B------:R-:W3:Y:S01]  /*58c00*/  LDL.LU R10, [R1+0x3480] ;  /* 0x00348000010a7983 */ /* 0x000ee20000300800 */
[----:B--2---:R-:W-:-:S03]  /*58c10*/  IMAD.MOV.U32 R74, RZ, RZ, R6 ;  /* 0x000000ffff4a7224 */ /* 0x004fc600078e0006 */
[----:B------:R-:W2:Y:S01]  /*58c20*/  LDL.LU R11, [R1+0x347c] ;  /* 0x00347c00010b7983 */ /* 0x000ea20000300800 */
[----:B------:R-:W-:-:S03]  /*58c30*/  MOV R75, R7 ;  /* 0x00000007004b7202 */ /* 0x000fc60000000f00 */
[----:B------:R-:W2:Y:S04]  /*58c40*/  LDL.LU R243, [R1+0x3478] ;  /* 0x0034780001f37983 */ /* 0x000ea80000300800 */
[----:B------:R-:W2:Y:S04]  /*58c50*/  LDL.LU R6, [R1+0x3474] ;  /* 0x0034740001067983 */ /* 0x000ea80000300800 */
[----:B------:R-:W2:Y:S01]  /*58c60*/  LDL.LU R7, [R1+0x3470] ;  /* 0x0034700001077983 */ /* 0x000ea20000300800 */
        /* <DEDUP_REMOVED lines=9> */
[----:B------:R-:W4:Y:S02]  /*58d00*/  LDS R239, [R0+0x1e100] ;  /* 0x01e1000000ef7984 */ /* 0x000f240000000800 */
[C---:B----4-:R-:W-:Y:S08]  /*58d10*/  HMMA.1688.F32.TF32 R84, R236.reuse, R66, R84 ;  /* 0x00000042ec54723c */ /* 0x050ff00000081054 */
[C---:B------:R-:W-:Y:S08]  /*58d20*/  HMMA.1688.F32.TF32 R76, R236.reuse, R58, R76 ;  /* 0x0000003aec4c723c */ /* 0x040ff0000008104c */
[C---:B------:R-:W-:Y:S08]  /*58d30*/  HMMA.1688.F32.TF32 R80, R236.reuse, R62, R80 ;  /* 0x0000003eec50723c */ /* 0x040ff00000081050 */
[C---:B------:R-:W-:Y:S08]  /*58d40*/  HMMA.1688.F32.TF32 R72, R236.reuse, R54, R72 ;  /* 0x00000036ec48723c */ /* 0x040ff00000081048 */
[----:B------:R-:W-:Y:S08]  /*58d50*/  HMMA.1688.F32.TF32 R68, R236, R50, R68 ;  /* 0x00000032ec44723c */ /* 0x000ff00000081044 */
[C---:B---3--:R-:W-:Y:S08]  /*58d60*/  HMMA.1688.F32.TF32 R248, R228.reuse, R14, R248 ;  /* 0x0000000ee4f8723c */ /* 0x048ff000000810f8 */
[C---:B--2---:R-:W-:Y:S08]  /*58d70*/  HMMA.1688.F32.TF32 R244, R228.reuse, R10, R244 ;  /* 0x0000000ae4f4723c */ /* 0x044ff000000810f4 */
[----:B------:R-:W-:Y:S07]  /*58d80*/  HMMA.1688.F32.TF32 R240, R228, R6, R240 ;  /* 0x00000006e4f0723c */ /* 0x000fee00000810f0 */
        /* <DEDUP_REMOVED lines=8> */
[----:B------:R1:W-:Y:S04]  /*58e10*/  STL [R1+0x324c], R240 ;  /* 0x00324cf001007387 */ /* 0x0003e80000100800 */
[----:B------:R-:W-:Y:S04]  /*58e20*/  STL [R1+0x3248], R241 ;  /* 0x003248f101007387 */ /* 0x000fe80000100800 */
[----:B------:R-:W-:Y:S04]  /*58e30*/  STL [R1+0x3244], R242 ;  /* 0x003244f201007387 */ /* 0x000fe80000100800 */
[----:B------:R-:W-:Y:S04]  /*58e40*/  STL [R1+0x3220], R243 ;  /* 0x003220f301007387 */ /* 0x000fe80000100800 */
[----:B------:R2:W-:Y:S04]  /*58e50*/  STL.64 [R1+0x1c0], R84 ;  /* 0x0001c05401007387 */ /* 0x0005e80000100a00 */
[----:B------:R3:W-:Y:S04]  /*58e60*/  STL.64 [R1+0x1c8], R86 ;  /* 0x0001c85601007387 */ /* 0x0007e80000100a00 */
[----:B------:R-:W-:Y:S04]  /*58e70*/  STL.64 [R1+0x1a0], R76 ;  /* 0x0001a04c01007387 */ /* 0x000fe80000100a00 */
[----:B------:R4:W-:Y:S04]  /*58e80*/  STL.64 [R1+0x1b0], R80 ;  /* 0x0001b05001007387 */ /* 0x0009e80000100a00 */
[----:B------:R3:W-:Y:S04]  /*58e90*/  STL.64 [R1+0x1b8], R82 ;  /* 0x0001b85201007387 */ /* 0x0007e80000100a00 */
[----:B------:R3:W-:Y:S01]  /*58ea0*/  STL [R1+0x1a8], R78 ;  /* 0x0001a84e01007387 */ /* 0x0007e20000100800 */
[----:B-1----:R-:W-:-:S03]  /*58eb0*/  IMAD.MOV.U32 R240, RZ, RZ, R79 ;  /* 0x000000fffff07224 */ /* 0x002fc600078e004f */
[----:B--2---:R-:W2:Y:S04]  /*58ec0*/  LDL.LU R84, [R1+0x170] ;  /* 0x0001700001547983 */ /* 0x004ea80000300800 */
[----:B------:R-:W2:Y:S04]  /*58ed0*/  LDL.LU R85, [R1+0x174] ;  /* 0x0001740001557983 */ /* 0x000ea80000300800 */
[----:B---3--:R-:W2:Y:S04]  /*58ee0*/  LDL.LU R86, [R1+0x178] ;  /* 0x0001780001567983 */ /* 0x008ea80000300800 */
[----:B------:R-:W2:Y:S04]  /*58ef0*/  LDL.LU R87, [R1+0x17c] ;  /* 0x00017c0001577983 */ /* 0x000ea80000300800 */
[----:B----4-:R-:W3:Y:S01]  /*58f00*/  LDL.LU R80, [R1+0x160] ;  /* 0x0001600001507983 */ /* 0x010ee20000300800 */
[----:B------:R-:W-:-:S03]  /*58f10*/  IMAD.MOV.U32 R249, RZ, RZ, R75 ;  /* 0x000000fffff97224 */ /* 0x000fc600078e004b */
[----:B------:R-:W3:Y:S01]  /*58f20*/  LDL.LU R81, [R1+0x164] ;  /* 0x0001640001517983 */ /* 0x000ee20000300800 */
[----:B------:R-:W-:-:S03]  /*58f30*/  IMAD.MOV.U32 R248, RZ, RZ, R74 ;  /* 0x000000fffff87224 */ /* 0x000fc600078e004a */
[----:B------:R-:W3:Y:S01]  /*58f40*/  LDL.LU R82, [R1+0x168] ;  /* 0x0001680001527983 */ /* 0x000ee20000300800 */
[----:B------:R-:W-:-:S03]  /*58f50*/  MOV R247, R73 ;  /* 0x0000004900f77202 */ /* 0x000fc60000000f00 */
[----:B------:R-:W3:Y:S01]  /*58f60*/  LDL.LU R83, [R1+0x16c] ;  /* 0x00016c0001537983 */ /* 0x000ee20000300800 */
[----:B------:R-:W-:-:S03]  /*58f70*/  IMAD.MOV.U32 R246, RZ, RZ, R72 ;  /* 0x000000fffff67224 */ /* 0x000fc600078e0048 */
[----:B------:R-:W-:Y:S04]  /*58f80*/  STL [R1+0x3250], R240 ;  /* 0x003250f001007387 */ /* 0x000fe80000100800 */
        /* <DEDUP_REMOVED lines=8> */
[----:B------:R1:W-:Y:S04]  /*59010*/  STL [R1+0x18c], R71 ;  /* 0x00018c4701007387 */ /* 0x0003e80000100800 */
[----:B------:R-:W4:Y:S04]  /*59020*/  LDL.LU R72, [R1+0x140] ;  /* 0x0001400001487983 */ /* 0x000f280000300800 */
[----:B------:R-:W4:Y:S04]  /*59030*/  LDL.LU R73, [R1+0x144] ;  /* 0x0001440001497983 */ /* 0x000f280000300800 */
[----:B------:R-:W4:Y:S04]  /*59040*/  LDL.LU R74, [R1+0x148] ;  /* 0x00014800014a7983 */ /* 0x000f280000300800 */
[----:B------:R-:W4:Y:S01]  /*59050*/  LDL.LU R75, [R1+0x14c] ;  /* 0x00014c00014b7983 */ /* 0x000f220000300800 */
[----:B------:R-:W-:Y:S01]  /*59060*/  MOV R250, R68 ;  /* 0x0000004400fa7202 */ /* 0x000fe20000000f00 */
[----:B------:R-:W-:-:S02]  /*59070*/  IMAD.MOV.U32 R251, RZ, RZ, R69 ;  /* 0x000000fffffb7224 */ /* 0x000fc400078e0045 */
[----:B------:R-:W4:Y:S04]  /*59080*/  LDL.LU R68, [R1+0x130] ;  /* 0x0001300001447983 */ /* 0x000f280000300800 */
[----:B------:R-:W4:Y:S01]  /*59090*/  LDL.LU R69, [R1+0x134] ;  /* 0x0001340001457983 */ /* 0x000f220000300800 */
[----:B------:R-:W-:Y:S01]  /*590a0*/  IMAD.MOV.U32 R243, RZ, RZ, R70 ;  /* 0x000000fffff37224 */ /* 0x000fe200078e0046 */
[----:B------:R-:W-:Y:S01]  /*590b0*/  MOV R70, R252 ;  /* 0x000000fc00467202 */ /* 0x000fe20000000f00 */
[----:B-1----:R-:W-:Y:S01]  /*590c0*/  IMAD.MOV.U32 R71, RZ, RZ, R2 ;  /* 0x000000ffff477224 */ /* 0x002fe200078e0002 */
[C---:B------:R-:W-:Y:S02]  /*590d0*/  HMMA.1688.F32.TF32 R96, R228.reuse, R46, R96 ;  /* 0x0000002ee460723c */ /* 0x040fe40000081060 */
[----:B------:R-:W-:Y:S04]  /*590e0*/  STL [R1+0x326c], R243 ;  /* 0x00326cf301007387 */ /* 0x000fe80000100800 */
[----:B------:R-:W-:Y:S02]  /*590f0*/  STL [R1+0x3268], R251 ;  /* 0x003268fb01007387 */ /* 0x000fe40000100800 */
[C---:B------:R-:W-:Y:S02]  /*59100*/  HMMA.1688.F32.TF32 R92, R228.reuse, R42, R92 ;  /* 0x0000002ae45c723c */ /* 0x040fe4000008105c */
[----:B------:R1:W-:Y:S06]  /*59110*/  STL [R1+0x3264], R250 ;  /* 0x003264fa01007387 */ /* 0x0003ec0000100800 */
[----:B------:R-:W-:Y:S08]  /*59120*/  HMMA.1688.F32.TF32 R88, R228, R38, R88 ;  /* 0x00000026e458723c */ /* 0x000ff00000081058 */
[----:B------:R-:W-:Y:S01]  /*59130*/  IMAD.MOV.U32 R49, RZ, RZ, R96 ;  /* 0x000000ffff317224 */ /* 0x000fe200078e0060 */
[----:B------:R-:W-:Y:S01]  /*59140*/  MOV R45, R98 ;  /* 0x00000062002d7202 */ /* 0x000fe20000000f00 */
[----:B------:R-:W-:-:S02]  /*59150*/  IMAD.MOV.U32 R48, RZ, RZ, R97 ;  /* 0x000000ffff307224 */ /* 0x000fc400078e0061 */
[----:B------:R-:W-:-:S04]  /*59160*/  IMAD.MOV.U32 R44, RZ, RZ, R99 ;  /* 0x000000ffff2c7224 */ /* 0x000fc800078e0063 */
[----:B------:R-:W-:Y:S01]  /*59170*/  IMAD.MOV.U32 R57, RZ, RZ, R92 ;  /* 0x000000ffff397224 */ /* 0x000fe200078e005c */
[----:B------:R-:W-:Y:S01]  /*59180*/  MOV R56, R93 ;  /* 0x0000005d00387202 */ /* 0x000fe20000000f00 */
[----:B------:R-:W-:Y:S02]  /*59190*/  IMAD.MOV.U32 R53, RZ, RZ, R94 ;  /* 0x000000ffff357224 */ /* 0x000fe400078e005e */
[----:B------:R-:W-:-:S04]  /*591a0*/  IMAD.MOV.U32 R52, RZ, RZ, R95 ;  /* 0x000000ffff347224 */ /* 0x000fc800078e005f */
[----:B------:R-:W-:Y:S01]  /*591b0*/  MOV R65, R88 ;  /* 0x0000005800417202 */ /* 0x000fe20000000f00 */
[----:B------:R-:W-:Y:S01]  /*591c0*/  IMAD.MOV.U32 R64, RZ, RZ, R89 ;  /* 0x000000ffff407224 */ /* 0x000fe200078e0059 */
[----:B------:R-:W-:Y:S01]  /*591d0*/  MOV R60, R91 ;  /* 0x0000005b003c7202 */ /* 0x000fe20000000f00 */
[----:B------:R-:W-:Y:S01]  /*591e0*/  IMAD.MOV.U32 R61, RZ, RZ, R90 ;  /* 0x000000ffff3d7224 */ /* 0x000fe200078e005a */
[C---:B--2---:R-:W-:Y:S08]  /*591f0*/  HMMA.1688.F32.TF32 R84, R236.reuse, R46, R84 ;  /* 0x0000002eec54723c */ /* 0x044ff00000081054 */
[C---:B---3--:R-:W-:Y:S08]  /*59200*/  HMMA.1688.F32.TF32 R80, R236.reuse, R42, R80 ;  /* 0x0000002aec50723c */ /* 0x048ff00000081050 */
[----:B----4-:R-:W-:Y:S08]  /*59210*/  HMMA.1688.F32.TF32 R76, R236, R38, R76 ;  /* 0x00000026ec4c723c */ /* 0x010ff0000008104c */
[----:B------:R-:W-:Y:S01]  /*59220*/  MOV R2, R87 ;  /* 0x0000005700027202 */ /* 0x000fe20000000f00 */
[----:B------:R-:W-:-:S07]  /*59230*/  IMAD.MOV.U32 R252, RZ, RZ, R86 ;  /* 0x000000fffffc7224 */ /* 0x000fce00078e0056 */
[----:B------:R-:W-:Y:S01]  /*59240*/  IMAD.MOV.U32 R245, RZ, RZ, R83 ;  /* 0x000000fffff57224 */ /* 0x000fe200078e0053 */
[----:B------:R-:W-:Y:S01]  /*59250*/  MOV R244, R82 ;  /* 0x0000005200f47202 */ /* 0x000fe20000000f00 */
[----:B------:R-:W-:Y:S01]  /*59260*/  STL.64 [R1+0x170], R84 ;  /* 0x0001705401007387 */ /* 0x000fe20000100a00 */
[----:B------:R-:W-:Y:S02]  /*59270*/  IMAD.MOV.U32 R242, RZ, RZ, R81 ;  /* 0x000000fffff27224 */ /* 0x000fe400078e0051 */
[----:B------:R-:W-:Y:S01]  /*59280*/  IMAD.MOV.U32 R241, RZ, RZ, R80 ;  /* 0x000000fffff17224 */ /* 0x000fe200078e0050 */
[----:B------:R-:W-:Y:S04]  /*59290*/  STL [R1+0x3274], R2 ;  /* 0x0032740201007387 */ /* 0x000fe80000100800 */
[----:B------:R-:W-:Y:S01]  /*592a0*/  STL [R1+0x3270], R252 ;  /* 0x003270fc01007387 */ /* 0x000fe20000100800 */
[C---:B------:R-:W-:Y:S08]  /*592b0*/  HMMA.1688.F32.TF32 R72, R236.reuse, R34, R72 ;  /* 0x00000022ec48723c */ /* 0x040ff00000081048 */
[----:B------:R-:W-:Y:S01]  /*592c0*/  HMMA.1688.F32.TF32 R68, R236, R30, R68 ;  /* 0x0000001eec44723c */ /* 0x000fe20000081044 */
[----:B------:R-:W-:Y:S01]  /*592d0*/  IMAD.MOV.U32 R240, RZ, RZ, R79 ;  /* 0x000000fffff07224 */ /* 0x000fe200078e004f */
[----:B------:R-:W-:Y:S01]  /*592e0*/  STL [R1+0x3284], R245 ;  /* 0x003284f501007387 */ /* 0x000fe20000100800 */
[----:B------:R-:W-:Y:S01]  /*592f0*/  IMAD.MOV.U32 R246, RZ, RZ, R78 ;  /* 0x000000fffff67224 */ /* 0x000fe200078e004e */
[----:B------:R-:W-:Y:S01]  /*59300*/  MOV R247, R77 ;  /* 0x0000004d00f77202 */ /* 0x000fe20000000f00 */
[----:B------:R-:W-:Y:S01]  /*59310*/  IMAD.MOV.U32 R248, RZ, RZ, R76 ;  /* 0x000000fffff87224 */ /* 0x000fe200078e004c */
[----:B------:R-:W-:Y:S04]  /*59320*/  STL [R1+0x3280], R244 ;  /* 0x003280f401007387 */ /* 0x000fe80000100800 */
[----:B------:R2:W-:Y:S04]  /*59330*/  STL [R1+0x327c], R242 ;  /* 0x00327cf201007387 */ /* 0x0005e80000100800 */
[----:B------:R3:W-:Y:S02]  /*59340*/  STL [R1+0x3278], R241 ;  /* 0x003278f101007387 */ /* 0x0007e40000100800 */
[----:B------:R-:W-:Y:S01]  /*59350*/  MOV R249, R75 ;  /* 0x0000004b00f97202 */ /* 0x000fe20000000f00 */
[----:B-1----:R-:W-:Y:S01]  /*59360*/  IMAD.MOV.U32 R250, RZ, RZ, R74 ;  /* 0x000000fffffa7224 */ /* 0x002fe200078e004a */
[----:B------:R-:W-:Y:S01]  /*59370*/  STL [R1+0x3294], R240 ;  /* 0x003294f001007387 */ /* 0x000fe20000100800 */
[----:B------:R-:W-:Y:S01]  /*59380*/  IMAD.MOV.U32 R251, RZ, RZ, R73 ;  /* 0x000000fffffb7224 */ /* 0x000fe200078e0049 */
[----:B------:R-:W-:-:S02]  /*59390*/  MOV R243, R72 ;  /* 0x0000004800f37202 */ /* 0x000fc40000000f00 */
[----:B------:R-:W-:Y:S04]  /*593a0*/  STL [R1+0x3290], R246 ;  /* 0x003290f601007387 */ /* 0x000fe80000100800 */
[----:B------:R-:W-:Y:S04]  /*593b0*/  STL [R1+0x328c], R247 ;  /* 0x00328cf701007387 */ /* 0x000fe80000100800 */
[----:B------:R1:W-:Y:S04]  /*593c0*/  STL [R1+0x3288], R248 ;  /* 0x003288f801007387 */ /* 0x0003e80000100800 */
[----:B------:R-:W-:Y:S04]  /*593d0*/  STL [R1+0x32a4], R249 ;  /* 0x0032a4f901007387 */ /* 0x000fe80000100800 */
[----:B------:R-:W-:Y:S04]  /*593e0*/  STL [R1+0x32a0], R250 ;  /* 0x0032a0fa01007387 */ /* 0x000fe80000100800 */
[----:B------:R-:W-:Y:S04]  /*593f0*/  STL [R1+0x329c], R251 ;  /* 0x00329cfb01007387 */ /* 0x000fe80000100800 */
[----:B------:R-:W-:Y:S01]  /*59400*/  STL [R1+0x3298], R243 ;  /* 0x003298f301007387 */ /* 0x000fe20000100800 */
[----:B--2---:R-:W-:-:S03]  /*59410*/  IMAD.MOV.U32 R242, RZ, RZ, R68 ;  /* 0x000000fffff27224 */ /* 0x004fc600078e0044 */
[----:B------:R-:W2:Y:S01]  /*59420*/  LDL.LU R96, [R1+0x120] ;  /* 0x0001200001607983 */ /* 0x000ea20000300800 */
[----:B---3--:R-:W-:-:S03]  /*59430*/  IMAD.MOV.U32 R241, RZ, RZ, R69 ;  /* 0x000000fffff17224 */ /* 0x008fc600078e0045 */
[----:B------:R-:W2:Y:S01]  /*59440*/  LDL.LU R97, [R1+0x124] ;  /* 0x0001240001617983 */ /* 0x000ea20000300800 */
[----:B------:R-:W-:-:S03]  /*59450*/  MOV R2, R70 ;  /* 0x0000004600027202 */ /* 0x000fc60000000f00 */
[----:B------:R-:W2:Y:S01]  /*59460*/  LDL.LU R98, [R1+0x128] ;  /* 0x0001280001627983 */ /* 0x000ea20000300800 */
[----:B------:R-:W-:-:S03]  /*59470*/  IMAD.MOV.U32 R252, RZ, RZ, R71 ;  /* 0x000000fffffc7224 */ /* 0x000fc600078e0047 */
        /* <DEDUP_REMOVED lines=30> */
[----:B------:R-:W-:Y:S04]  /*59660*/  LDS R228, [R3+0x1c200] ;  /* 0x01c2000003e47984 */ /* 0x000fe80000000800 */
[----:B------:R-:W-:Y:S04]  /*59670*/  LDS R230, [R3+0x1e200] ;  /* 0x01e2000003e67984 */ /* 0x000fe80000000800 */
[----:B------:R-:W-:Y:S04]  /*59680*/  LDS R229, [R0+0x1c200] ;  /* 0x01c2000000e57984 */ /* 0x000fe80000000800 */
[----:B------:R-:W3:Y:S04]  /*59690*/  LDS R231, [R0+0x1e200] ;  /* 0x01e2000000e77984 */ /* 0x000ee80000000800 */
[----:B------:R-:W-:Y:S04]  /*596a0*/  STL [R1+0x32b4], R252 ;  /* 0x0032b4fc01007387 */ /* 0x000fe80000100800 */
[----:B------:R-:W-:Y:S04]  /*596b0*/  STL [R1+0x32b0], R2 ;  /* 0x0032b00201007387 */ /* 0x000fe80000100800 */
[----:B------:R-:W-:Y:S04]  /*596c0*/  STL [R1+0x32ac], R241 ;  /* 0x0032acf101007387 */ /* 0x000fe80000100800 */
[----:B------:R-:W-:Y:S01]  /*596d0*/  STL [R1+0x32a8], R242 ;  /* 0x0032a8f201007387 */ /* 0x000fe20000100800 */
[----:B--2---:R-:W-:Y:S11]  /*596e0*/  HMMA.1688.F32.TF32 R96, R236, R26, R96 ;  /* 0x0000001aec60723c */ /* 0x004ff60000081060 */
[----:B------:R-:W-:Y:S11]  /*596f0*/  @!UPT UIADD3 URZ, URZ, URZ, URZ ;  /* 0x0000003f3f3ff290 */ /* 0x000ff6000fffe03f */
[----:B------:R-:W-:Y:S02]  /*59700*/  @!UPT UIADD3 URZ, URZ, URZ, URZ ;  /* 0x0000003f3f3ff290 */ /* 0x000fe4000fffe03f */
[----:B-1----:R-:W-:Y:S01]  /*59710*/  MOV R248, R97 ;  /* 0x0000006100f87202 */ /* 0x002fe20000000f00 */
[----:B------:R-:W-:-:S04]  /*59720*/  IMAD.MOV.U32 R247, RZ, RZ, R96 ;  /* 0x000000fffff77224 */ /* 0x000fc800078e0060 */
[----:B------:R-:W-:Y:S04]  /*59730*/  STL [R1+0x32bc], R248 ;  /* 0x0032bcf801007387 */ /* 0x000fe80000100800 */
[----:B------:R-:W-:Y:S01]  /*59740*/  STL [R1+0x32b8], R247 ;  /* 0x0032b8f701007387 */ /* 0x000fe20000100800 */
[----:B---3--:R-:W-:Y:S08]  /*59750*/  HMMA.1688.F32.TF32 R68, R228, R62, R68 ;  /* 0x0000003ee444723c */ /* 0x008ff00000081044 */
[C---:B----4-:R-:W-:Y:S08]  /*59760*/  HMMA.1688.F32.TF32 R76, R236.reuse, R6, R76 ;  /* 0x00000006ec4c723c */ /* 0x050ff0000008104c */
[----:B------:R-:W-:Y:S11]  /*59770*/  HMMA.1688.F32.TF32 R80, R236, R10, R80 ;  /* 0x0000000aec50723c */ /* 0x000ff60000081050 */
[----:B------:R-:W-:Y:S11]  /*59780*/  @!UPT UIADD3 URZ, URZ, URZ, URZ ;  /* 0x0000003f3f3ff290 */ /* 0x000ff6000fffe03f */
[----:B------:R-:W-:Y:S01]  /*59790*/  @!UPT UIADD3 URZ, URZ, URZ, URZ ;  /* 0x0000003f3f3ff290 */ /* 0x000fe2000fffe03f */
[----:B------:R-:W-:Y:S04]  /*597a0*/  STL.64 [R1+0xe0], R80 ;  /* 0x0000e05001007387 */ /* 0x000fe80000100a00 */
[----:B------:R-:W-:Y:S04]  /*597b0*/  STL.64 [R1+0xe8], R82 ;  /* 0x0000e85201007387 */ /* 0x000fe80000100a00 */
[----:B------:R-:W-:Y:S04]  /*597c0*/  STL.64 [R1+0xd0], R76 ;  /* 0x0000d04c01007387 */ /* 0x000fe80000100a00 */
[----:B------:R1:W-:Y:S02]  /*597d0*/  STL.64 [R1+0xd8], R78 ;  /* 0x0000d84e01007387 */ /* 0x0003e40000100a00 */
[----:B-1----:R-:W-:Y:S02]  /*597e0*/  HMMA.1688.F32.TF32 R76, R228, R66, R72 ;  /* 0x00000042e44c723c */ /* 0x002fe40000081048 */
[----:B------:R-:W2:Y:S06]  /*597f0*/  LDL.LU R72, [R1+0x380] ;  /* 0x0003800001487983 */ /* 0x000eac0000300800 */
[C---:B------:R-:W-:Y:S08]  /*59800*/  HMMA.1688.F32.TF32 R88, R236.reuse, R18, R88 ;  /* 0x00000012ec58723c */ /* 0x040ff00000081058 */
[----:B------:R-:W-:Y:S07]  /*59810*/  HMMA.1688.F32.TF32 R92, R236, R22, R92 ;  /* 0x00000016ec5c723c */ /* 0x000fee000008105c */
[----:B------:R1:W-:Y:S04]  /*59820*/  STL.64 [R1+0x4b0], R76 ;  /* 0x0004b04c01007387 */ /* 0x0003e80000100a00 */
[----:B------:R3:W-:Y:S04]  /*59830*/  STL.64 [R1+0x4b8], R78 ;  /* 0x0004b84e01007387 */ /* 0x0007e80000100a00 */
[----:B------:R4:W-:Y:S04]  /*59840*/  STL.64 [R1+0x4a0], R68 ;  /* 0x0004a04401007387 */ /* 0x0009e80000100a00 */
[----:B------:R1:W-:Y:S04]  /*59850*/  STL.64 [R1+0x4a8], R70 ;  /* 0x0004a84601007387 */ /* 0x0003e80000100a00 */
[----:B------:R-:W2:Y:S04]  /*59860*/  LDL.LU R73, [R1+0x384] ;  /* 0x0003840001497983 */ /* 0x000ea80000300800 */
[----:B------:R-:W2:Y:S04]  /*59870*/  LDL.LU R74, [R1+0x388] ;  /* 0x00038800014a7983 */ /* 0x000ea80000300800 */
[----:B------:R-:W2:Y:S04]  /*59880*/  LDL.LU R75, [R1+0x38c] ;  /* 0x00038c00014b7983 */ /* 0x000ea80000300800 */
[----:B-1----:R-:W2:Y:S04]  /*59890*/  LDL.LU R76, [R1+0x390] ;  /* 0x00039000014c7983 */ /* 0x002ea80000300800 */
[----:B------:R-:W2:Y:S04]  /*598a0*/  LDL.LU R77, [R1+0x394] ;  /* 0x00039400014d7983 */ /* 0x000ea80000300800 */
[----:B---3--:R-:W2:Y:S04]  /*598b0*/  LDL.LU R78, [R1+0x398] ;  /* 0x00039800014e7983 */ /* 0x008ea80000300800 */
[----:B------:R-:W2:Y:S01]  /*598c0*/  LDL.LU R79, [R1+0x39c] ;  /* 0x00039c00014f7983 */ /* 0x000ea20000300800 */
[----:B------:R-:W-:-:S03]  /*598d0*/  IMAD.MOV.U32 R241, RZ, RZ, R88 ;  /* 0x000000fffff17224 */ /* 0x000fc600078e0058 */
[----:B------:R-:W3:Y:S01]  /*598e0*/  LDL.LU R80, [R1+0x3a0] ;  /* 0x0003a00001507983 */ /* 0x000ee20000300800 */
[----:B------:R-:W-:-:S03]  /*598f0*/  IMAD.MOV.U32 R242, RZ, RZ, R89 ;  /* 0x000000fffff27224 */ /* 0x000fc600078e0059 */
[----:B------:R-:W3:Y:S01]  /*59900*/  LDL.LU R81, [R1+0x3a4] ;  /* 0x0003a40001517983 */ /* 0x000ee20000300800 */
[----:B------:R-:W-:-:S03]  /*59910*/  MOV R249, R90 ;  /* 0x0000005a00f97202 */ /* 0x000fc60000000f00 */
[----:B------:R-:W3:Y:S01]  /*59920*/  LDL.LU R82, [R1+0x3a8] ;  /* 0x0003a80001527983 */ /* 0x000ee20000300800 */
[----:B------:R-:W-:-:S03]  /*59930*/  IMAD.MOV.U32 R250, RZ, RZ, R91 ;  /* 0x000000fffffa7224 */ /* 0x000fc600078e005b */
[----:B------:R-:W3:Y:S01]  /*59940*/  LDL.LU R83, [R1+0x3ac] ;  /* 0x0003ac0001537983 */ /* 0x000ee20000300800 */
[----:B------:R-:W-:-:S03]  /*59950*/  MOV R251, R92 ;  /* 0x0000005c00fb7202 */ /* 0x000fc60000000f00 */
[----:B------:R-:W2:Y:S01]  /*59960*/  LDL.LU R88, [R1+0x3c0] ;  /* 0x0003c00001587983 */ /* 0x000ea20000300800 */
[----:B------:R-:W-:-:S03]  /*59970*/  IMAD.MOV.U32 R243, RZ, RZ, R93 ;  /* 0x000000fffff37224 */ /* 0x000fc600078e005d */
[----:B------:R-:W2:Y:S01]  /*59980*/  LDL.LU R89, [R1+0x3c4] ;  /* 0x0003c40001597983 */ /* 0x000ea20000300800 */
[----:B------:R-:W-:-:S03]  /*59990*/  IMAD.MOV.U32 R240, RZ, RZ, R94 ;  /* 0x000000fffff07224 */ /* 0x000fc600078e005e */
[----:B------:R-:W2:Y:S01]  /*599a0*/  LDL.LU R90, [R1+0x3c8] ;  /* 0x0003c800015a7983 */ /* 0x000ea20000300800 */
[----:B------:R-:W-:-:S03]  /*599b0*/  MOV R246, R95 ;  /* 0x0000005f00f67202 */ /* 0x000fc60000000f00 */
[----:B------:R-:W2:Y:S04]  /*599c0*/  LDL.LU R91, [R1+0x3cc] ;  /* 0x0003cc00015b7983 */ /* 0x000ea80000300800 */
[----:B------:R-:W2:Y:S04]  /*599d0*/  LDL.LU R92, [R1+0x3d0] ;  /* 0x0003d000015c7983 */ /* 0x000ea80000300800 */
[----:B------:R-:W2:Y:S01]  /*599e0*/  LDL.LU R93, [R1+0x3d4] ;  /* 0x0003d400015d7983 */ /* 0x000ea20000300800 */
[----:B------:R-:W-:-:S03]  /*599f0*/  IMAD.MOV.U32 R245, RZ, RZ, R98 ;  /* 0x000000fffff57224 */ /* 0x000fc600078e0062 */
        /* <DEDUP_REMOVED lines=95> */
[----:B------:R-:W3:Y:S04]  /*59ff0*/  LDL.LU R87, [R1+0x3bc] ;  /* 0x0003bc0001577983 */ /* 0x000ee80000300800 */
[----:B----4-:R-:W4:Y:S04]  /*5a000*/  LDL.LU R68, [R1+0x370] ;  /* 0x0003700001447983 */ /* 0x010f280000300800 */
[----:B------:R-:W4:Y:S04]  /*5a010*/  LDL.LU R69, [R1+0x374] ;  /* 0x0003740001457983 */ /* 0x000f280000300800 */
[----:B------:R-:W4:Y:S04]  /*5a020*/  LDL.LU R70, [R1+0x378] ;  /* 0x0003780001467983 */ /* 0x000f280000300800 */
[----:B------:R-:W4:Y:S04]  /*5a030*/  LDL.LU R71, [R1+0x37c] ;  /* 0x00037c0001477983 */ /* 0x000f280000300800 */
[----:B------:R-:W-:Y:S04]  /*5a040*/  LDS R236, [R3+0x1c300] ;  /* 0x01c3000003ec7984 */ /* 0x000fe80000000800 */
[----:B------:R-:W-:Y:S04]  /*5a050*/  LDS R238, [R3+0x1e300] ;  /* 0x01e3000003ee7984 */ /* 0x000fe80000000800 */
[----:B------:R-:W-:Y:S04]  /*5a060*/  LDS R237, [R0+0x1c300] ;  /* 0x01c3000000ed7984 */ /* 0x000fe80000000800 */
[----:B------:R-:W1:Y:S01]  /*5a070*/  LDS R239, [R0+0x1e300] ;  /* 0x01e3000000ef7984 */ /* 0x000e620000000800 */
        /* <DEDUP_REMOVED lines=16> */
[----:B--2---:R-:W2:Y:S04]  /*5a180*/  LDL.LU.64 R174, [R1+0x3468] ;  /* 0x0034680001ae7983 */ /* 0x004ea80000300a00 */
[----:B------:R-:W2:Y:S04]  /*5a190*/  LDL.LU.64 R172, [R1+0x3460] ;  /* 0x0034600001ac7983 */ /* 0x000ea80000300a00 */
[----:B------:R-:W-:Y:S04]  /*5a1a0*/  STL.64 [R1+0x480], R168 ;  /* 0x000480a801007387 */ /* 0x000fe80000100a00 */
[----:B------:R3:W-:Y:S01]  /*5a1b0*/  STL.64 [R1+0x488], R170 ;  /* 0x000488aa01007387 */ /* 0x0007e20000100a00 */
[----:B------:R-:W-:Y:S03]  /*5a1c0*/  HMMA.1688.F32.TF32 R132, R228, R18, R132 ;  /* 0x00000012e484723c */ /* 0x000fe60000081084 */
[----:B------:R-:W-:Y:S04]  /*5a1d0*/  LDS R228, [R3+0x1c400] ;  /* 0x01c4000003e47984 */ /* 0x000fe80000000800 */
[----:B------:R-:W-:Y:S04]  /*5a1e0*/  LDS R230, [R3+0x1e400] ;  /* 0x01e4000003e67984 */ /* 0x000fe80000000800 */
[----:B---3--:R-:W3:Y:S04]  /*5a1f0*/  LDL.LU.64 R170, [R1+0x3458] ;  /* 0x0034580001aa7983 */ /* 0x008ee80000300a00 */
[----:B------:R-:W3:Y:S04]  /*5a200*/  LDL.LU.64 R168, [R1+0x3450] ;  /* 0x0034500001a87983 */ /* 0x000ee80000300a00 */
[----:B------:R-:W-:Y:S04]  /*5a210*/  STL.64 [R1+0x470], R164 ;  /* 0x000470a401007387 */ /* 0x000fe80000100a00 */
[----:B------:R1:W-:Y:S02]  /*5a220*/  STL.64 [R1+0x478], R166 ;  /* 0x000478a601007387 */ /* 0x0003e40000100a00 */
[C---:B-1----:R-:W-:Y:S02]  /*5a230*/  HMMA.1688.F32.TF32 R112, R236.reuse, R62, R112 ;  /* 0x0000003eec70723c */ /* 0x042fe40000081070 */
[----:B------:R-:W-:Y:S04]  /*5a240*/  LDS R229, [R0+0x1c400] ;  /* 0x01c4000000e57984 */ /* 0x000fe80000000800 */
[----:B------:R-:W1:Y:S04]  /*5a250*/  LDS R231, [R0+0x1e400] ;  /* 0x01e4000000e77984 */ /* 0x000e680000000800 */
[----:B------:R-:W2:Y:S04]  /*5a260*/  LDL.LU.64 R166, [R1+0x3448] ;  /* 0x0034480001a67983 */ /* 0x000ea80000300a00 */
[----:B------:R-:W2:Y:S04]  /*5a270*/  LDL.LU.64 R164, [R1+0x3440] ;  /* 0x0034400001a47983 */ /* 0x000ea80000300a00 */
[----:B------:R-:W-:Y:S04]  /*5a280*/  STL.64 [R1+0x460], R160 ;  /* 0x000460a001007387 */ /* 0x000fe80000100a00 */
[----:B------:R1:W-:Y:S04]  /*5a290*/  STL.64 [R1+0x468], R162 ;  /* 0x000468a201007387 */ /* 0x0003e80000100a00 */
[----:B-1----:R-:W2:Y:S04]  /*5a2a0*/  LDL.LU.64 R162, [R1+0x3438] ;  /* 0x0034380001a27983 */ /* 0x002ea80000300a00 */
[----:B------:R-:W2:Y:S04]  /*5a2b0*/  LDL.LU.64 R160, [R1+0x3430] ;  /* 0x0034300001a07983 */ /* 0x000ea80000300a00 */
        /* <DEDUP_REMOVED lines=29> */
[----:B------:R-:W2:Y:S01]  /*5a490*/  LDL.LU.64 R136, [R1+0x33d0] ;  /* 0x0033d00001887983 */ /* 0x000ea20000300a00 */
[C---:B------:R-:W-:Y:S03]  /*5a4a0*/  HMMA.1688.F32.TF32 R88, R236.reuse, R38, R88 ;  /* 0x00000026ec58723c */ /* 0x040fe60000081058 */
        /* <DEDUP_REMOVED lines=10> */
[----:B------:R-:W2:Y:S04]  /*5a550*/  LDL.LU.64 R128, [R1+0x33b0] ;  /* 0x0033b00001807983 */ /* 0x000ea80000300a00 */
[----:B------:R-:W-:Y:S01]  /*5a560*/  STL.64 [R1+0x1e0], R124 ;  /* 0x0001e07c01007387 */ /* 0x000fe20000100a00 */
[C---:B------:R-:W-:Y:S03]  /*5a570*/  HMMA.1688.F32.TF32 R72, R236.reuse, R22, R72 ;  /* 0x00000016ec48723c */ /* 0x040fe60000081048 */
[----:B------:R-:W-:Y:S04]  /*5a580*/  STL.64 [R1+0x1e8], R126 ;  /* 0x0001e87e01007387 */ /* 0x000fe80000100a00 */
[----:B------:R-:W-:Y:S01]  /*5a590*/  STL.64 [R1+0x1d0], R120 ;  /* 0x0001d07801007387 */ /* 0x000fe20000100a00 */
[----:B----4-:R-:W-:Y:S03]  /*5a5a0*/  HMMA.1688.F32.TF32 R68, R236, R18, R68 ;  /* 0x00000012ec44723c */ /* 0x010fe60000081044 */
        /* <DEDUP_REMOVED lines=20> */
[----:B------:R4:W-:Y:S04]  /*5a6f0*/  STL.64 [R1+0x6d8], R82 ;  /* 0x0006d85201007387 */ /* 0x0009e80000100a00 */
[----:B------:R-:W-:Y:S04]  /*5a700*/  STL.64 [R1+0x6c0], R76 ;  /* 0x0006c04c01007387 */ /* 0x000fe80000100a00 */
[----:B------:R-:W-:Y:S04]  /*5a710*/  STL.64 [R1+0x6c8], R78 ;  /* 0x0006c84e01007387 */ /* 0x000fe80000100a00 */
[----:B-1----:R-:W2:Y:S04]  /*5a720*/  LDL.LU R80, [R1+0x2a0] ;  /* 0x0002a00001507983 */ /* 0x002ea80000300800 */
[----:B------:R1:W-:Y:S04]  /*5a730*/  STL.64 [R1+0x6b0], R72 ;  /* 0x0006b04801007387 */ /* 0x0003e80000100a00 */
[----:B------:R1:W-:Y:S04]  /*5a740*/  STL.64 [R1+0x6b8], R74 ;  /* 0x0006b84a01007387 */ /* 0x0003e80000100a00 */
        /* <DEDUP_REMOVED lines=61> */
[----:B--2---:R-:W-:Y:S08]  /*5ab20*/  HMMA.1688.F32.TF32 R96, R228, R62, R96 ;  /* 0x0000003ee460723c */ /* 0x004ff00000081060 */
[C---:B---3--:R-:W-:Y:S08]  /*5ab30*/  HMMA.1688.F32.TF32 R120, R236.reuse, R10, R120 ;  /* 0x0000000aec78723c */ /* 0x048ff00000081078 */
[C---:B----4-:R-:W-:Y:S08]  /*5ab40*/  HMMA.1688.F32.TF32 R124, R236.reuse, R14, R124 ;  /* 0x0000000eec7c723c */ /* 0x050ff0000008107c */
[----:B------:R-:W-:Y:S08]  /*5ab50*/  HMMA.1688.F32.TF32 R236, R236, R6, R116 ;  /* 0x00000006ecec723c */ /* 0x000ff00000081074 */
[C---:B------:R-:W-:Y:S07]  /*5ab60*/  HMMA.1688.F32.TF32 R112, R228.reuse, R66, R112 ;  /* 0x00000042e470723c */ /* 0x040fee0000081070 */
        /* <DEDUP_REMOVED lines=8> */
[----:B------:R-:W4:Y:S04]  /*5abf0*/  LDL.LU.64 R118, [R1+0x3388] ;  /* 0x0033880001767983 */ /* 0x000f280000300a00 */
[----:B------:R-:W4:Y:S04]  /*5ac00*/  LDL.LU.64 R116, [R1+0x3380] ;  /* 0x0033800001747983 */ /* 0x000f280000300a00 */
[----:B------:R-:W-:Y:S04]  /*5ac10*/  STL.64 [R1+0x230], R236 ;  /* 0x000230ec01007387 */ /* 0x000fe80000100a00 */
[----:B------:R-:W-:Y:S04]  /*5ac20*/  STL.64 [R1+0x238], R238 ;  /* 0x000238ee01007387 */ /* 0x000fe80000100a00 */
[----:B------:R-:W-:Y:S04]  /*5ac30*/  STL.64 [R1+0x670], R112 ;  /* 0x0006707001007387 */ /* 0x000fe80000100a00 */
[----:B------:R1:W-:Y:S01]  /*5ac40*/  STL.64 [R1+0x678], R114 ;  /* 0x0006787201007387 */ /* 0x0003e20000100a00 */
[C---:B------:R-:W-:Y:S03]  /*5ac50*/  HMMA.1688.F32.TF32 R68, R228.reuse, R54, R68 ;  /* 0x00000036e444723c */ /* 0x040fe60000081044 */
[----:B------:R-:W-:Y:S04]  /*5ac60*/  LDS R236, [R3+0x1c500] ;  /* 0x01c5000003ec7984 */ /* 0x000fe80000000800 */
[----:B------:R-:W-:Y:S04]  /*5ac70*/  LDS R238, [R3+0x1e500] ;  /* 0x01e5000003ee7984 */ /* 0x000fe80000000800 */
[----:B-1----:R-:W2:Y:S04]  /*5ac80*/  LDL.LU.64 R114, [R1+0x3378] ;  /* 0x0033780001727983 */ /* 0x002ea80000300a00 */
[----:B------:R-:W2:Y:S04]  /*5ac90*/  LDL.LU.64 R112, [R1+0x3370] ;  /* 0x0033700001707983 */ /* 0x000ea80000300a00 */
[----:B------:R-:W-:Y:S04]  /*5aca0*/  STL.64 [R1+0x660], R96 ;  /* 0x0006606001007387 */ /* 0x000fe80000100a00 */
[----:B------:R1:W-:Y:S01]  /*5acb0*/  STL.64 [R1+0x668], R98 ;  /* 0x0006686201007387 */ /* 0x0003e20000100a00 */
[C---:B------:R-:W-:Y:S03]  /*5acc0*/  HMMA.1688.F32.TF32 R108, R228.reuse, R50, R108 ;  /* 0x00000032e46c723c */ /* 0x040fe6000008106c */
[----:B------:R-:W-:Y:S04]  /*5acd0*/  LDS R237, [R0+0x1c500] ;  /* 0x01c5000000ed7984 */ /* 0x000fe80000000800 */
[----:B------:R-:W2:Y:S01]  /*5ace0*/  LDS R239, [R0+0x1e500] ;  /* 0x01e5000000ef7984 */ /* 0x000ea20000000800 */
[C---:B-1----:R-:W-:Y:S03]  /*5acf0*/  HMMA.1688.F32.TF32 R96, R228.reuse, R58, R72 ;  /* 0x0000003ae460723c */ /* 0x042fe60000081048 */
[----:B------:R-:W2:Y:S11]  /*5ad00*/  LDL.LU R72, [R1+0x270] ;  /* 0x0002700001487983 */ /* 0x000eb60000300800 */
[----:B------:R-:W-:Y:S09]  /*5ad10*/  @!UPT UIADD3 URZ, URZ, URZ, URZ ;  /* 0x0000003f3f3ff290 */ /* 0x000ff2000fffe03f */
[----:B------:R1:W-:Y:S04]  /*5ad20*/  STL.64 [R1+0x650], R96 ;  /* 0x0006506001007387 */ /* 0x0003e80000100a00 */
[----:B------:R1:W-:Y:S04]  /*5ad30*/  STL.64 [R1+0x658], R98 ;  /* 0x0006586201007387 */ /* 0x0003e80000100a00 */
[----:B------:R1:W-:Y:S04]  /*5ad40*/  STL.64 [R1+0x640], R68 ;  /* 0x0006404401007387 */ /* 0x0003e80000100a00 */
[----:B------:R1:W-:Y:S04]  /*5ad50*/  STL.64 [R1+0x648], R70 ;  /* 0x0006484601007387 */ /* 0x0003e80000100a00 */
[----:B------:R-:W2:Y:S04]  /*5ad60*/  LDL.LU R73, [R1+0x274] ;  /* 0x0002740001497983 */ /* 0x000ea80000300800 */
[----:B------:R-:W2:Y:S04]  /*5ad70*/  LDL.LU R74, [R1+0x278] ;  /* 0x00027800014a7983 */ /* 0x000ea80000300800 */
[----:B------:R-:W2:Y:S04]  /*5ad80*/  LDL.LU R75, [R1+0x27c] ;  /* 0x00027c00014b7983 */ /* 0x000ea80000300800 */
[----:B-1----:R-:W3:Y:S04]  /*5ad90*/  LDL.LU R96, [R1+0x280] ;  /* 0x0002800001607983 */ /* 0x002ee80000300800 */
[----:B------:R-:W3:Y:S04]  /*5ada0*/  LDL.LU R97, [R1+0x284] ;  /* 0x0002840001617983 */ /* 0x000ee80000300800 */
[----:B------:R-:W3:Y:S04]  /*5adb0*/  LDL.LU R98, [R1+0x288] ;  /* 0x0002880001627983 */ /* 0x000ee80000300800 */
[----:B------:R-:W3:Y:S04]  /*5adc0*/  LDL.LU R99, [R1+0x28c] ;  /* 0x00028c0001637983 */ /* 0x000ee80000300800 */
[----:B------:R-:W4:Y:S04]  /*5add0*/  LDL.LU R68, [R1+0x260] ;  /* 0x0002600001447983 */ /* 0x000f280000300800 */
[----:B------:R-:W4:Y:S04]  /*5ade0*/  LDL.LU R69, [R1+0x264] ;  /* 0x0002640001457983 */ /* 0x000f280000300800 */
[----:B------:R-:W4:Y:S04]  /*5adf0*/  LDL.LU R70, [R1+0x268] ;  /* 0x0002680001467983 */ /* 0x000f280000300800 */
[----:B------:R-:W4:Y:S01]  /*5ae00*/  LDL.LU R71, [R1+0x26c] ;  /* 0x00026c0001477983 */ /* 0x000f220000300800 */
[C---:B------:R-:W-:Y:S08]  /*5ae10*/  HMMA.1688.F32.TF32 R104, R228.reuse, R46, R104 ;  /* 0x0000002ee468723c */ /* 0x040ff00000081068 */
[C---:B------:R-:W-:Y:S08]  /*5ae20*/  HMMA.1688.F32.TF32 R100, R228.reuse, R42, R100 ;  /* 0x0000002ae464723c */ /* 0x040ff00000081064 */
[C---:B------:R-:W-:Y:S01]  /*5ae30*/  HMMA.1688.F32.TF32 R92, R228.reuse, R38, R92 ;  /* 0x00000026e45c723c */ /* 0x040fe2000008105c */
[----:B------:R-:W-:Y:S04]  /*5ae40*/  STL.64 [R1+0x630], R108 ;  /* 0x0006306c01007387 */ /* 0x000fe80000100a00 */
[----:B------:R1:W-:Y:S04]  /*5ae50*/  STL.64 [R1+0x638], R110 ;  /* 0x0006386e01007387 */ /* 0x0003e80000100a00 */
[----:B-1----:R-:W4:Y:S04]  /*5ae60*/  LDL.LU.64 R110, [R1+0x3368] ;  /* 0x00336800016e7983 */ /* 0x002f280000300a00 */
[----:B------:R-:W4:Y:S04]  /*5ae70*/  LDL.LU.64 R108, [R1+0x3360] ;  /* 0x00336000016c7983 */ /* 0x000f280000300a00 */
[----:B------:R-:W-:Y:S04]  /*5ae80*/  STL.64 [R1+0x620], R104 ;  /* 0x0006206801007387 */ /* 0x000fe80000100a00 */
[----:B------:R1:W-:Y:S04]  /*5ae90*/  STL.64 [R1+0x628], R106 ;  /* 0x0006286a01007387 */ /* 0x0003e80000100a00 */
[----:B-1----:R-:W4:Y:S04]  /*5aea0*/  LDL.LU.64 R106, [R1+0x3358] ;  /* 0x00335800016a7983 */ /* 0x002f280000300a00 */
[----:B------:R-:W4:Y:S04]  /*5aeb0*/  LDL.LU.64 R104, [R1+0x3350] ;  /* 0x0033500001687983 */ /* 0x000f280000300a00 */
[----:B------:R-:W-:Y:S04]  /*5aec0*/  STL.64 [R1+0x610], R100 ;  /* 0x0006106401007387 */ /* 0x000fe80000100a00 */
[----:B------:R1:W-:Y:S01]  /*5aed0*/  STL.64 [R1+0x618], R102 ;  /* 0x0006186601007387 */ /* 0x0003e20000100a00 */
[C---:B------:R-:W-:Y:S03]  /*5aee0*/  HMMA.1688.F32.TF32 R76, R228.reuse, R22, R76 ;  /* 0x00000016e44c723c */ /* 0x040fe6000008104c */
[----:B-1----:R-:W4:Y:S04]  /*5aef0*/  LDL.LU.64 R102, [R1+0x3348] ;  /* 0x0033480001667983 */ /* 0x002f280000300a00 */
[----:B------:R-:W4:Y:S04]  /*5af00*/  LDL.LU.64 R100, [R1+0x3340] ;  /* 0x0033400001647983 */ /* 0x000f280000300a00 */
[----:B------:R-:W-:Y:S04]  /*5af10*/  STL.64 [R1+0x600], R92 ;  /* 0x0006005c01007387 */ /* 0x000fe80000100a00 */
[----:B------:R1:W-:Y:S02]  /*5af20*/  STL.64 [R1+0x608], R94 ;  /* 0x0006085e01007387 */ /* 0x0003e40000100a00 */
[C---:B-1----:R-:W-:Y:S08]  /*5af30*/  HMMA.1688.F32.TF32 R92, R228.reuse, R34, R88 ;  /* 0x00000022e45c723c */ /* 0x042ff00000081058 */
[C---:B------:R-:W-:Y:S08]  /*5af40*/  HMMA.1688.F32.TF32 R88, R228.reuse, R30, R84 ;  /* 0x0000001ee458723c */ /* 0x040ff00000081054 */
[C---:B------:R-:W-:Y:S07]  /*5af50*/  HMMA.1688.F32.TF32 R84, R228.reuse, R26, R80 ;  /* 0x0000001ae454723c */ /* 0x040fee0000081050 */
[----:B------:R1:W-:Y:S04]  /*5af60*/  STL.64 [R1+0x5f0], R92 ;  /* 0x0005f05c01007387 */ /* 0x0003e80000100a00 */
[----:B------:R1:W-:Y:S04]  /*5af70*/  STL.64 [R1+0x5f8], R94 ;  /* 0x0005f85e01007387 */ /* 0x0003e80000100a00 */
[----:B------:R1:W-:Y:S04]  /*5af80*/  STL.64 [R1+0x5e0], R88 ;  /* 0x0005e05801007387 */ /* 0x0003e80000100a00 */
[----:B------:R1:W-:Y:S04]  /*5af90*/  STL.64 [R1+0x5e8], R90 ;  /* 0x0005e85a01007387 */ /* 0x0003e80000100a00 */
[----:B------:R-:W4:Y:S04]  /*5afa0*/  LDL.LU R80, [R1+0x4e0] ;  /* 0x0004e00001507983 */ /* 0x000f280000300800 */
[----:B------:R1:W-:Y:S04]  /*5afb0*/  STL.64 [R1+0x5d0], R84 ;  /* 0x0005d05401007387 */ /* 0x0003e80000100a00 */
[----:B------:R1:W-:Y:S04]  /*5afc0*/  STL.64 [R1+0x5d8], R86 ;  /* 0x0005d85601007387 */ /* 0x0003e80000100a00 */
[----:B------:R1:W-:Y:S04]  /*5afd0*/  STL.64 [R1+0x5c0], R76 ;  /* 0x0005c04c01007387 */ /* 0x0003e80000100a00 */
[----:B------:R1:W-:Y:S04]  /*5afe0*/  STL.64 [R1+0x5c8], R78 ;  /* 0x0005c84e01007387 */ /* 0x0003e80000100a00 */
        /* <DEDUP_REMOVED lines=21> */
[----:B----4-:R-:W-:Y:S11]  /*5b140*/  HMMA.1688.F32.TF32 R68, R228, R10, R68 ;  /* 0x0000000ae444723c */ /* 0x010ff60000081044 */
        /* <DEDUP_REMOVED lines=13> */
[----:B---3--:R-:W-:Y:S08]  /*5b220*/  HMMA.1688.F32.TF32 R72, R236, R66, R72 ;  /* 0x00000042ec48723c */ /* 0x008ff00000081048 */
[----:B----4-:R-:W-:Y:S01]  /*5b230*/  HMMA.1688.F32.TF32 R68, R228, R6, R68 ;  /* 0x00000006e444723c */ /* 0x010fe20000081044 */
[----:B------:R-:W-:Y:S04]  /*5b240*/  LDS R228, [R3+0x1c600] ;  /* 0x01c6000003e47984 */ /* 0x000fe80000000800 */
[----:B------:R-:W-:Y:S03]  /*5b250*/  LDS R230, [R3+0x1e600] ;  /* 0x01e6000003e67984 */ /* 0x000fe60000000800 */
[C---:B------:R-:W-:Y:S01]  /*5b260*/  HMMA.1688.F32.TF32 R92, R236.reuse, R62, R92 ;  /* 0x0000003eec5c723c */ /* 0x040fe2000008105c */
[----:B------:R-:W-:Y:S04]  /*5b270*/  LDS R229, [R0+0x1c600] ;  /* 0x01c6000000e57984 */ /* 0x000fe80000000800 */
[----:B------:R-:W1:Y:S10]  /*5b280*/  LDS R231, [R0+0x1e600] ;  /* 0x01e6000000e77984 */ /* 0x000e740000000800 */
[----:B------:R-:W-:Y:S04]  /*5b290*/  STL.64 [R1+0x580], R68 ;  /* 0x0005804401007387 */ /* 0x000fe80000100a00 */
[----:B------:R-:W-:Y:S04]  /*5b2a0*/  STL.64 [R1+0x588], R70 ;  /* 0x0005884601007387 */ /* 0x000fe80000100a00 */
[----:B------:R3:W-:Y:S04]  /*5b2b0*/  STL [R1+0x3104], R72 ;  /* 0x0031044801007387 */ /* 0x0007e80000100800 */
[----:B------:R4:W-:Y:S04]  /*5b2c0*/  STL [R1+0x3100], R73 ;  /* 0x0031004901007387 */ /* 0x0009e80000100800 */
[----:B------:R1:W-:Y:S04]  /*5b2d0*/  STL [R1+0x30fc], R74 ;  /* 0x0030fc4a01007387 */ /* 0x0003e80000100800 */
[----:B------:R1:W-:Y:S04]  /*5b2e0*/  STL [R1+0x30f8], R75 ;  /* 0x0030f84b01007387 */ /* 0x0003e80000100800 */
[----:B---3--:R-:W3:Y:S04]  /*5b2f0*/  LDL.LU R72, [R1+0x510] ;  /* 0x0005100001487983 */ /* 0x008ee80000300800 */
[----:B----4-:R-:W3:Y:S04]  /*5b300*/  LDL.LU R73, [R1+0x514] ;  /* 0x0005140001497983 */ /* 0x010ee80000300800 */
[----:B-1----:R-:W3:Y:S04]  /*5b310*/  LDL.LU R74, [R1+0x518] ;  /* 0x00051800014a7983 */ /* 0x002ee80000300800 */
[----:B------:R-:W3:Y:S01]  /*5b320*/  LDL.LU R75, [R1+0x51c] ;  /* 0x00051c00014b7983 */ /* 0x000ee20000300800 */
[C---:B------:R-:W-:Y:S03]  /*5b330*/  HMMA.1688.F32.TF32 R88, R236.reuse, R58, R88 ;  /* 0x0000003aec58723c */ /* 0x040fe60000081058 */
[----:B------:R-:W-:Y:S04]  /*5b340*/  STL.64 [R1+0x530], R92 ;  /* 0x0005305c01007387 */ /* 0x000fe80000100a00 */
[----:B------:R1:W-:Y:S01]  /*5b350*/  STL.64 [R1+0x538], R94 ;  /* 0x0005385e01007387 */ /* 0x0003e20000100a00 */
[C---:B------:R-:W-:Y:S03]  /*5b360*/  HMMA.1688.F32.TF32 R84, R236.reuse, R50, R84 ;  /* 0x00000032ec54723c */ /* 0x040fe60000081054 */
[----:B------:R-:W-:Y:S04]  /*5b370*/  LDS R68, [R3+0x1c700] ;  /* 0x01c7000003447984 */ /* 0x000fe80000000800 */
[----:B------:R-:W-:Y:S04]  /*5b380*/  LDS R70, [R3+0x1e700] ;  /* 0x01e7000003467984 */ /* 0x000fe80000000800 */
[----:B-1----:R-:W4:Y:S04]  /*5b390*/  LDL.LU.64 R94, [R1+0x3308] ;  /* 0x00330800015e7983 */ /* 0x002f280000300a00 */
[----:B------:R-:W4:Y:S04]  /*5b3a0*/  LDL.LU.64 R92, [R1+0x3300] ;  /* 0x00330000015c7983 */ /* 0x000f280000300a00 */
[----:B------:R-:W-:Y:S04]  /*5b3b0*/  STL.64 [R1+0x520], R88 ;  /* 0x0005205801007387 */ /* 0x000fe80000100a00 */
[----:B------:R1:W-:Y:S01]  /*5b3c0*/  STL.64 [R1+0x528], R90 ;  /* 0x0005285a01007387 */ /* 0x0003e20000100a00 */
[C---:B------:R-:W-:Y:S03]  /*5b3d0*/  HMMA.1688.F32.TF32 R80, R236.reuse, R42, R80 ;  /* 0x0000002aec50723c */ /* 0x040fe60000081050 */
[----:B------:R-:W-:Y:S04]  /*5b3e0*/  LDS R69, [R0+0x1c700] ;  /* 0x01c7000000457984 */ /* 0x000fe80000000800 */
[----:B------:R-:W2:Y:S04]  /*5b3f0*/  LDS R71, [R0+0x1e700] ;  /* 0x01e7000000477984 */ /* 0x000ea80000000800 */
[----:B-1----:R-:W2:Y:S04]  /*5b400*/  LDL.LU.64 R90, [R1+0x32f8] ;  /* 0x0032f800015a7983 */ /* 0x002ea80000300a00 */
[----:B------:R-:W2:Y:S01]  /*5b410*/  LDL.LU.64 R88, [R1+0x32f0] ;  /* 0x0032f00001587983 */ /* 0x000ea20000300a00 */
[----:B---3--:R-:W-:Y:S11]  /*5b420*/  HMMA.1688.F32.TF32 R72, R236, R54, R72 ;  /* 0x00000036ec48723c */ /* 0x008ff60000081048 */
[----:B------:R-:W-:Y:S11]  /*5b430*/  @!UPT UIADD3 URZ, URZ, URZ, URZ ;  /* 0x0000003f3f3ff290 */ /* 0x000ff6000fffe03f */
[----:B------:R-:W-:Y:S01]  /*5b440*/  @!UPT UIADD3 URZ, URZ, URZ, URZ ;  /* 0x0000003f3f3ff290 */ /* 0x000fe2000fffe03f */
[----:B------:R-:W-:Y:S04]  /*5b450*/  STL [R1+0x514], R73 ;  /* 0x0005144901007387 */ /* 0x000fe80000100800 */
[----:B------:R1:W-:Y:S02]  /*5b460*/  STL.64 [R1+0x518], R74 ;  /* 0x0005184a01007387 */ /* 0x0003e40000100a00 */
[----:B-1----:R-:W-:-:S05]  /*5b470*/  MOV R75, R72 ;  /* 0x00000048004b7202 */ /* 0x002fca0000000f00 */
[----:B------:R1:W-:Y:S04]  /*5b480*/  STL [R1+0x3108], R75 ;  /* 0x0031084b01007387 */ /* 0x0003e80000100800 */
[----:B------:R-:W3:Y:S04]  /*5b490*/  LDL.LU R72, [R1+0x4f0] ;  /* 0x0004f00001487983 */ /* 0x000ee80000300800 */
[----:B------:R-:W3:Y:S04]  /*5b4a0*/  LDL.LU R73, [R1+0x4f4] ;  /* 0x0004f40001497983 */ /* 0x000ee80000300800 */
[----:B------:R-:W3:Y:S04]  /*5b4b0*/  LDL.LU R74, [R1+0x4f8] ;  /* 0x0004f800014a7983 */ /* 0x000ee80000300800 */
[----:B-1----:R-:W3:Y:S01]  /*5b4c0*/  LDL.LU R75, [R1+0x4fc] ;  /* 0x0004fc00014b7983 */ /* 0x002ee20000300800 */
[C---:B------:R-:W-:Y:S03]  /*5b4d0*/  HMMA.1688.F32.TF32 R76, R236.reuse, R38, R76 ;  /* 0x00000026ec4c723c */ /* 0x040fe6000008104c */
[----:B------:R-:W-:Y:S04]  /*5b4e0*/  STL.64 [R1+0x500], R84 ;  /* 0x0005005401007387 */ /* 0x000fe80000100a00 */
[----:B------:R1:W-:Y:S04]  /*5b4f0*/  STL.64 [R1+0x508], R86 ;  /* 0x0005085601007387 */ /* 0x0003e80000100a00 */
[----:B-1----:R-:W2:Y:S04]  /*5b500*/  LDL.LU.64 R86, [R1+0x32e8] ;  /* 0x0032e80001567983 */ /* 0x002ea80000300a00 */
[----:B------:R-:W2:Y:S01]  /*5b510*/  LDL.LU.64 R84, [R1+0x32e0] ;  /* 0x0032e00001547983 */ /* 0x000ea20000300a00 */
[----:B---3--:R-:W-:Y:S11]  /*5b520*/  HMMA.1688.F32.TF32 R72, R236, R46, R72 ;  /* 0x0000002eec48723c */ /* 0x008ff60000081048 */
[----:B------:R-:W-:Y:S11]  /*5b530*/  @!UPT UIADD3 URZ, URZ, URZ, URZ ;  /* 0x0000003f3f3ff290 */ /* 0x000ff6000fffe03f */
[----:B------:R-:W-:Y:S01]  /*5b540*/  @!UPT UIADD3 URZ, URZ, URZ, URZ ;  /* 0x0000003f3f3ff290 */ /* 0x000fe2000fffe03f */
[----:B------:R1:W-:Y:S04]  /*5b550*/  STL.64 [R1+0x4f0], R72 ;  /* 0x0004f04801007387 */ /* 0x0003e80000100a00 */
[----:B------:R3:W-:Y:S04]  /*5b560*/  STL [R1+0x4f8], R74 ;  /* 0x0004f84a01007387 */ /* 0x0007e80000100800 */
[----:B------:R2:W-:Y:S01]  /*5b570*/  STL [R1+0x310c], R75 ;  /* 0x00310c4b01007387 */ /* 0x0005e20000100800 */
[----:B-1----:R-:W-:-:S03]  /*5b580*/  IMAD.MOV.U32 R73, RZ, RZ, R82 ;  /* 0x000000ffff497224 */ /* 0x002fc600078e0052 */
[----:B------:R1:W-:Y:S01]  /*5b590*/  STL [R1+0x4e0], R80 ;  /* 0x0004e05001007387 */ /* 0x0003e20000100800 */
[----:B---3--:R-:W-:Y:S01]  /*5b5a0*/  MOV R74, R83 ;  /* 0x00000053004a7202 */ /* 0x008fe20000000f00 */
[----:B------:R-:W-:Y:S02]  /*5b5b0*/  IMAD.MOV.U32 R72, RZ, RZ, R81 ;  /* 0x000000ffff487224 */ /* 0x000fe400078e0051 */
[----:B------:R-:W3:Y:S01]  /*5b5c0*/  LDL.LU.64 R82, [R1+0x32d8] ;  /* 0x0032d80001527983 */ /* 0x000ee20000300a00 */
[----:B--2---:R-:W-:-:S03]  /*5b5d0*/  IMAD.MOV.U32 R75, RZ, RZ, R79 ;  /* 0x000000ffff4b7224 */ /* 0x004fc600078e004f */
[----:B-1----:R-:W3:Y:S04]  /*5b5e0*/  LDL.LU.64 R80, [R1+0x32d0] ;  /* 0x0032d00001507983 */ /* 0x002ee80000300a00 */
[----:B------:R-:W-:Y:S04]  /*5b5f0*/  STL.64 [R1+0x4d0], R76 ;  /* 0x0004d04c01007387 */ /* 0x000fe80000100a00 */
[----:B------:R1:W-:Y:S04]  /*5b600*/  STL [R1+0x4d8], R78 ;  /* 0x0004d84e01007387 */ /* 0x0003e80000100800 */
[----:B-1----:R-:W2:Y:S04]  /*5b610*/  LDL.LU.64 R78, [R1+0x32c8] ;  /* 0x0032c800014e7983 */ /* 0x002ea80000300a00 */
[----:B------:R-:W2:Y:S04]  /*5b620*/  LDL.LU.64 R76, [R1+0x32c0] ;  /* 0x0032c000014c7983 */ /* 0x000ea80000300a00 */
[----:B------:R-:W-:Y:S04]  /*5b630*/  STL.64 [R1+0x3118], R74 ;  /* 0x0031184a01007387 */ /* 0x000fe80000100a00 */
[----:B------:R1:W-:Y:S04]  /*5b640*/  STL.64 [R1+0x3110], R72 ;  /* 0x0031104801007387 */ /* 0x0003e80000100a00 */
[----:B-1----:R-:W2:Y:S04]  /*5b650*/  LDL.LU R72, [R1+0x4c0] ;  /* 0x0004c00001487983 */ /* 0x002ea80000300800 */
[----:B------:R-:W2:Y:S04]  /*5b660*/  LDL.LU R73, [R1+0x4c4] ;  /* 0x0004c40001497983 */ /* 0x000ea80000300800 */
[----:B------:R-:W2:Y:S04]  /*5b670*/  LDL.LU R74, [R1+0x4c8] ;  /* 0x0004c800014a7983 */ /* 0x000ea80000300800 */
[----:B------:R-:W2:Y:S02]  /*5b680*/  LDL.LU R75, [R1+0x4cc] ;  /* 0x0004cc00014b7983 */ /* 0x000ea40000300800 */
[C---:B--2---:R-:W-:Y:S11]  /*5b690*/  HMMA.1688.F32.TF32 R72, R236.reuse, R34, R72 ;  /* 0x00000022ec48723c */ /* 0x044ff60000081048 */
[----:B------:R-:W-:Y:S11]  /*5b6a0*/  @!UPT UIADD3 URZ, URZ, URZ, URZ ;  /* 0x0000003f3f3ff290 */ /* 0x000ff6000fffe03f */
[----:B------:R-:W-:Y:S01]  /*5b6b0*/  @!UPT UIADD3 URZ, URZ, URZ, URZ ;  /* 0x0000003f3f3ff290 */ /* 0x000fe2000fffe03f */
[----:B------:R-:W-:Y:S04]  /*5b6c0*/  STL.64 [R1+0x4c0], R72 ;  /* 0x0004c04801007387 */ /* 0x000fe80000100a00 */
[----:B------:R1:W-:Y:S02]  /*5b6d0*/  STL.64 [R1+0x4c8], R74 ;  /* 0x0004c84a01007387 */ /* 0x0003e40000100a00 */
[C---:B-1----:R-:W-:Y:S08]  /*5b6e0*/  HMMA.1688.F32.TF32 R72, R236.reuse, R30, R76 ;  /* 0x0000001eec48723c */ /* 0x042ff0000008104c */
[C---:B---3--:R-:W-:Y:S08]  /*5b6f0*/  HMMA.1688.F32.TF32 R76, R236.reuse, R26, R80 ;  /* 0x0000001aec4c723c */ /* 0x048ff00000081050 */
[C---:B------:R-:W-:Y:S08]  /*5b700*/  HMMA.1688.F32.TF32 R80, R236.reuse, R22, R84 ;  /* 0x00000016ec50723c */ /* 0x040ff00000081054 */
[C---:B------:R-:W-:Y:S07]  /*5b710*/  HMMA.1688.F32.TF32 R84, R236.reuse, R18, R88 ;  /* 0x00000012ec54723c */ /* 0x040fee0000081058 */
[----:B------:R-:W-:Y:S01]  /*5b720*/  STL.64 [R1+0x30b0], R78 ;  /* 0x0030b04e01007387 */ /* 0x000fe20000100a00 */
[C---:B----4-:R-:W-:Y:S03]  /*5b730*/  HMMA.1688.F32.TF32 R88, R236.reuse, R14, R92 ;  /* 0x0000000eec58723c */ /* 0x050fe6000008105c */
[----:B------:R-:W-:Y:S04]  /*5b740*/  STL.64 [R1+0x790], R72 ;  /* 0x0007904801007387 */ /* 0x000fe80000100a00 */
[----:B------:R1:W-:Y:S01]  /*5b750*/  STL.64 [R1+0x798], R74 ;  /* 0x0007984a01007387 */ /* 0x0003e20000100a00 */
[C---:B------:R-:W-:Y:S08]  /*5b760*/  HMMA.1688.F32.TF32 R92, R236.reuse, R10, R96 ;  /* 0x0000000aec5c723c */ /* 0x040ff00000081060 */
[----:B-1----:R-:W-:Y:S08]  /*5b770*/  HMMA.1688.F32.TF32 R72, R236, R6, R100 ;  /* 0x00000006ec48723c */ /* 0x002ff00000081064 */
[C---:B------:R-:W-:Y:S08]  /*5b780*/  HMMA.1688.F32.TF32 R100, R228.reuse, R66, R104 ;  /* 0x00000042e464723c */ /* 0x040ff00000081068 */
[C---:B------:R-:W-:Y:S01]  /*5b790*/  HMMA.1688.F32.TF32 R104, R228.reuse, R62, R108 ;  /* 0x0000003ee468723c */ /* 0x040fe2000008106c */
[----:B------:R-:W-:Y:S07]  /*5b7a0*/  STL.64 [R1+0x30a8], R76 ;  /* 0x0030a84c01007387 */ /* 0x000fee0000100a00 */
[C---:B------:R-:W-:Y:S01]  /*5b7b0*/  HMMA.1688.F32.TF32 R108, R228.reuse, R58, R112 ;  /* 0x0000003ae46c723c */ /* 0x040fe20000081070 */
[----:B------:R-:W-:Y:S07]  /*5b7c0*/  STL.64 [R1+0x30c0], R82 ;  /* 0x0030c05201007387 */ /* 0x000fee0000100a00 */
[C---:B------:R-:W-:Y:S01]  /*5b7d0*/  HMMA.1688.F32.TF32 R112, R228.reuse, R54, R116 ;  /* 0x00000036e470723c */ /* 0x040fe20000081074 */
[----:B------:R-:W-:Y:S07]  /*5b7e0*/  STL.64 [R1+0x30b8], R80 ;  /* 0x0030b85001007387 */ /* 0x000fee0000100a00 */
[C---:B------:R-:W-:Y:S01]  /*5b7f0*/  HMMA.1688.F32.TF32 R116, R228.reuse, R50, R120 ;  /* 0x00000032e474723c */ /* 0x040fe20000081078 */
[----:B------:R-:W-:Y:S07]  /*5b800*/  STL.64 [R1+0x30d0], R86 ;  /* 0x0030d05601007387 */ /* 0x000fee0000100a00 */
[C---:B------:R-:W-:Y:S01]  /*5b810*/  HMMA.1688.F32.TF32 R120, R228.reuse, R46, R124 ;  /* 0x0000002ee478723c */ /* 0x040fe2000008107c */
[----:B------:R-:W-:Y:S04]  /*5b820*/  STL.64 [R1+0x30c8], R84 ;  /* 0x0030c85401007387 */ /* 0x000fe80000100a00 */
[----:B------:R-:W-:Y:S03]  /*5b830*/  STL.64 [R1+0x30e0], R90 ;  /* 0x0030e05a01007387 */ /* 0x000fe60000100a00 */
[C---:B------:R-:W-:Y:S01]  /*5b840*/  HMMA.1688.F32.TF32 R124, R228.reuse, R42, R128 ;  /* 0x0000002ae47c723c */ /* 0x040fe20000081080 */
[----:B------:R-:W-:Y:S04]  /*5b850*/  STL.64 [R1+0x30d8], R88 ;  /* 0x0030d85801007387 */ /* 0x000fe80000100a00 */
[----:B------:R-:W-:Y:S03]  /*5b860*/  STL.64 [R1+0x30f0], R94 ;  /* 0x0030f05e01007387 */ /* 0x000fe60000100a00 */
[C---:B------:R-:W-:Y:S01]  /*5b870*/  HMMA.1688.F32.TF32 R128, R228.reuse, R38, R132 ;  /* 0x00000026e480723c */ /* 0x040fe20000081084 */
[----:B------:R-:W-:Y:S04]  /*5b880*/  STL.64 [R1+0x30e8], R92 ;  /* 0x0030e85c01007387 */ /* 0x000fe80000100a00 */
[----:B------:R-:W-:Y:S03]  /*5b890*/  STL [R1+0x30a4], R100 ;  /* 0x0030a46401007387 */ /* 0x000fe60000100800 */
[C---:B------:R-:W-:Y:S01]  /*5b8a0*/  HMMA.1688.F32.TF32 R132, R228.reuse, R34, R136 ;  /* 0x00000022e484723c */ /* 0x040fe20000081088 */
[----:B------:R-:W-:Y:S04]  /*5b8b0*/  STL.64 [R1+0x590], R72 ;  /* 0x0005904801007387 */ /* 0x000fe80000100a00 */
[----:B------:R1:W-:Y:S03]  /*5b8c0*/  STL.64 [R1+0x598], R74 ;  /* 0x0005984a01007387 */ /* 0x0003e60000100a00 */
[C---:B------:R-:W-:Y:S01]  /*5b8d0*/  HMMA.1688.F32.TF32 R136, R228.reuse, R30, R140 ;  /* 0x0000001ee488723c */ /* 0x040fe2000008108c */
[----:B------:R-:W-:Y:S04]  /*5b8e0*/  STL [R1+0x30a0], R101 ;  /* 0x0030a06501007387 */ /* 0x000fe80000100800 */
[----:B------:R-:W-:Y:S03]  /*5b8f0*/  STL [R1+0x309c], R102 ;  /* 0x00309c6601007387 */ /* 0x000fe60000100800 */
[C---:B------:R-:W-:Y:S01]  /*5b900*/  HMMA.1688.F32.TF32 R140, R228.reuse, R26, R144 ;  /* 0x0000001ae48c723c */ /* 0x040fe20000081090 */
[----:B------:R-:W-:Y:S04]  /*5b910*/  STL [R1+0x3098], R103 ;  /* 0x0030986701007387 */ /* 0x000fe80000100800 */
[----:B------:R-:W-:Y:S03]  /*5b920*/  STL.64 [R1+0x3128], R106 ;  /* 0x0031286a01007387 */ /* 0x000fe60000100a00 */
        /* <DEDUP_REMOVED lines=10> */
[----:B------:R-:W-:Y:S07]  /*5b9d0*/  STL.64 [R1+0x3150], R116 ;  /* 0x0031507401007387 */ /* 0x000fee0000100a00 */
[----:B-1----:R-:W-:Y:S01]  /*5b9e0*/  HMMA.1688.F32.TF32 R72, R228, R6, R164 ;  /* 0x00000006e448723c */ /* 0x002fe200000810a4 */
[----:B------:R-:W-:Y:S07]  /*5b9f0*/  STL.64 [R1+0x3168], R122 ;  /* 0x0031687a01007387 */ /* 0x000fee0000100a00 */
        /* <DEDUP_REMOVED lines=20> */
[----:B------:R-:W-:Y:S04]  /*5bb40*/  STL [R1+0x3094], R166 ;  /* 0x003094a601007387 */ /* 0x000fe80000100800 */
[----:B------:R-:W-:Y:S04]  /*5bb50*/  STL.64 [R1+0x570], R72 ;  /* 0x0005704801007387 */ /* 0x000fe80000100a00 */
[----:B------:R1:W-:Y:S01]  /*5bb60*/  STL.64 [R1+0x578], R74 ;  /* 0x0005784a01007387 */ /* 0x0003e20000100a00 */
[C---:B------:R-:W-:Y:S03]  /*5bb70*/  HMMA.1688.F32.TF32 R168, R68.reuse, R62, R172 ;  /* 0x0000003e44a8723c */ /* 0x040fe600000810ac */
[----:B------:R-:W-:Y:S04]  /*5bb80*/  LDS R66, [R3+0x22000] ;  /* 0x0220000003427984 */ /* 0x000fe80000000800 */
[----:B------:R-:W-:Y:S01]  /*5bb90*/  LDS R67, [R0+0x22000] ;  /* 0x0220000000437984 */ /* 0x000fe20000000800 */
[C---:B-1----:R-:W-:Y:S08]  /*5bba0*/  HMMA.1688.F32.TF32 R72, R68.reuse, R54, R212 ;  /* 0x000000364448723c */ /* 0x042ff000000810d4 */
[C---:B------:R-:W-:Y:S08]  /*5bbb0*/  HMMA.1688.F32.TF32 R172, R68.reuse, R58, R176 ;  /* 0x0000003a44ac723c */ /* 0x040ff000000810b0 */
[----:B------:R-:W-:Y:S01]  /*5bbc0*/  HMMA.1688.F32.TF32 R176, R68, R50, R180 ;  /* 0x0000003244b0723c */ /* 0x000fe200000810b4 */
[----:B------:R-:W-:Y:S04]  /*5bbd0*/  STL [R1+0x3090], R167 ;  /* 0x003090a701007387 */ /* 0x000fe80000100800 */
[----:B------:R-:W-:Y:S03]  /*5bbe0*/  STL [R1+0x308c], R171 ;  /* 0x00308cab01007387 */ /* 0x000fe60000100800 */
[----:B------:R-:W-:Y:S01]  /*5bbf0*/  IMAD.MOV.U32 R102, RZ, RZ, R74 ;  /* 0x000000ffff667224 */ /* 0x000fe200078e004a */
[----:B------:R-:W-:Y:S01]  /*5bc00*/  MOV R101, R73 ;  /* 0x0000004900657202 */ /* 0x000fe20000000f00 */
[----:B------:R-:W-:-:S02]  /*5bc10*/  IMAD.MOV.U32 R103, RZ, RZ, R75 ;  /* 0x000000ffff677224 */ /* 0x000fc400078e004b */
[----:B------:R-:W-:-:S03]  /*5bc20*/  IMAD.MOV.U32 R100, RZ, RZ, R72 ;  /* 0x000000ffff647224 */ /* 0x000fc600078e0048 */
[----:B------:R-:W-:Y:S04]  /*5bc30*/  STL [R1+0x3088], R175 ;  /* 0x003088af01007387 */ /* 0x000fe80000100800 */
[----:B------:R-:W-:Y:S04]  /*5bc40*/  STL.64 [R1+0x3208], R102 ;  /* 0x0032086601007387 */ /* 0x000fe80000100a00 */
[----:B------:R-:W-:Y:S04]  /*5bc50*/  STL.64 [R1+0x3200], R100 ;  /* 0x0032006401007387 */ /* 0x000fe80000100a00 */
[----:B------:R-:W-:Y:S04]  /*5bc60*/  STL.64 [R1+0x3218], R178 ;  /* 0x003218b201007387 */ /* 0x000fe80000100a00 */
[----:B------:R-:W-:Y:S04]  /*5bc70*/  STL.64 [R1+0x3210], R176 ;  /* 0x003210b001007387 */ /* 0x000fe80000100a00 */
[----:B------:R-:W2:Y:S01]  /*5bc80*/  LDL R111, [R1+0x9d0] ;  /* 0x0009d000016f7983 */ /* 0x000ea20000100800 */
[C---:B------:R-:W-:Y:S11]  /*5bc90*/  HMMA.1688.F32.TF32 R72, R68.reuse, R46, R216 ;  /* 0x0000002e4448723c */ /* 0x040ff600000810d8 */
[----:B------:R-:W-:Y:S11]  /*5bca0*/  @!UPT UIADD3 URZ, URZ, URZ, URZ ;  /* 0x0000003f3f3ff290 */ /* 0x000ff6000fffe03f */
[----:B------:R-:W-:Y:S02]  /*5bcb0*/  @!UPT UIADD3 URZ, URZ, URZ, URZ ;  /* 0x0000003f3f3ff290 */ /* 0x000fe4000fffe03f */
[----:B------:R-:W-:Y:S01]  /*5bcc0*/  MOV R219, R72 ;  /* 0x0000004800db7202 */ /* 0x000fe20000000f00 */
[----:B------:R-:W-:Y:S01]  /*5bcd0*/  IMAD.MOV.U32 R218, RZ, RZ, R73 ;  /* 0x000000ffffda7224 */ /* 0x000fe200078e0049 */
[----:B------:R-:W-:Y:S01]  /*5bce0*/  MOV R216, R75 ;  /* 0x0000004b00d87202 */ /* 0x000fe20000000f00 */
[----:B------:R-:W-:Y:S02]  /*5bcf0*/  IMAD.MOV.U32 R217, RZ, RZ, R74 ;  /* 0x000000ffffd97224 */ /* 0x000fe400078e004a */
[C---:B------:R-:W-:Y:S08]  /*5bd00*/  HMMA.1688.F32.TF32 R72, R68.reuse, R26, R196 ;  /* 0x0000001a4448723c */ /* 0x040ff000000810c4 */
[C---:B------:R-:W-:Y:S08]  /*5bd10*/  HMMA.1688.F32.TF32 R180, R68.reuse, R42, R184 ;  /* 0x0000002a44b4723c */ /* 0x040ff000000810b8 */
[----:B------:R-:W-:Y:S08]  /*5bd20*/  HMMA.1688.F32.TF32 R184, R68, R38, R220 ;  /* 0x0000002644b8723c */ /* 0x000ff000000810dc */
[----:B------:R-:W-:Y:S01]  /*5bd30*/  IMAD.MOV.U32 R223, RZ, RZ, R72 ;  /* 0x000000ffffdf7224 */ /* 0x000fe200078e0048 */
[----:B------:R-:W-:Y:S01]  /*5bd40*/  MOV R221, R74 ;  /* 0x0000004a00dd7202 */ /* 0x000fe20000000f00 */
[----:B------:R-:W-:Y:S01]  /*5bd50*/  IMAD.MOV.U32 R222, RZ, RZ, R73 ;  /* 0x000000ffffde7224 */ /* 0x000fe200078e0049 */
[----:B------:R-:W-:Y:S01]  /*5bd60*/  MOV R73, R64 ;  /* 0x0000004000497202 */ /* 0x000fe20000000f00 */
[----:B------:R-:W-:Y:S01]  /*5bd70*/  IMAD.MOV.U32 R220, RZ, RZ, R75 ;  /* 0x000000ffffdc7224 */ /* 0x000fe200078e004b */
[----:B------:R-:W-:Y:S01]  /*5bd80*/  LDS R64, [R3+0x20000] ;  /* 0x0200000003407984 */ /* 0x000fe20000000800 */
[----:B------:R-:W-:-:S02]  /*5bd90*/  IMAD.MOV.U32 R72, RZ, RZ, R65 ;  /* 0x000000ffff487224 */ /* 0x000fc400078e0041 */
[----:B------:R-:W-:Y:S01]  /*5bda0*/  IMAD.MOV.U32 R74, RZ, RZ, R61 ;  /* 0x000000ffff4a7224 */ /* 0x000fe200078e003d */
[----:B------:R-:W-:Y:S01]  /*5bdb0*/  LDS R65, [R0+0x20000] ;  /* 0x0200000000417984 */ /* 0x000fe20000000800 */
[----:B------:R-:W-:Y:S01]  /*5bdc0*/  IMAD.MOV.U32 R75, RZ, RZ, R60 ;  /* 0x000000ffff4b7224 */ /* 0x000fe200078e003c */
[----:B------:R-:W-:Y:S01]  /*5bdd0*/  MOV R79, R52 ;  /* 0x00000034004f7202 */ /* 0x000fe20000000f00 */
        /* <DEDUP_REMOVED lines=9> */
[----:B------:R-:W-:Y:S02]  /*5be70*/  IMAD.MOV.U32 R86, RZ, RZ, R37 ;  /* 0x000000ffff567224 */ /* 0x000fe400078e0025 */
[----:B------:R-:W-:Y:S01]  /*5be80*/  IMAD.MOV.U32 R87, RZ, RZ, R36 ;  /* 0x000000ffff577224 */ /* 0x000fe200078e0024 */
[----:B------:R-:W-:Y:S01]  /*5be90*/  HMMA.1688.F32.TF32 R188, R68, R34, R188 ;  /* 0x0000002244bc723c */ /* 0x000fe200000810bc */
[----:B------:R-:W-:Y:S01]  /*5bea0*/  MOV R96, R33 ;  /* 0x0000002100607202 */ /* 0x000fe20000000f00 */
[----:B------:R-:W-:Y:S01]  /*5beb0*/  IMAD.MOV.U32 R97, RZ, RZ, R32 ;  /* 0x000000ffff617224 */ /* 0x000fe200078e0020 */
[----:B------:R-:W-:Y:S01]  /*5bec0*/  MOV R99, R28 ;  /* 0x0000001c00637202 */ /* 0x000fe20000000f00 */
[----:B------:R-:W-:-:S02]  /*5bed0*/  IMAD.MOV.U32 R98, RZ, RZ, R29 ;  /* 0x000000ffff627224 */ /* 0x000fc400078e001d */
[----:B------:R-:W-:Y:S02]  /*5bee0*/  IMAD.MOV.U32 R92, RZ, RZ, R25 ;  /* 0x000000ffff5c7224 */ /* 0x000fe400078e0019 */
[C---:B------:R-:W-:Y:S01]  /*5bef0*/  HMMA.1688.F32.TF32 R192, R68.reuse, R30, R192 ;  /* 0x0000001e44c0723c */ /* 0x040fe200000810c0 */
[----:B------:R-:W-:Y:S01]  /*5bf00*/  IMAD.MOV.U32 R93, RZ, RZ, R24 ;  /* 0x000000ffff5d7224 */ /* 0x000fe200078e0018 */
[----:B------:R-:W-:Y:S01]  /*5bf10*/  MOV R94, R21 ;  /* 0x00000015005e7202 */ /* 0x000fe20000000f00 */
[----:B------:R-:W-:Y:S01]  /*5bf20*/  IMAD.MOV.U32 R95, RZ, RZ, R20 ;  /* 0x000000ffff5f7224 */ /* 0x000fe200078e0014 */
[----:B------:R-:W-:Y:S01]  /*5bf30*/  MOV R89, R16 ;  /* 0x0000001000597202 */ /* 0x000fe20000000f00 */
[----:B------:R-:W-:Y:S01]  /*5bf40*/  IMAD.MOV.U32 R88, RZ, RZ, R17 ;  /* 0x000000ffff587224 */ /* 0x000fe200078e0011 */
[----:B------:R-:W-:Y:S02]  /*5bf50*/  MOV R104, R9 ;  /* 0x0000000900687202 */ /* 0x000fe40000000f00 */
[----:B------:R-:W-:Y:S01]  /*5bf60*/  HMMA.1688.F32.TF32 R196, R68, R22, R200 ;  /* 0x0000001644c4723c */ /* 0x000fe200000810c8 */
[----:B------:R-:W-:Y:S01]  /*5bf70*/  IMAD.MOV.U32 R105, RZ, RZ, R8 ;  /* 0x000000ffff697224 */ /* 0x000fe200078e0008 */
[----:B------:R-:W-:Y:S01]  /*5bf80*/  MOV R107, R4 ;  /* 0x00000004006b7202 */ /* 0x000fe20000000f00 */
[----:B------:R-:W-:-:S02]  /*5bf90*/  IMAD.MOV.U32 R106, RZ, RZ, R5 ;  /* 0x000000ffff6a7224 */ /* 0x000fc400078e0005 */
[----:B------:R-:W-:-:S03]  /*5bfa0*/  IMAD.MOV.U32 R90, RZ, RZ, R13 ;  /* 0x000000ffff5a7224 */ /* 0x000fc600078e000d */
[----:B------:R-:W-:Y:S01]  /*5bfb0*/  HMMA.1688.F32.TF32 R200, R68, R18, R224 ;  /* 0x0000001244c8723c */ /* 0x000fe200000810e0 */
[----:B------:R-:W-:-:S07]  /*5bfc0*/  IMAD.MOV.U32 R91, RZ, RZ, R12 ;  /* 0x000000ffff5b7224 */ /* 0x000fce00078e000c */
[C---:B------:R-:W-:Y:S08]  /*5bfd0*/  HMMA.1688.F32.TF32 R204, R68.reuse, R14, R204 ;  /* 0x0000000e44cc723c */ /* 0x040ff000000810cc */
[C---:B------:R-:W-:Y:S08]  /*5bfe0*/  HMMA.1688.F32.TF32 R208, R68.reuse, R10, R208 ;  /* 0x0000000a44d0723c */ /* 0x040ff000000810d0 */
[----:B------:R-:W-:Y:S01]  /*5bff0*/  HMMA.1688.F32.TF32 R236, R68, R6, R232 ;  /* 0x0000000644ec723c */ /* 0x000fe200000810e8 */
[----:B------:R-:W-:Y:S04]  /*5c000*/  LDS R68, [R3+0x20100] ;  /* 0x0201000003447984 */ /* 0x000fe80000000800 */
[----:B------:R-:W-:Y:S04]  /*5c010*/  LDS R70, [R3+0x22100] ;  /* 0x0221000003467984 */ /* 0x000fe80000000800 */
[----:B------:R-:W-:Y:S04]  /*5c020*/  LDS R69, [R0+0x20100] ;  /* 0x0201000000457984 */ /* 0x000fe80000000800 */
[----:B------:R-:W-:Y:S04]  /*5c030*/  LDS R71, [R0+0x22100] ;  /* 0x0221000000477984 */ /* 0x000fe80000000800 */
[----:B--2---:R-:W1:Y:S04]  /*5c040*/  LDSM.16.M88.4 R60, [R111+0x100100] ;  /* 0x100100006f3c783b */ /* 0x004e680000000200 */
[----:B------:R-:W-:Y:S04]  /*5c050*/  LDSM.16.M88.4 R52, [R111+0x102100] ;  /* 0x102100006f34783b */ /* 0x000fe80000000200 */
[----:B------:R-:W-:Y:S04]  /*5c060*/  LDSM.16.M88.4 R48, [R111+0x103100] ;  /* 0x103100006f30783b */ /* 0x000fe80000000200 */
[----:B------:R-:W2:Y:S04]  /*5c070*/  LDSM.16.M88.4 R56, [R111+0x101100] ;  /* 0x101100006f38783b */ /* 0x000ea80000000200 */
[----:B------:R-:W3:Y:S04]  /*5c080*/  LDSM.16.M88.4 R44, [R111+0x104100] ;  /* 0x104100006f2c783b */ /* 0x000ee80000000200 */
[----:B------:R-:W4:Y:S04]  /*5c090*/  LDSM.16.M88.4 R40, [R111+0x105100] ;  /* 0x105100006f28783b */ /* 0x000f280000000200 */
[----:B------:R-:W3:Y:S04]  /*5c0a0*/  LDSM.16.M88.4 R36, [R111+0x106100] ;  /* 0x106100006f24783b */ /* 0x000ee80000000200 */
[----:B------:R-:W3:Y:S04]  /*5c0b0*/  LDSM.16.M88.4 R32, [R111+0x107100] ;  /* 0x107100006f20783b */ /* 0x000ee80000000200 */
[----:B------:R-:W3:Y:S04]  /*5c0c0*/  LDSM.16.M88.4 R28, [R111+0x108100] ;  /* 0x108100006f1c783b */ /* 0x000ee80000000200 */
[----:B------:R-:W3:Y:S04]  /*5c0d0*/  LDSM.16.M88.4 R24, [R111+0x109100] ;  /* 0x109100006f18783b */ /* 0x000ee80000000200 */
[----:B------:R-:W3:Y:S04]  /*5c0e0*/  LDSM.16.M88.4 R20, [R111+0x10a100] ;  /* 0x10a100006f14783b */ /* 0x000ee80000000200 */
[----:B------:R-:W4:Y:S04]  /*5c0f0*/  LDSM.16.M88.4 R16, [R111+0x10b100] ;  /* 0x10b100006f10783b */ /* 0x000f280000000200 */
[----:B------:R-:W4:Y:S01]  /*5c100*/  LDSM.16.M88.4 R12, [R111+0x10c100] ;  /* 0x10c100006f0c783b */ /* 0x000f220000000200 */
[C---:B-1----:R-:W-:Y:S03]  /*5c110*/  HMMA.1688.F32.TF32 R100, R64.reuse, R60, R104 ;  /* 0x0000003c4064723c */ /* 0x042fe60000081068 */
[----:B------:R-:W1:Y:S04]  /*5c120*/  LDSM.16.M88.4 R8, [R111+0x10d100] ;  /* 0x10d100006f08783b */ /* 0x000e680000000200 */
[----:B------:R-:W1:Y:S04]  /*5c130*/  LDSM.16.M88.4 R4, [R111+0x10e100] ;  /* 0x10e100006f04783b */ /* 0x000e680000000200 */
[----:B------:R-:W1:Y:S01]  /*5c140*/  LDSM.16.M88.4 R232, [R111+0x10f100] ;  /* 0x10f100006fe8783b */ /* 0x000e620000000200 */
[----:B--2---:R-:W-:Y:S03]  /*5c150*/  HMMA.1688.F32.TF32 R88, R64, R56, R88 ;  /* 0x000000384058723c */ /* 0x004fe60000081058 */
[----:B------:R-:W-:Y:S04]  /*5c160*/  STL [R1+0x3040], R54 ;  /* 0x0030403601007387 */ /* 0x000fe80000100800 */
[----:B------:R-:W-:Y:S04]  /*5c170*/  STL [R1+0x303c], R55 ;  /* 0x00303c3701007387 */ /* 0x000fe80000100800 */
[----:B------:R-:W-:Y:S04]  /*5c180*/  STL [R1+0x3038], R50 ;  /* 0x0030383201007387 */ /* 0x000fe80000100800 */
[----:B------:R-:W-:Y:S04]  /*5c190*/  STL [R1+0x3034], R51 ;  /* 0x0030343301007387 */ /* 0x000fe80000100800 */
[----:B---3--:R-:W-:Y:S01]  /*5c1a0*/  STL [R1+0x3044], R46 ;  /* 0x0030442e01007387 */ /* 0x008fe20000100800 */
[----:B------:R-:W-:-:S03]  /*5c1b0*/  IMAD.MOV.U32 R166, RZ, RZ, R100 ;  /* 0x000000ffffa67224 */ /* 0x000fc600078e0064 */
[----:B------:R-:W-:Y:S01]  /*5c1c0*/  STL [R1+0x3030], R47 ;  /* 0x0030302f01007387 */ /* 0x000fe20000100800 */
[----:B------:R-:W-:Y:S01]  /*5c1d0*/  IMAD.MOV.U32 R167, RZ, RZ, R101 ;  /* 0x000000ffffa77224 */ /* 0x000fe200078e0065 */
[----:B------:R-:W-:Y:S02]  /*5c1e0*/  MOV R171, R102 ;  /* 0x0000006600ab7202 */ /* 0x000fe40000000f00 */
[----:B----4-:R-:W-:Y:S01]  /*5c1f0*/  STL [R1+0x304c], R42 ;  /* 0x00304c2a01007387 */ /* 0x010fe20000100800 */
[----:B------:R-:W-:-:S03]  /*5c200*/  IMAD.MOV.U32 R175, RZ, RZ, R103 ;  /* 0x000000ffffaf7224 */ /* 0x000fc600078e0067 */
[----:B------:R-:W-:Y:S01]  /*5c210*/  STL [R1+0x3048], R43 ;  /* 0x0030482b01007387 */ /* 0x000fe20000100800 */
[C---:B------:R-:W-:Y:S03]  /*5c220*/  HMMA.1688.F32.TF32 R100, R64.reuse, R52, R92 ;  /* 0x000000344064723c */ /* 0x040fe6000008105c */
[----:B------:R-:W-:Y:S04]  /*5c230*/  STL [R1+0x302c], R38 ;  /* 0x00302c2601007387 */ /* 0x000fe80000100800 */
        /* <DEDUP_REMOVED lines=10> */
[----:B------:R-:W-:Y:S03]  /*5c2e0*/  HMMA.1688.F32.TF32 R76, R64, R36, R76 ;  /* 0x00000024404c723c */ /* 0x000fe6000008104c */
[----:B------:R-:W-:Y:S04]  /*5c2f0*/  STL [R1+0x3004], R22 ;  /* 0x0030041601007387 */ /* 0x000fe80000100800 */
[----:B------:R-:W-:Y:S04]  /*5c300*/  STL [R1+0x2fe8], R23 ;  /* 0x002fe81701007387 */ /* 0x000fe80000100800 */
[----:B------:R-:W-:Y:S04]  /*5c310*/  STL [R1+0x2fe4], R18 ;  /* 0x002fe41201007387 */ /* 0x000fe80000100800 */
[----:B------:R-:W-:Y:S04]  /*5c320*/  STL [R1+0x2fe0], R19 ;  /* 0x002fe01301007387 */ /* 0x000fe80000100800 */
[----:B------:R-:W-:Y:S04]  /*5c330*/  STL [R1+0x300c], R14 ;  /* 0x00300c0e01007387 */ /* 0x000fe80000100800 */
[----:B------:R-:W-:Y:S04]  /*5c340*/  STL [R1+0x3008], R15 ;  /* 0x0030080f01007387 */ /* 0x000fe80000100800 */
[----:B-1----:R-:W-:Y:S04]  /*5c350*/  STL [R1+0x3014], R10 ;  /* 0x0030140a01007387 */ /* 0x002fe80000100800 */
[----:B------:R-:W-:Y:S01]  /*5c360*/  STL [R1+0x3010], R11 ;  /* 0x0030100b01007387 */ /* 0x000fe20000100800 */
[----:B------:R-:W-:-:S03]  /*5c370*/  IMAD.MOV.U32 R215, RZ, RZ, R88 ;  /* 0x000000ffffd77224 */ /* 0x000fc600078e0058 */
[----:B------:R-:W-:Y:S01]  /*5c380*/  STL [R1+0x301c], R6 ;  /* 0x00301c0601007387 */ /* 0x000fe20000100800 */
[----:B------:R-:W-:-:S03]  /*5c390*/  MOV R214, R89 ;  /* 0x0000005900d67202 */ /* 0x000fc60000000f00 */
[----:B------:R-:W-:Y:S01]  /*5c3a0*/  STL [R1+0x3018], R7 ;  /* 0x0030180701007387 */ /* 0x000fe20000100800 */
[----:B------:R-:W-:-:S03]  /*5c3b0*/  IMAD.MOV.U32 R213, RZ, RZ, R90 ;  /* 0x000000ffffd57224 */ /* 0x000fc600078e005a */
[----:B------:R-:W-:Y:S01]  /*5c3c0*/  STL [R1+0x3024], R234 ;  /* 0x003024ea01007387 */ /* 0x000fe20000100800 */
[----:B------:R-:W-:Y:S03]  /*5c3d0*/  HMMA.1688.F32.TF32 R72, R64, R32, R72 ;  /* 0x000000204048723c */ /* 0x000fe60000081048 */
[----:B------:R-:W-:Y:S01]  /*5c3e0*/  STL [R1+0x3020], R235 ;  /* 0x003020eb01007387 */ /* 0x000fe20000100800 */
[----:B------:R-:W-:-:S03]  /*5c3f0*/  IMAD.MOV.U32 R212, RZ, RZ, R91 ;  /* 0x000000ffffd47224 */ /* 0x000fc600078e005b */
[----:B------:R-:W2:Y:S04]  /*5c400*/  LDL.LU R88, [R1+0x40] ;  /* 0x0000400001587983 */ /* 0x000ea80000300800 */
[----:B------:R-:W2:Y:S04]  /*5c410*/  LDL.LU R89, [R1+0x44] ;  /* 0x0000440001597983 */ /* 0x000ea80000300800 */
[----:B------:R-:W2:Y:S04]  /*5c420*/  LDL.LU R90, [R1+0x48] ;  /* 0x00004800015a7983 */ /* 0x000ea80000300800 */
[----:B------:R-:W2:Y:S04]  /*5c430*/  LDL.LU R91, [R1+0x4c] ;  /* 0x00004c00015b7983 */ /* 0x000ea80000300800 */
[----:B------:R-:W-:Y:S04]  /*5c440*/  STL.64 [R1+0xa0], R100 ;  /* 0x0000a06401007387 */ /* 0x000fe80000100a00 */
[----:B------:R-:W-:Y:S04]  /*5c450*/  STL.64 [R1+0xa8], R102 ;  /* 0x0000a86601007387 */ /* 0x000fe80000100a00 */
[----:B------:R-:W-:Y:S04]  /*5c460*/  STL.64 [R1+0x90], R92 ;  /* 0x0000905c01007387 */ /* 0x000fe80000100a00 */
[----:B------:R-:W-:Y:S04]  /*5c470*/  STL.64 [R1+0x98], R94 ;  /* 0x0000985e01007387 */ /* 0x000fe80000100a00 */
[----:B------:R1:W-:Y:S04]  /*5c480*/  STL.64 [R1+0x80], R84 ;  /* 0x0000805401007387 */ /* 0x0003e80000100a00 */
[----:B------:R3:W-:Y:S04]  /*5c490*/  STL.64 [R1+0x88], R86 ;  /* 0x0000885601007387 */ /* 0x0007e80000100a00 */
[----:B-1----:R-:W4:Y:S04]  /*5c4a0*/  LDL.LU R84, [R1+0x30] ;  /* 0x0000300001547983 */ /* 0x002f280000300800 */
[----:B------:R1:W-:Y:S04]  /*5c4b0*/  STL.64 [R1+0x70], R80 ;  /* 0x0000705001007387 */ /* 0x0003e80000100a00 */
[----:B------:R1:W-:Y:S04]  /*5c4c0*/  STL.64 [R1+0x78], R82 ;  /* 0x0000785201007387 */ /* 0x0003e80000100a00 */
[----:B------:R1:W-:Y:S04]  /*5c4d0*/  STL.64 [R1+0x60], R76 ;  /* 0x0000604c01007387 */ /* 0x0003e80000100a00 */
[----:B------:R1:W-:Y:S04]  /*5c4e0*/  STL.64 [R1+0x68], R78 ;  /* 0x0000684e01007387 */ /* 0x0003e80000100a00 */
[----:B------:R-:W4:Y:S04]  /*5c4f0*/  LDL.LU R85, [R1+0x34] ;  /* 0x0000340001557983 */ /* 0x000f280000300800 */
[----:B---3--:R-:W4:Y:S04]  /*5c500*/  LDL.LU R86, [R1+0x38] ;  /* 0x0000380001567983 */ /* 0x008f280000300800 */
[----:B------:R-:W4:Y:S04]  /*5c510*/  LDL.LU R87, [R1+0x3c] ;  /* 0x00003c0001577983 */ /* 0x000f280000300800 */
[----:B-1----:R-:W3:Y:S04]  /*5c520*/  LDL.LU R80, [R1+0x20] ;  /* 0x0000200001507983 */ /* 0x002ee80000300800 */
[----:B------:R-:W3:Y:S04]  /*5c530*/  LDL.LU R81, [R1+0x24] ;  /* 0x0000240001517983 */ /* 0x000ee80000300800 */
[----:B------:R-:W3:Y:S04]  /*5c540*/  LDL.LU R82, [R1+0x28] ;  /* 0x0000280001527983 */ /* 0x000ee80000300800 */
[----:B------:R-:W3:Y:S01]  /*5c550*/  LDL.LU R83, [R1+0x2c] ;  /* 0x00002c0001537983 */ /* 0x000ee20000300800 */
[----:B------:R-:W-:-:S03]  /*5c560*/  MOV R46, R72 ;  /* 0x00000048002e7202 */ /* 0x000fc60000000f00 */
[----:B------:R-:W3:Y:S01]  /*5c570*/  LDL.LU R76, [R1+0x10] ;  /* 0x00001000014c7983 */ /* 0x000ee20000300800 */
[----:B------:R-:W-:-:S03]  /*5c580*/  IMAD.MOV.U32 R54, RZ, RZ, R73 ;  /* 0x000000ffff367224 */ /* 0x000fc600078e0049 */
[----:B------:R-:W3:Y:S01]  /*5c590*/  LDL.LU R77, [R1+0x14] ;  /* 0x00001400014d7983 */ /* 0x000ee20000300800 */
[----:B------:R-:W-:-:S03]  /*5c5a0*/  IMAD.MOV.U32 R55, RZ, RZ, R74 ;  /* 0x000000ffff377224 */ /* 0x000fc600078e004a */
[----:B------:R-:W3:Y:S01]  /*5c5b0*/  LDL.LU R78, [R1+0x18] ;  /* 0x00001800014e7983 */ /* 0x000ee20000300800 */
[----:B------:R-:W-:-:S03]  /*5c5c0*/  MOV R50, R75 ;  /* 0x0000004b00327202 */ /* 0x000fc60000000f00 */
[----:B------:R-:W3:Y:S04]  /*5c5d0*/  LDL.LU R79, [R1+0x1c] ;  /* 0x00001c00014f7983 */ /* 0x000ee80000300800 */
[----:B------:R-:W3:Y:S04]  /*5c5e0*/  LDL.LU R72, [R1] ;  /* 0x0000000001487983 */ /* 0x000ee80000300800 */
[----:B------:R-:W3:Y:S04]  /*5c5f0*/  LDL.LU R73, [R1+0x4] ;  /* 0x0000040001497983 */ /* 0x000ee80000300800 */
[----:B------:R-:W3:Y:S04]  /*5c600*/  LDL.LU R74, [R1+0x8] ;  /* 0x00000800014a7983 */ /* 0x000ee80000300800 */
[----:B------:R-:W3:Y:S04]  /*5c610*/  LDL.LU R75, [R1+0xc] ;  /* 0x00000c00014b7983 */ /* 0x000ee80000300800 */
[----:B------:R-:W-:Y:S04]  /*5c620*/  STL [R1+0x305c], R46 ;  /* 0x00305c2e01007387 */ /* 0x000fe80000100800 */
[----:B------:R-:W-:Y:S04]  /*5c630*/  STL [R1+0x3058], R54 ;  /* 0x0030583601007387 */ /* 0x000fe80000100800 */
[----:B------:R-:W-:Y:S04]  /*5c640*/  STL [R1+0x3054], R55 ;  /* 0x0030543701007387 */ /* 0x000fe80000100800 */
[----:B------:R1:W-:Y:S01]  /*5c650*/  STL [R1+0x3050], R50 ;  /* 0x0030503201007387 */ /* 0x0003e20000100800 */
[C---:B--2---:R-:W-:Y:S11]  /*5c660*/  HMMA.1688.F32.TF32 R88, R64.reuse, R28, R88 ;  /* 0x0000001c4058723c */ /* 0x044ff60000081058 */
[----:B------:R-:W-:Y:S11]  /*5c670*/  @!UPT UIADD3 URZ, URZ, URZ, URZ ;  /* 0x0000003f3f3ff290 */ /* 0x000ff6000fffe03f */
[----:B------:R-:W-:Y:S02]  /*5c680*/  @!UPT UIADD3 URZ, URZ, URZ, URZ ;  /* 0x0000003f3f3ff290 */ /* 0x000fe4000fffe03f */
[----:B------:R-:W-:Y:S01]  /*5c690*/  IMAD.MOV.U32 R39, RZ, RZ, R91 ;  /* 0x000000ffff277224 */ /* 0x000fe200078e005b */
[----:B------:R-:W-:Y:S01]  /*5c6a0*/  MOV R38, R90 ;  /* 0x0000005a00267202 */ /* 0x000fe20000000f00 */
[----:B------:R-:W-:Y:S02]  /*5c6b0*/  IMAD.MOV.U32 R47, RZ, RZ, R89 ;  /* 0x000000ffff2f7224 */ /* 0x000fe400078e0059 */
[----:B------:R-:W-:Y:S01]  /*5c6c0*/  IMAD.MOV.U32 R51, RZ, RZ, R88 ;  /* 0x000000ffff337224 */ /* 0x000fe200078e0058 */
[----:B------:R-:W-:Y:S04]  /*5c6d0*/  STL [R1+0x306c], R39 ;  /* 0x00306c2701007387 */ /* 0x000fe80000100800 */
[----:B------:R-:W-:Y:S01]  /*5c6e0*/  STL [R1+0x3068], R38 ;  /* 0x0030682601007387 */ /* 0x000fe20000100800 */
[C---:B----4-:R-:W-:Y:S08]  /*5c6f0*/  HMMA.1688.F32.TF32 R84, R64.reuse, R24, R84 ;  /* 0x000000184054723c */ /* 0x050ff00000081054 */
[----:B---3--:R-:W-:Y:S01]  /*5c700*/  HMMA.1688.F32.TF32 R80, R64, R20, R80 ;  /* 0x000000144050723c */ /* 0x008fe20000081050 */
[----:B------:R-:W-:Y:S04]  /*5c710*/  STL [R1+0x3064], R47 ;  /* 0x0030642f01007387 */ /* 0x000fe80000100800 */
[----:B------:R2:W-:Y:S11]  /*5c720*/  STL [R1+0x3060], R51 ;  /* 0x0030603301007387 */ /* 0x0005f60000100800 */
[----:B------:R-:W-:Y:S01]  /*5c730*/  IMAD.MOV.U32 R43, RZ, RZ, R87 ;  /* 0x000000ffff2b7224 */ /* 0x000fe200078e0057 */
[----:B-1----:R-:W-:Y:S01]  /*5c740*/  MOV R50, R85 ;  /* 0x0000005500327202 */ /* 0x002fe20000000f00 */
[----:B------:R-:W-:-:S02]  /*5c750*/  IMAD.MOV.U32 R42, RZ, RZ, R86 ;  /* 0x000000ffff2a7224 */ /* 0x000fc400078e0056 */
[----:B------:R-:W-:Y:S01]  /*5c760*/  IMAD.MOV.U32 R55, RZ, RZ, R84 ;  /* 0x000000ffff377224 */ /* 0x000fe200078e0054 */
[----:B------:R-:W-:Y:S01]  /*5c770*/  STL [R1+0x307c], R43 ;  /* 0x00307c2b01007387 */ /* 0x000fe20000100800 */
[----:B------:R-:W-:Y:S02]  /*5c780*/  HMMA.1688.F32.TF32 R72, R64, R12, R72 ;  /* 0x0000000c4048723c */ /* 0x000fe40000081048 */
[----:B--2---:R-:W-:Y:S01]  /*5c790*/  IMAD.MOV.U32 R51, RZ, RZ, R81 ;  /* 0x000000ffff337224 */ /* 0x004fe200078e0051 */
[----:B------:R-:W-:Y:S01]  /*5c7a0*/  MOV R47, R80 ;  /* 0x00000050002f7202 */ /* 0x000fe20000000f00 */
[----:B------:R-:W-:Y:S04]  /*5c7b0*/  STL [R1+0x3078], R42 ;  /* 0x0030782a01007387 */ /* 0x000fe80000100800 */
[----:B------:R-:W-:Y:S04]  /*5c7c0*/  STL [R1+0x3074], R50 ;  /* 0x0030743201007387 */ /* 0x000fe80000100800 */
[----:B------:R-:W-:Y:S04]  /*5c7d0*/  STL [R1+0x3070], R55 ;  /* 0x0030703701007387 */ /* 0x000fe80000100800 */
[----:B------:R1:W-:Y:S04]  /*5c7e0*/  STL [R1+0x3084], R51 ;  /* 0x0030843301007387 */ /* 0x0003e80000100800 */
[----:B------:R2:W-:Y:S04]  /*5c7f0*/  STL [R1+0x3080], R47 ;  /* 0x0030802f01007387 */ /* 0x0005e80000100800 */
[----:B-1----:R-:W-:Y:S01]  /*5c800*/  IMAD.MOV.U32 R51, RZ, RZ, R72 ;  /* 0x000000ffff337224 */ /* 0x002fe200078e0048 */
[----:B------:R-:W-:-:S02]  /*5c810*/  MOV R72, R248 ;  /* 0x000000f800487202 */ /* 0x000fc40000000f00 */
[----:B------:R-:W3:Y:S01]  /*5c820*/  LDL.LU R248, [R1+0x32bc] ;  /* 0x0032bc0001f87983 */ /* 0x000ee20000300800 */
[----:B--2---:R-:W-:Y:S01]  /*5c830*/  MOV R47, R73 ;  /* 0x00000049002f7202 */ /* 0x004fe20000000f00 */
[----:B------:R-:W-:Y:S02]  /*5c840*/  IMAD.MOV.U32 R73, RZ, RZ, R247 ;  /* 0x000000ffff497224 */ /* 0x000fe400078e00f7 */
[----:B------:R-:W2:Y:S01]  /*5c850*/  LDL.LU R247, [R1+0x32b8] ;  /* 0x0032b80001f77983 */ /* 0x000ea20000300800 */
[----:B------:R-:W-:Y:S01]  /*5c860*/  HMMA.1688.F32.TF32 R76, R64, R16, R76 ;  /* 0x00000010404c723c */ /* 0x000fe2000008104c */
[----:B------:R-:W-:Y:S02]  /*5c870*/  IMAD.MOV.U32 R43, RZ, RZ, R74 ;  /* 0x000000ffff2b7224 */ /* 0x000fe400078e004a */
[----:B------:R-:W-:Y:S01]  /*5c880*/  IMAD.MOV.U32 R42, RZ, RZ, R75 ;  /* 0x000000ffff2a7224 */ /* 0x000fe200078e004b */
[----:B------:R-:W-:Y:S01]  /*5c890*/  MOV R75, R2 ;  /* 0x00000002004b7202 */ /* 0x000fe20000000f00 */
[----:B------:R-:W-:-:S02]  /*5c8a0*/  IMAD.MOV.U32 R74, RZ, RZ, R252 ;  /* 0x000000ffff4a7224 */ /* 0x000fc400078e00fc */
[----:B------:R-:W4:Y:S04]  /*5c8b0*/  LDL.LU R252, [R1+0x32b4] ;  /* 0x0032b40001fc7983 */ /* 0x000f280000300800 */
[----:B------:R-:W4:Y:S01]  /*5c8c0*/  LDL.LU R2, [R1+0x32b0] ;  /* 0x0032b00001027983 */ /* 0x000f220000300800 */
[----:B------:R-:W-:Y:S01]  /*5c8d0*/  IMAD.MOV.U32 R80, RZ, RZ, R251 ;  /* 0x000000ffff507224 */ /* 0x000fe200078e00fb */
[----:B------:R-:W-:Y:S01]  /*5c8e0*/  MOV R81, R243 ;  /* 0x000000f300517202 */ /* 0x000fe20000000f00 */
[----:B------:R-:W-:Y:S01]  /*5c8f0*/  IMAD.MOV.U32 R46, RZ, RZ, R82 ;  /* 0x000000ffff2e7224 */ /* 0x000fe200078e0052 */
[----:B------:R-:W-:Y:S01]  /*5c900*/  MOV R54, R83 ;  /* 0x0000005300367202 */ /* 0x000fe20000000f00 */
[----:B------:R-:W-:-:S08]  /*5c910*/  IMAD.MOV.U32 R82, RZ, RZ, R240 ;  /* 0x000000ffff527224 */ /* 0x000fd000078e00f0 */
[----:B------:R-:W-:Y:S01]  /*5c920*/  IMAD.MOV.U32 R50, RZ, RZ, R76 ;  /* 0x000000ffff327224 */ /* 0x000fe200078e004c */
[----:B------:R-:W-:Y:S01]  /*5c930*/  MOV R39, R78 ;  /* 0x0000004e00277202 */ /* 0x000fe20000000f00 */
[----:B------:R-:W-:Y:S02]  /*5c940*/  IMAD.MOV.U32 R55, RZ, RZ, R77 ;  /* 0x000000ffff377224 */ /* 0x000fe400078e004d */
[----:B------:R-:W-:Y:S01]  /*5c950*/  IMAD.MOV.U32 R76, RZ, RZ, R241 ;  /* 0x000000ffff4c7224 */ /* 0x000fe200078e00f1 */
[----:B------:R-:W-:Y:S01]  /*5c960*/  MOV R78, R249 ;  /* 0x000000f9004e7202 */ /* 0x000fe20000000f00 */
[----:B------:R-:W4:Y:S01]  /*5c970*/  LDL.LU R241, [R1+0x32ac] ;  /* 0x0032ac0001f17983 */ /* 0x000f220000300800 */
[----:B------:R-:W-:Y:S02]  /*5c980*/  IMAD.MOV.U32 R77, RZ, RZ, R242 ;  /* 0x000000ffff4d7224 */ /* 0x000fe400078e00f2 */
[----:B------:R-:W-:Y:S01]  /*5c990*/  IMAD.MOV.U32 R38, RZ, RZ, R79 ;  /* 0x000000ffff267224 */ /* 0x000fe200078e004f */
[----:B------:R-:W4:Y:S01]  /*5c9a0*/  LDL.LU R242, [R1+0x32a8] ;  /* 0x0032a80001f27983 */ /* 0x000f220000300800 */
[----:B------:R-:W-:-:S03]  /*5c9b0*/  IMAD.MOV.U32 R79, RZ, RZ, R250 ;  /* 0x000000ffff4f7224 */ /* 0x000fc600078e00fa */
[----:B------:R-:W4:Y:S01]  /*5c9c0*/  LDL.LU R249, [R1+0x32a4] ;  /* 0x0032a40001f97983 */ /* 0x000f220000300800 */
[----:B------:R-:W-:-:S03]  /*5c9d0*/  IMAD.MOV.U32 R83, RZ, RZ, R246 ;  /* 0x000000ffff537224 */ /* 0x000fc600078e00f6 */
[----:B------:R-:W4:Y:S04]  /*5c9e0*/  LDL.LU R250, [R1+0x32a0] ;  /* 0x0032a00001fa7983 */ /* 0x000f280000300800 */
[----:B------:R-:W4:Y:S04]  /*5c9f0*/  LDL.LU R251, [R1+0x329c] ;  /* 0x00329c0001fb7983 */ /* 0x000f280000300800 */
[----:B------:R-:W4:Y:S04]  /*5ca00*/  LDL.LU R243, [R1+0x3298] ;  /* 0x0032980001f37983 */ /* 0x000f280000300800 */
[----:B------:R-:W4:Y:S04]  /*5ca10*/  LDL.LU R240, [R1+0x3294] ;  /* 0x0032940001f07983 */ /* 0x000f280000300800 */
[----:B------:R-:W4:Y:S01]  /*5ca20*/  LDL.LU R246, [R1+0x3290] ;  /* 0x0032900001f67983 */ /* 0x000f220000300800 */
[----:B---3--:R-:W-:Y:S01]  /*5ca30*/  IMAD.MOV.U32 R85, RZ, RZ, R248 ;  /* 0x000000ffff557224 */ /* 0x008fe200078e00f8 */
[----:B--2---:R-:W-:-:S02]  /*5ca40*/  MOV R84, R247 ;  /* 0x000000f700547202 */ /* 0x004fc40000000f00 */
[----:B------:R-:W2:Y:S04]  /*5ca50*/  LDL.LU R247, [R1+0x328c] ;  /* 0x00328c0001f77983 */ /* 0x000ea80000300800 */
[----:B------:R-:W3:Y:S01]  /*5ca60*/  LDL.LU R248, [R1+0x3288] ;  /* 0x0032880001f87983 */ /* 0x000ee20000300800 */
[----:B------:R-:W-:Y:S01]  /*5ca70*/  IMAD.MOV.U32 R86, RZ, RZ, R245 ;  /* 0x000000ffff567224 */ /* 0x000fe200078e00f5 */
[----:B------:R-:W-:Y:S02]  /*5ca80*/  MOV R87, R244 ;  /* 0x000000f400577202 */ /* 0x000fe40000000f00 */
[----:B------:R-:W3:Y:S01]  /*5ca90*/  LDL.LU R245, [R1+0x3284] ;  /* 0x0032840001f57983 */ /* 0x000ee20000300800 */
[----:B----4-:R-:W-:Y:S01]  /*5caa0*/  IMAD.MOV.U32 R91, RZ, RZ, R252 ;  /* 0x000000ffff5b7224 */ /* 0x010fe200078e00fc */
[----:B------:R-:W-:-:S02]  /*5cab0*/  MOV R90, R2 ;  /* 0x00000002005a7202 */ /* 0x000fc40000000f00 */
[----:B------:R-:W4:Y:S01]  /*5cac0*/  LDL.LU R244, [R1+0x3280] ;  /* 0x0032800001f47983 */ /* 0x000f220000300800 */
[----:B------:R-:W-:Y:S02]  /*5cad0*/  IMAD.MOV.U32 R89, RZ, RZ, R241 ;  /* 0x000000ffff597224 */ /* 0x000fe400078e00f1 */
[----:B------:R-:W-:Y:S02]  /*5cae0*/  IMAD.MOV.U32 R88, RZ, RZ, R242 ;  /* 0x000000ffff587224 */ /* 0x000fe400078e00f2 */
[----:B------:R-:W4:Y:S04]  /*5caf0*/  LDL.LU R242, [R1+0x327c] ;  /* 0x00327c0001f27983 */ /* 0x000f280000300800 */
[----:B------:R-:W4:Y:S04]  /*5cb00*/  LDL.LU R241, [R1+0x3278] ;  /* 0x0032780001f17983 */ /* 0x000f280000300800 */
[----:B------:R-:W4:Y:S01]  /*5cb10*/  LDL.LU R2, [R1+0x3274] ;  /* 0x0032740001027983 */ /* 0x000f220000300800 */
[----:B------:R-:W-:Y:S01]  /*5cb20*/  IMAD.MOV.U32 R98, RZ, RZ, R250 ;  /* 0x000000ffff627224 */ /* 0x000fe200078e00fa */
[----:B------:R-:W-:-:S02]  /*5cb30*/  MOV R97, R251 ;  /* 0x000000fb00617202 */ /* 0x000fc40000000f00 */
[----:B------:R-:W4:Y:S01]  /*5cb40*/  LDL.LU R252, [R1+0x3270] ;  /* 0x0032700001fc7983 */ /* 0x000f220000300800 */
[----:B------:R-:W-:-:S03]  /*5cb50*/  IMAD.MOV.U32 R96, RZ, RZ, R243 ;  /* 0x000000ffff607224 */ /* 0x000fc600078e00f3 */
[----:B------:R-:W4:Y:S01]  /*5cb60*/  LDL.LU R243, [R1+0x326c] ;  /* 0x00326c0001f37983 */ /* 0x000f220000300800 */
[----:B------:R-:W-:-:S03]  /*5cb70*/  IMAD.MOV.U32 R99, RZ, RZ, R249 ;  /* 0x000000ffff637224 */ /* 0x000fc600078e00f9 */
[----:B------:R-:W4:Y:S04]  /*5cb80*/  LDL.LU R251, [R1+0x3268] ;  /* 0x0032680001fb7983 */ /* 0x000f280000300800 */
[----:B------:R-:W4:Y:S01]  /*5cb90*/  LDL.LU R250, [R1+0x3264] ;  /* 0x0032640001fa7983 */ /* 0x000f220000300800 */
[----:B------:R-:W-:-:S03]  /*5cba0*/  IMAD.MOV.U32 R94, RZ, RZ, R246 ;  /* 0x000000ffff5e7224 */ /* 0x000fc600078e00f6 */
[----:B------:R-:W4:Y:S01]  /*5cbb0*/  LDL.LU R249, [R1+0x3260] ;  /* 0x0032600001f97983 */ /* 0x000f220000300800 */
[----:B------:R-:W-:Y:S01]  /*5cbc0*/  MOV R95, R240 ;  /* 0x000000f0005f7202 */ /* 0x000fe20000000f00 */
[----:B--2---:R-:W-:Y:S01]  /*5cbd0*/  IMAD.MOV.U32 R93, RZ, RZ, R247 ;  /* 0x000000ffff5d7224 */ /* 0x004fe200078e00f7 */
[----:B---3--:R-:W-:Y:S02]  /*5cbe0*/  MOV R92, R248 ;  /* 0x000000f8005c7202 */ /* 0x008fe40000000f00 */
        /* <DEDUP_REMOVED lines=15> */
[----:B----4-:R-:W-:Y:S01]  /*5cce0*/  IMAD.MOV.U32 R104, RZ, RZ, R241 ;  /* 0x000000ffff687224 */ /* 0x010fe200078e00f1 */
[----:B------:R-:W-:Y:S01]  /*5ccf0*/  MOV R105, R242 ;  /* 0x000000f200697202 */ /* 0x000fe20000000f00 */
[----:B------:R-:W-:-:S02]  /*5cd00*/  IMAD.MOV.U32 R106, RZ, RZ, R244 ;  /* 0x000000ffff6a7224 */ /* 0x000fc400078e00f4 */
[----:B------:R-:W-:Y:S01]  /*5cd10*/  IMAD.MOV.U32 R107, RZ, RZ, R245 ;  /* 0x000000ffff6b7224 */ /* 0x000fe200078e00f5 */
[----:B------:R-:W-:Y:S01]  /*5cd20*/  MOV R119, R249 ;  /* 0x000000f900777202 */ /* 0x000fe20000000f00 */
[----:B------:R-:W-:Y:S01]  /*5cd30*/  IMAD.MOV.U32 R112, RZ, RZ, R250 ;  /* 0x000000ffff707224 */ /* 0x000fe200078e00fa */
[----:B------:R-:W-:Y:S01]  /*5cd40*/  MOV R114, R243 ;  /* 0x000000f300727202 */ /* 0x000fe20000000f00 */
[----:B------:R-:W-:Y:S02]  /*5cd50*/  IMAD.MOV.U32 R113, RZ, RZ, R251 ;  /* 0x000000ffff717224 */ /* 0x000fe400078e00fb */
[----:B--2---:R-:W-:Y:S02]  /*5cd60*/  IMAD.MOV.U32 R118, RZ, RZ, R248 ;  /* 0x000000ffff767224 */ /* 0x004fe400078e00f8 */
[----:B---3--:R-:W-:Y:S02]  /*5cd70*/  IMAD.MOV.U32 R117, RZ, RZ, R247 ;  /* 0x000000ffff757224 */ /* 0x008fe400078e00f7 */
[----:B------:R-:W-:-:S02]  /*5cd80*/  IMAD.MOV.U32 R123, RZ, RZ, R240 ;  /* 0x000000ffff7b7224 */ /* 0x000fc400078e00f0 */
[----:B------:R-:W2:Y:S01]  /*5cd90*/  LDL.LU R240, [R1+0x324c] ;  /* 0x00324c0001f07983 */ /* 0x000ea20000300800 */
[----:B------:R-:W-:-:S03]  /*5cda0*/  MOV R116, R246 ;  /* 0x000000f600747202 */ /* 0x000fc60000000f00 */
        /* <DEDUP_REMOVED lines=12> */
[----:B------:R-:W3:Y:S04]  /*5ce70*/  LDL.LU R108, [R1+0x170] ;  /* 0x00017000016c7983 */ /* 0x000ee80000300800 */
[----:B------:R-:W3:Y:S01]  /*5ce80*/  LDL.LU R109, [R1+0x174] ;  /* 0x00017400016d7983 */ /* 0x000ee20000300800 */
[C---:B------:R-:W-:Y:S11]  /*5ce90*/  HMMA.1688.F32.TF32 R100, R68.reuse, R60, R128 ;  /* 0x0000003c4464723c */ /* 0x040ff60000081080 */
[----:B------:R-:W-:Y:S11]  /*5cea0*/  @!UPT UIADD3 URZ, URZ, URZ, URZ ;  /* 0x0000003f3f3ff290 */ /* 0x000ff6000fffe03f */
[----:B------:R-:W-:Y:S02]  /*5ceb0*/  @!UPT UIADD3 URZ, URZ, URZ, URZ ;  /* 0x0000003f3f3ff290 */ /* 0x000fe4000fffe03f */
[----:B------:R-:W-:Y:S01]  /*5cec0*/  MOV R22, R100 ;  /* 0x0000006400167202 */ /* 0x000fe20000000f00 */
[----:B------:R-:W-:Y:S01]  /*5ced0*/  IMAD.MOV.U32 R26, RZ, RZ, R101 ;  /* 0x000000ffff1a7224 */ /* 0x000fe200078e0065 */
[----:B------:R-:W-:Y:S01]  /*5cee0*/  MOV R31, R103 ;  /* 0x00000067001f7202 */ /* 0x000fe20000000f00 */
        /* <DEDUP_REMOVED lines=16> */
[----:B------:R-:W-:Y:S02]  /*5cff0*/  IMAD.MOV.U32 R110, RZ, RZ, R252 ;  /* 0x000000ffff6e7224 */ /* 0x000fe400078e00fc */
[----:B------:R-:W-:Y:S11]  /*5d000*/  IMAD.MOV.U32 R111, RZ, RZ, R2 ;  /* 0x000000ffff6f7224 */ /* 0x000ff600078e0002 */
[----:B------:R-:W-:Y:S10]  /*5d010*/  @!UPT UIADD3 URZ, URZ, URZ, URZ ;  /* 0x0000003f3f3ff290 */ /* 0x000ff4000fffe03f */
[----:B------:R-:W-:Y:S01]  /*5d020*/  MOV R34, R100 ;  /* 0x0000006400227202 */ /* 0x000fe20000000f00 */
[----:B------:R-:W-:Y:S01]  /*5d030*/  IMAD.MOV.U32 R35, RZ, RZ, R101 ;  /* 0x000000ffff237224 */ /* 0x000fe200078e0065 */
[----:B------:R-:W-:Y:S01]  /*5d040*/  MOV R23, R103 ;  /* 0x0000006700177202 */ /* 0x000fe20000000f00 */
[----:B------:R-:W-:Y:S01]  /*5d050*/  IMAD.MOV.U32 R27, RZ, RZ, R102 ;  /* 0x000000ffff1b7224 */ /* 0x000fe200078e0066 */
[C---:B------:R-:W-:Y:S08]  /*5d060*/  HMMA.1688.F32.TF32 R104, R68.reuse, R36, R104 ;  /* 0x000000244468723c */ /* 0x040ff00000081068 */
[C---:B------:R-:W-:Y:S08]  /*5d070*/  HMMA.1688.F32.TF32 R96, R68.reuse, R28, R96 ;  /* 0x0000001c4460723c */ /* 0x040ff00000081060 */
[C---:B------:R-:W-:Y:S08]  /*5d080*/  HMMA.1688.F32.TF32 R72, R68.reuse, R8, R72 ;  /* 0x000000084448723c */ /* 0x040ff00000081048 */
[C---:B--2---:R-:W-:Y:S08]  /*5d090*/  HMMA.1688.F32.TF32 R100, R68.reuse, R44, R112 ;  /* 0x0000002c4464723c */ /* 0x044ff00000081070 */
[C---:B---3--:R-:W-:Y:S11]  /*5d0a0*/  HMMA.1688.F32.TF32 R108, R68.reuse, R40, R108 ;  /* 0x00000028446c723c */ /* 0x048ff6000008106c */
[----:B------:R-:W-:Y:S05]  /*5d0b0*/  @!UPT UIADD3 URZ, URZ, URZ, URZ ;  /* 0x0000003f3f3ff290 */ /* 0x000fea000fffe03f */
[----:B------:R-:W-:Y:S01]  /*5d0c0*/  IMAD.MOV.U32 R18, RZ, RZ, R100 ;  /* 0x000000ffff127224 */ /* 0x000fe200078e0064 */
[----:B------:R-:W-:Y:S01]  /*5d0d0*/  MOV R252, R102 ;  /* 0x0000006600fc7202 */ /* 0x000fe20000000f00 */
[----:B------:R-:W-:Y:S02]  /*5d0e0*/  IMAD.MOV.U32 R19, RZ, RZ, R101 ;  /* 0x000000ffff137224 */ /* 0x000fe400078e0065 */
[----:B------:R-:W-:Y:S02]  /*5d0f0*/  IMAD.MOV.U32 R2, RZ, RZ, R103 ;  /* 0x000000ffff027224 */ /* 0x000fe400078e0067 */
        /* <DEDUP_REMOVED lines=117> */
[----:B------:R-:W-:Y:S01]  /*5d850*/  HMMA.1688.F32.TF32 R240, R64, R232, R240 ;  /* 0x000000e840f0723c */ /* 0x000fe200000810f0 */
[----:B------:R-:W-:Y:S04]  /*5d860*/  LDS R64, [R3+0x20200] ;  /* 0x0202000003407984 */ /* 0x000fe80000000800 */
[----:B------:R-:W-:Y:S04]  /*5d870*/  LDS R66, [R3+0x22200] ;  /* 0x0222000003427984 */ /* 0x000fe80000000800 */
[----:B------:R-:W-:Y:S04]  /*5d880*/  LDS R65, [R0+0x20200] ;  /* 0x0202000000417984 */ /* 0x000fe80000000800 */
[----:B------:R-:W2:Y:S02]  /*5d890*/  LDS R67, [R0+0x22200] ;  /* 0x0222000000437984 */ /* 0x000ea40000000800 */
[----:B--2---:R-:W-:Y:S08]  /*5d8a0*/  HMMA.1688.F32.TF32 R128, R64, R32, R128 ;  /* 0x000000204080723c */ /* 0x004ff00000081080 */
[C---:B---3--:R-:W-:Y:S08]  /*5d8b0*/  HMMA.1688.F32.TF32 R100, R68.reuse, R232, R156 ;  /* 0x000000e84464723c */ /* 0x048ff0000008109c */
[----:B------:R-:W-:Y:S01]  /*5d8c0*/  HMMA.1688.F32.TF32 R176, R68, R4, R228 ;  /* 0x0000000444b0723c */ /* 0x000fe200000810e4 */
[----:B------:R-:W-:Y:S04]  /*5d8d0*/  LDS R68, [R3+0x20300] ;  /* 0x0203000003447984 */ /* 0x000fe80000000800 */
[----:B------:R-:W-:Y:S03]  /*5d8e0*/  LDS R70, [R3+0x22300] ;  /* 0x0223000003467984 */ /* 0x000fe60000000800 */
[C---:B------:R-:W-:Y:S01]  /*5d8f0*/  HMMA.1688.F32.TF32 R144, R64.reuse, R48, R144 ;  /* 0x000000304090723c */ /* 0x040fe20000081090 */
[----:B------:R-:W-:Y:S04]  /*5d900*/  LDS R69, [R0+0x20300] ;  /* 0x0203000000457984 */ /* 0x000fe80000000800 */
[----:B------:R-:W1:Y:S03]  /*5d910*/  LDS R71, [R0+0x22300] ;  /* 0x0223000000477984 */ /* 0x000e660000000800 */
[C---:B------:R-:W-:Y:S07]  /*5d920*/  HMMA.1688.F32.TF32 R152, R64.reuse, R56, R152 ;  /* 0x000000384098723c */ /* 0x040fee0000081098 */
[----:B------:R-:W-:Y:S04]  /*5d930*/  STL.64 [R1+0xe0], R176 ;  /* 0x0000e0b001007387 */ /* 0x000fe80000100a00 */
[----:B------:R-:W-:Y:S01]  /*5d940*/  STL.64 [R1+0xe8], R178 ;  /* 0x0000e8b201007387 */ /* 0x000fe20000100a00 */
[C---:B------:R-:W-:Y:S03]  /*5d950*/  HMMA.1688.F32.TF32 R156, R64.reuse, R60, R160 ;  /* 0x0000003c409c723c */ /* 0x040fe600000810a0 */
[----:B------:R-:W-:Y:S04]  /*5d960*/  STL.64 [R1+0xd0], R100 ;  /* 0x0000d06401007387 */ /* 0x000fe80000100a00 */
[----:B------:R2:W-:Y:S02]  /*5d970*/  STL.64 [R1+0xd8], R102 ;  /* 0x0000d86601007387 */ /* 0x0005e40000100a00 */
[C---:B--2---:R-:W-:Y:S11]  /*5d980*/  HMMA.1688.F32.TF32 R100, R64.reuse, R52, R148 ;  /* 0x000000344064723c */ /* 0x044ff60000081094 */
[----:B------:R-:W-:Y:S03]  /*5d990*/  @!UPT UIADD3 URZ, URZ, URZ, URZ ;  /* 0x0000003f3f3ff290 */ /* 0x000fe6000fffe03f */
[----:B------:R-:W-:Y:S04]  /*5d9a0*/  STL.64 [R1+0x4b0], R156 ;  /* 0x0004b09c01007387 */ /* 0x000fe80000100a00 */
[----:B------:R-:W-:Y:S01]  /*5d9b0*/  STL.64 [R1+0x4b8], R158 ;  /* 0x0004b89e01007387 */ /* 0x000fe20000100a00 */
[C---:B------:R-:W-:Y:S03]  /*5d9c0*/  HMMA.1688.F32.TF32 R140, R64.reuse, R44, R140 ;  /* 0x0000002c408c723c */ /* 0x040fe6000008108c */
[----:B------:R-:W-:Y:S04]  /*5d9d0*/  STL.64 [R1+0x4a0], R152 ;  /* 0x0004a09801007387 */ /* 0x000fe80000100a00 */
[----:B------:R-:W-:Y:S04]  /*5d9e0*/  STL.64 [R1+0x4a8], R154 ;  /* 0x0004a89a01007387 */ /* 0x000fe80000100a00 */
[----:B------:R-:W-:Y:S04]  /*5d9f0*/  STL.64 [R1+0x490], R100 ;  /* 0x0004906401007387 */ /* 0x000fe80000100a00 */
[----:B------:R2:W-:Y:S02]  /*5da00*/  STL.64 [R1+0x498], R102 ;  /* 0x0004986601007387 */ /* 0x0005e40000100a00 */
[C---:B--2---:R-:W-:Y:S02]  /*5da10*/  HMMA.1688.F32.TF32 R100, R64.reuse, R40, R136 ;  /* 0x000000284064723c */ /* 0x044fe40000081088 */
[----:B------:R-:W-:Y:S04]  /*5da20*/  STL.64 [R1+0x480], R144 ;  /* 0x0004809001007387 */ /* 0x000fe80000100a00 */
[----:B------:R-:W-:Y:S02]  /*5da30*/  STL.64 [R1+0x488], R146 ;  /* 0x0004889201007387 */ /* 0x000fe40000100a00 */
[C---:B------:R-:W-:Y:S02]  /*5da40*/  HMMA.1688.F32.TF32 R132, R64.reuse, R36, R132 ;  /* 0x000000244084723c */ /* 0x040fe40000081084 */
[----:B------:R-:W-:Y:S04]  /*5da50*/  STL.64 [R1+0x470], R140 ;  /* 0x0004708c01007387 */ /* 0x000fe80000100a00 */
[----:B------:R-:W-:Y:S09]  /*5da60*/  STL.64 [R1+0x478], R142 ;  /* 0x0004788e01007387 */ /* 0x000ff20000100a00 */
[----:B------:R-:W-:Y:S04]  /*5da70*/  STL.64 [R1+0x460], R100 ;  /* 0x0004606401007387 */ /* 0x000fe80000100a00 */
[----:B------:R2:W-:Y:S02]  /*5da80*/  STL.64 [R1+0x468], R102 ;  /* 0x0004686601007387 */ /* 0x0005e40000100a00 */
[C---:B--2---:R-:W-:Y:S02]  /*5da90*/  HMMA.1688.F32.TF32 R100, R64.reuse, R28, R124 ;  /* 0x0000001c4064723c */ /* 0x044fe4000008107c */
        /* <DEDUP_REMOVED lines=14> */
[----:B------:R-:W-:Y:S07]  /*5db80*/  HMMA.1688.F32.TF32 R104, R64, R8, R104 ;  /* 0x000000084068723c */ /* 0x000fee0000081068 */
[----:B------:R-:W-:Y:S04]  /*5db90*/  STL.64 [R1+0x210], R100 ;  /* 0x0002106401007387 */ /* 0x000fe80000100a00 */
[----:B------:R2:W-:Y:S01]  /*5dba0*/  STL.64 [R1+0x218], R102 ;  /* 0x0002186601007387 */ /* 0x0005e20000100a00 */
[----:B-1----:R-:W-:Y:S08]  /*5dbb0*/  HMMA.1688.F32.TF32 R88, R68, R60, R88 ;  /* 0x0000003c4458723c */ /* 0x002ff00000081058 */
[C---:B--2---:R-:W-:Y:S08]  /*5dbc0*/  HMMA.1688.F32.TF32 R100, R64.reuse, R4, R92 ;  /* 0x000000044064723c */ /* 0x044ff0000008105c */
[----:B------:R-:W-:Y:S08]  /*5dbd0*/  HMMA.1688.F32.TF32 R92, R64, R232, R96 ;  /* 0x000000e8405c723c */ /* 0x000ff00000081060 */
[C---:B------:R-:W-:Y:S08]  /*5dbe0*/  HMMA.1688.F32.TF32 R84, R68.reuse, R56, R84 ;  /* 0x000000384454723c */ /* 0x040ff00000081054 */
[C---:B------:R-:W-:Y:S08]  /*5dbf0*/  HMMA.1688.F32.TF32 R80, R68.reuse, R52, R80 ;  /* 0x000000344450723c */ /* 0x040ff00000081050 */
[C---:B------:R-:W-:Y:S01]  /*5dc00*/  HMMA.1688.F32.TF32 R76, R68.reuse, R48, R76 ;  /* 0x00000030444c723c */ /* 0x040fe2000008104c */
        /* <DEDUP_REMOVED lines=15> */
[----:B------:R-:W-:Y:S04]  /*5dd00*/  LDS R64, [R3+0x20400] ;  /* 0x0204000003407984 */ /* 0x000fe80000000800 */
[----:B-1----:R-:W3:Y:S04]  /*5dd10*/  LDL.LU R80, [R1+0x250] ;  /* 0x0002500001507983 */ /* 0x002ee80000300800 */
[----:B------:R-:W-:Y:S04]  /*5dd20*/  STL.64 [R1+0x3f0], R76 ;  /* 0x0003f04c01007387 */ /* 0x000fe80000100a00 */
[----:B------:R-:W-:Y:S04]  /*5dd30*/  STL.64 [R1+0x3f8], R78 ;  /* 0x0003f84e01007387 */ /* 0x000fe80000100a00 */
[----:B------:R1:W-:Y:S04]  /*5dd40*/  STL.64 [R1+0x3e0], R72 ;  /* 0x0003e04801007387 */ /* 0x0003e80000100a00 */
[----:B------:R4:W-:Y:S04]  /*5dd50*/  STL.64 [R1+0x3e8], R74 ;  /* 0x0003e84a01007387 */ /* 0x0009e80000100a00 */
[----:B------:R-:W3:Y:S04]  /*5dd60*/  LDL.LU R81, [R1+0x254] ;  /* 0x0002540001517983 */ /* 0x000ee80000300800 */
[----:B--2---:R-:W3:Y:S04]  /*5dd70*/  LDL.LU R82, [R1+0x258] ;  /* 0x0002580001527983 */ /* 0x004ee80000300800 */
        /* <DEDUP_REMOVED lines=101> */
[----:B------:R-:W-:Y:S04]  /*5e3d0*/  LDS R66, [R3+0x22400] ;  /* 0x0224000003427984 */ /* 0x000fe80000000800 */
[----:B------:R-:W-:Y:S04]  /*5e3e0*/  LDS R65, [R0+0x20400] ;  /* 0x0204000000417984 */ /* 0x000fe80000000800 */
[----:B------:R-:W1:Y:S01]  /*5e3f0*/  LDS R67, [R0+0x22400] ;  /* 0x0224000000437984 */ /* 0x000e620000000800 */
        /* <DEDUP_REMOVED lines=16> */
[----:B------:R3:W-:Y:S04]  /*5e500*/  STL.64 [R1+0x3c8], R102 ;  /* 0x0003c86601007387 */ /* 0x0007e80000100a00 */
[----:B---3--:R-:W3:Y:S04]  /*5e510*/  LDL.LU.64 R102, [R1+0x3208] ;  /* 0x0032080001667983 */ /* 0x008ee80000300a00 */
[----:B------:R-:W4:Y:S04]  /*5e520*/  LDL.LU.64 R100, [R1+0x3200] ;  /* 0x0032000001647983 */ /* 0x000f280000300a00 */
        /* <DEDUP_REMOVED lines=33> */
[----:B------:R-:W2:Y:S04]  /*5e740*/  LDL.LU R68, [R1+0x600] ;  /* 0x0006000001447983 */ /* 0x000ea80000300800 */
        /* <DEDUP_REMOVED lines=12> */
[C---:B------:R-:W-:Y:S01]  /*5e810*/  HMMA.1688.F32.TF32 R112, R64.reuse, R48, R112 ;  /* 0x000000304070723c */ /* 0x040fe20000081070 */
[----:B------:R-:W-:Y:S07]  /*5e820*/  STL.64 [R1+0x330], R124 ;  /* 0x0003307c01007387 */ /* 0x000fee0000100a00 */
[C---:B------:R-:W-:Y:S01]  /*5e830*/  HMMA.1688.F32.TF32 R108, R64.reuse, R44, R108 ;  /* 0x0000002c406c723c */ /* 0x040fe2000008106c */
[----:B------:R1:W-:Y:S07]  /*5e840*/  STL.64 [R1+0x338], R126 ;  /* 0x0003387e01007387 */ /* 0x0003ee0000100a00 */
[C---:B------:R-:W-:Y:S01]  /*5e850*/  HMMA.1688.F32.TF32 R104, R64.reuse, R40, R104 ;  /* 0x000000284068723c */ /* 0x040fe20000081068 */
[----:B-1----:R-:W3:Y:S07]  /*5e860*/  LDL.LU.64 R126, [R1+0x3178] ;  /* 0x00317800017e7983 */ /* 0x002eee0000300a00 */
[C---:B------:R-:W-:Y:S01]  /*5e870*/  HMMA.1688.F32.TF32 R72, R64.reuse, R36, R72 ;  /* 0x000000244048723c */ /* 0x040fe20000081048 */
        /* <DEDUP_REMOVED lines=24> */
[----:B------:R-:W4:Y:S01]  /*5ea00*/  LDL.LU.64 R72, [R1+0x3110] ;  /* 0x0031100001487983 */ /* 0x000f220000300a00 */
[C---:B------:R-:W-:Y:S08]  /*5ea10*/  HMMA.1688.F32.TF32 R160, R64.reuse, R20, R160 ;  /* 0x0000001440a0723c */ /* 0x040ff000000810a0 */
[C---:B------:R-:W-:Y:S08]  /*5ea20*/  HMMA.1688.F32.TF32 R88, R64.reuse, R12, R88 ;  /* 0x0000000c4058723c */ /* 0x040ff00000081058 */
[C---:B------:R-:W-:Y:S08]  /*5ea30*/  HMMA.1688.F32.TF32 R84, R64.reuse, R8, R84 ;  /* 0x000000084054723c */ /* 0x040ff00000081054 */
[C---:B--2---:R-:W-:Y:S11]  /*5ea40*/  HMMA.1688.F32.TF32 R68, R64.reuse, R32, R68 ;  /* 0x000000204044723c */ /* 0x044ff60000081044 */
[----:B------:R-:W-:Y:S11]  /*5ea50*/  @!UPT UIADD3 URZ, URZ, URZ, URZ ;  /* 0x0000003f3f3ff290 */ /* 0x000ff6000fffe03f */
[----:B------:R-:W-:Y:S01]  /*5ea60*/  @!UPT UIADD3 URZ, URZ, URZ, URZ ;  /* 0x0000003f3f3ff290 */ /* 0x000fe2000fffe03f */
[----:B------:R-:W-:Y:S04]  /*5ea70*/  STL.64 [R1+0x2c0], R68 ;  /* 0x0002c04401007387 */ /* 0x000fe80000100a00 */
[----:B------:R1:W-:Y:S02]  /*5ea80*/  STL.64 [R1+0x2c8], R70 ;  /* 0x0002c84601007387 */ /* 0x0003e40000100a00 */
[C---:B-1----:R-:W-:Y:S08]  /*5ea90*/  HMMA.1688.F32.TF32 R68, R64.reuse, R28, R224 ;  /* 0x0000001c4044723c */ /* 0x042ff000000810e0 */
[C---:B------:R-:W-:Y:S01]  /*5eaa0*/  HMMA.1688.F32.TF32 R224, R64.reuse, R24, R228 ;  /* 0x0000001840e0723c */ /* 0x040fe200000810e4 */
[----:B------:R-:W-:Y:S04]  /*5eab0*/  LDS R228, [R3+0x20700] ;  /* 0x0207000003e47984 */ /* 0x000fe80000000800 */
[----:B------:R-:W-:Y:S04]  /*5eac0*/  LDS R230, [R3+0x22700] ;  /* 0x0227000003e67984 */ /* 0x000fe80000000800 */
[----:B------:R-:W-:Y:S04]  /*5ead0*/  LDS R229, [R0+0x20700] ;  /* 0x0207000000e57984 */ /* 0x000fe80000000800 */
[----:B------:R-:W-:Y:S04]  /*5eae0*/  LDS R231, [R0+0x22700] ;  /* 0x0227000000e77984 */ /* 0x000fe80000000800 */
[----:B------:R-:W-:Y:S04]  /*5eaf0*/  STL.64 [R1+0x2b0], R68 ;  /* 0x0002b04401007387 */ /* 0x000fe80000100a00 */
[----:B------:R1:W-:Y:S02]  /*5eb00*/  STL.64 [R1+0x2b8], R70 ;  /* 0x0002b84601007387 */ /* 0x0003e40000100a00 */
[C---:B-1----:R-:W-:Y:S02]  /*5eb10*/  HMMA.1688.F32.TF32 R68, R64.reuse, R16, R92 ;  /* 0x000000104044723c */ /* 0x042fe4000008105c */
[----:B------:R-:W-:Y:S04]  /*5eb20*/  STL.64 [R1+0x2a0], R224 ;  /* 0x0002a0e001007387 */ /* 0x000fe80000100a00 */
[----:B------:R-:W-:Y:S04]  /*5eb30*/  STL.64 [R1+0x2a8], R226 ;  /* 0x0002a8e201007387 */ /* 0x000fe80000100a00 */
[----:B------:R-:W-:Y:S04]  /*5eb40*/  STL.64 [R1+0x290], R160 ;  /* 0x000290a001007387 */ /* 0x000fe80000100a00 */
[----:B------:R-:W-:Y:S04]  /*5eb50*/  STL.64 [R1+0x298], R162 ;  /* 0x000298a201007387 */ /* 0x000fe80000100a00 */
[----:B------:R-:W-:Y:S04]  /*5eb60*/  LDS R160, [R3+0x20600] ;  /* 0x0206000003a07984 */ /* 0x000fe80000000800 */
[----:B------:R-:W-:Y:S04]  /*5eb70*/  LDS R162, [R3+0x22600] ;  /* 0x0226000003a27984 */ /* 0x000fe80000000800 */
[----:B------:R-:W-:Y:S04]  /*5eb80*/  STL.64 [R1+0x280], R68 ;  /* 0x0002804401007387 */ /* 0x000fe80000100a00 */
[----:B------:R1:W-:Y:S04]  /*5eb90*/  STL.64 [R1+0x288], R70 ;  /* 0x0002884601007387 */ /* 0x0003e80000100a00 */
[----:B------:R-:W-:Y:S04]  /*5eba0*/  LDS R161, [R0+0x20600] ;  /* 0x0206000000a17984 */ /* 0x000fe80000000800 */
[----:B------:R-:W2:Y:S01]  /*5ebb0*/  LDS R163, [R0+0x22600] ;  /* 0x0226000000a37984 */ /* 0x000ea20000000800 */
[C---:B-1----:R-:W-:Y:S03]  /*5ebc0*/  HMMA.1688.F32.TF32 R68, R64.reuse, R4, R80 ;  /* 0x000000044044723c */ /* 0x042fe60000081050 */
[----:B------:R-:W-:Y:S04]  /*5ebd0*/  STL.64 [R1+0x270], R88 ;  /* 0x0002705801007387 */ /* 0x000fe80000100a00 */
[----:B------:R-:W-:Y:S01]  /*5ebe0*/  STL.64 [R1+0x278], R90 ;  /* 0x0002785a01007387 */ /* 0x000fe20000100a00 */
[----:B------:R-:W-:Y:S03]  /*5ebf0*/  HMMA.1688.F32.TF32 R64, R64, R232, R76 ;  /* 0x000000e84040723c */ /* 0x000fe6000008104c */
[----:B------:R1:W-:Y:S04]  /*5ec00*/  STL.64 [R1+0x260], R84 ;  /* 0x0002605401007387 */ /* 0x0003e80000100a00 */
[----:B------:R1:W-:Y:S04]  /*5ec10*/  STL.64 [R1+0x268], R86 ;  /* 0x0002685601007387 */ /* 0x0003e80000100a00 */
[----:B------:R-:W2:Y:S04]  /*5ec20*/  LDL.LU R76, [R1+0x4d0] ;  /* 0x0004d000014c7983 */ /* 0x000ea80000300800 */
[----:B------:R-:W-:Y:S04]  /*5ec30*/  STL.64 [R1+0x250], R68 ;  /* 0x0002504401007387 */ /* 0x000fe80000100a00 */
[----:B------:R-:W-:Y:S04]  /*5ec40*/  STL.64 [R1+0x258], R70 ;  /* 0x0002584601007387 */ /* 0x000fe80000100a00 */
[----:B------:R-:W2:Y:S04]  /*5ec50*/  LDL.LU R77, [R1+0x4d4] ;  /* 0x0004d400014d7983 */ /* 0x000ea80000300800 */
[----:B------:R-:W2:Y:S01]  /*5ec60*/  LDL.LU R78, [R1+0x4d8] ;  /* 0x0004d800014e7983 */ /* 0x000ea20000300800 */
[----:B---3--:R-:W-:-:S03]  /*5ec70*/  IMAD.MOV.U32 R79, RZ, RZ, R75 ;  /* 0x000000ffff4f7224 */ /* 0x008fc600078e004b */
[----:B------:R-:W3:Y:S04]  /*5ec80*/  LDL.LU R75, [R1+0x310c] ;  /* 0x00310c00014b7983 */ /* 0x000ee80000300800 */
[----:B------:R-:W2:Y:S04]  /*5ec90*/  LDL.LU R224, [R1+0x500] ;  /* 0x0005000001e07983 */ /* 0x000ea80000300800 */
[----:B------:R-:W2:Y:S04]  /*5eca0*/  LDL.LU R225, [R1+0x504] ;  /* 0x0005040001e17983 */ /* 0x000ea80000300800 */
[----:B------:R-:W2:Y:S04]  /*5ecb0*/  LDL.LU R226, [R1+0x508] ;  /* 0x0005080001e27983 */ /* 0x000ea80000300800 */
[----:B------:R-:W2:Y:S04]  /*5ecc0*/  LDL.LU R227, [R1+0x50c] ;  /* 0x00050c0001e37983 */ /* 0x000ea80000300800 */
[----:B-1----:R-:W2:Y:S04]  /*5ecd0*/  LDL.LU R84, [R1+0x4f0] ;  /* 0x0004f00001547983 */ /* 0x002ea80000300800 */
[----:B------:R-:W2:Y:S04]  /*5ece0*/  LDL.LU R85, [R1+0x4f4] ;  /* 0x0004f40001557983 */ /* 0x000ea80000300800 */
[----:B------:R-:W2:Y:S01]  /*5ecf0*/  LDL.LU R86, [R1+0x4f8] ;  /* 0x0004f80001567983 */ /* 0x000ea20000300800 */
[----:B---3--:R-:W-:-:S03]  /*5ed00*/  MOV R87, R75 ;  /* 0x0000004b00577202 */ /* 0x008fc60000000f00 */
[----:B------:R-:W3:Y:S04]  /*5ed10*/  LDL.LU R75, [R1+0x3108] ;  /* 0x00310800014b7983 */ /* 0x000ee80000300800 */
[----:B------:R-:W2:Y:S04]  /*5ed20*/  LDL.LU R92, [R1+0x530] ;  /* 0x00053000015c7983 */ /* 0x000ea80000300800 */
[----:B------:R-:W2:Y:S04]  /*5ed30*/  LDL.LU R93, [R1+0x534] ;  /* 0x00053400015d7983 */ /* 0x000ea80000300800 */
[----:B------:R-:W2:Y:S04]  /*5ed40*/  LDL.LU R94, [R1+0x538] ;  /* 0x00053800015e7983 */ /* 0x000ea80000300800 */
[----:B------:R-:W2:Y:S04]  /*5ed50*/  LDL.LU R95, [R1+0x53c] ;  /* 0x00053c00015f7983 */ /* 0x000ea80000300800 */
[----:B------:R-:W2:Y:S01]  /*5ed60*/  LDL.LU R88, [R1+0x520] ;  /* 0x0005200001587983 */ /* 0x000ea20000300800 */
[----:B----4-:R-:W-:-:S03]  /*5ed70*/  IMAD.MOV.U32 R81, RZ, RZ, R72 ;  /* 0x000000ffff517224 */ /* 0x010fc600078e0048 */
[----:B------:R-:W4:Y:S01]  /*5ed80*/  LDL.LU R89, [R1+0x524] ;  /* 0x0005240001597983 */ /* 0x000f220000300800 */
[----:B------:R-:W-:-:S03]  /*5ed90*/  IMAD.MOV.U32 R82, RZ, RZ, R73 ;  /* 0x000000ffff527224 */ /* 0x000fc600078e0049 */
[----:B------:R-:W4:Y:S01]  /*5eda0*/  LDL.LU R90, [R1+0x528] ;  /* 0x00052800015a7983 */ /* 0x000f220000300800 */
[----:B------:R-:W-:-:S03]  /*5edb0*/  MOV R83, R74 ;  /* 0x0000004a00537202 */ /* 0x000fc60000000f00 */
[----:B------:R-:W4:Y:S04]  /*5edc0*/  LDL.LU R91, [R1+0x52c] ;  /* 0x00052c00015b7983 */ /* 0x000f280000300800 */
[----:B------:R-:W4:Y:S04]  /*5edd0*/  LDL.LU R80, [R1+0x4e0] ;  /* 0x0004e00001507983 */ /* 0x000f280000300800 */
[----:B------:R-:W4:Y:S04]  /*5ede0*/  LDL.LU R72, [R1+0x3104] ;  /* 0x0031040001487983 */ /* 0x000f280000300800 */
[----:B------:R-:W4:Y:S04]  /*5edf0*/  LDL.LU R73, [R1+0x3100] ;  /* 0x0031000001497983 */ /* 0x000f280000300800 */
[----:B------:R-:W4:Y:S04]  /*5ee00*/  LDL.LU R74, [R1+0x30fc] ;  /* 0x0030fc00014a7983 */ /* 0x000f280000300800 */
[----:B------:R-:W-:Y:S04]  /*5ee10*/  STL.64 [R1+0x2e88], R66 ;  /* 0x002e884201007387 */ /* 0x000fe80000100a00 */
[----:B------:R3:W-:Y:S02]  /*5ee20*/  STL.64 [R1+0x2e80], R64 ;  /* 0x002e804001007387 */ /* 0x0007e40000100a00 */
[----:B---3--:R-:W-:-:S02]  /*5ee30*/  IMAD.MOV.U32 R64, RZ, RZ, R75 ;  /* 0x000000ffff407224 */ /* 0x008fc400078e004b */
[----:B------:R-:W3:Y:S04]  /*5ee40*/  LDL.LU R75, [R1+0x30f8] ;  /* 0x0030f800014b7983 */ /* 0x000ee80000300800 */
[----:B------:R-:W3:Y:S04]  /*5ee50*/  LDL.LU R65, [R1+0x514] ;  /* 0x0005140001417983 */ /* 0x000ee80000300800 */
[----:B------:R-:W3:Y:S04]  /*5ee60*/  LDL.LU R66, [R1+0x518] ;  /* 0x0005180001427983 */ /* 0x000ee80000300800 */
[----:B------:R-:W3:Y:S01]  /*5ee70*/  LDL.LU R67, [R1+0x51c] ;  /* 0x00051c0001437983 */ /* 0x000ee20000300800 */
[C---:B--2---:R-:W-:Y:S08]  /*5ee80*/  HMMA.1688.F32.TF32 R92, R96.reuse, R56, R92 ;  /* 0x00000038605c723c */ /* 0x044ff0000008105c */
[C---:B----4-:R-:W-:Y:S08]  /*5ee90*/  HMMA.1688.F32.TF32 R88, R96.reuse, R52, R88 ;  /* 0x000000346058723c */ /* 0x050ff00000081058 */
[C---:B------:R-:W-:Y:S08]  /*5eea0*/  HMMA.1688.F32.TF32 R84, R96.reuse, R40, R84 ;  /* 0x000000286054723c */ /* 0x040ff00000081054 */
[C---:B------:R-:W-:Y:S08]  /*5eeb0*/  HMMA.1688.F32.TF32 R80, R96.reuse, R36, R80 ;  /* 0x000000246050723c */ /* 0x040ff00000081050 */
[C---:B------:R-:W-:Y:S08]  /*5eec0*/  HMMA.1688.F32.TF32 R76, R96.reuse, R32, R76 ;  /* 0x00000020604c723c */ /* 0x040ff0000008104c */
[C---:B---3--:R-:W-:Y:S01]  /*5eed0*/  HMMA.1688.F32.TF32 R68, R96.reuse, R60, R72 ;  /* 0x0000003c6044723c */ /* 0x048fe20000081048 */
[----:B------:R-:W2:Y:S04]  /*5eee0*/  LDL.LU R72, [R1+0x790] ;  /* 0x0007900001487983 */ /* 0x000ea80000300800 */
[----:B------:R-:W2:Y:S04]  /*5eef0*/  LDL.LU R73, [R1+0x794] ;  /* 0x0007940001497983 */ /* 0x000ea80000300800 */
[----:B------:R-:W2:Y:S01]  /*5ef00*/  LDL.LU R74, [R1+0x798] ;  /* 0x00079800014a7983 */ /* 0x000ea20000300800 */
[C---:B------:R-:W-:Y:S03]  /*5ef10*/  HMMA.1688.F32.TF32 R64, R96.reuse, R48, R64 ;  /* 0x000000306040723c */ /* 0x040fe60000081040 */
[----:B------:R-:W2:Y:S10]  /*5ef20*/  LDL.LU R75, [R1+0x79c] ;  /* 0x00079c00014b7983 */ /* 0x000eb40000300800 */
[----:B------:R-:W-:Y:S04]  /*5ef30*/  STL.64 [R1+0x2e98], R70 ;  /* 0x002e984601007387 */ /* 0x000fe80000100a00 */
[----:B------:R1:W-:Y:S04]  /*5ef40*/  STL.64 [R1+0x2e90], R68 ;  /* 0x002e904401007387 */ /* 0x0003e80000100a00 */
[----:B-1----:R-:W3:Y:S04]  /*5ef50*/  LDL.LU R68, [R1+0x4c0] ;  /* 0x0004c00001447983 */ /* 0x002ee80000300800 */
[----:B------:R-:W3:Y:S04]  /*5ef60*/  LDL.LU R69, [R1+0x4c4] ;  /* 0x0004c40001457983 */ /* 0x000ee80000300800 */
[----:B------:R-:W3:Y:S04]  /*5ef70*/  LDL.LU R70, [R1+0x4c8] ;  /* 0x0004c80001467983 */ /* 0x000ee80000300800 */
[----:B------:R-:W3:Y:S04]  /*5ef80*/  LDL.LU R71, [R1+0x4cc] ;  /* 0x0004cc0001477983 */ /* 0x000ee80000300800 */
        /* <DEDUP_REMOVED lines=9> */
[----:B------:R1:W-:Y:S02]  /*5f020*/  STL.64 [R1+0x518], R66 ;  /* 0x0005184201007387 */ /* 0x0003e40000100a00 */
[----:B-1----:R-:W-:Y:S02]  /*5f030*/  HMMA.1688.F32.TF32 R64, R96, R44, R224 ;  /* 0x0000002c6040723c */ /* 0x002fe400000810e0 */
[----:B------:R-:W4:Y:S11]  /*5f040*/  LDL.LU R224, [R1+0x590] ;  /* 0x0005900001e07983 */ /* 0x000f360000300800 */
[----:B------:R-:W-:Y:S10]  /*5f050*/  @!UPT UIADD3 URZ, URZ, URZ, URZ ;  /* 0x0000003f3f3ff290 */ /* 0x000ff4000fffe03f */
[----:B------:R1:W-:Y:S04]  /*5f060*/  STL.64 [R1+0x500], R64 ;  /* 0x0005004001007387 */ /* 0x0003e80000100a00 */
[----:B------:R1:W-:Y:S04]  /*5f070*/  STL.64 [R1+0x508], R66 ;  /* 0x0005084201007387 */ /* 0x0003e80000100a00 */
[----:B------:R-:W4:Y:S04]  /*5f080*/  LDL.LU R225, [R1+0x594] ;  /* 0x0005940001e17983 */ /* 0x000f280000300800 */
[----:B------:R-:W4:Y:S01]  /*5f090*/  LDL.LU R226, [R1+0x598] ;  /* 0x0005980001e27983 */ /* 0x000f220000300800 */
[----:B-1----:R-:W-:Y:S01]  /*5f0a0*/  IMAD.MOV.U32 R64, RZ, RZ, R87 ;  /* 0x000000ffff407224 */ /* 0x002fe200078e0057 */
[----:B------:R-:W-:-:S02]  /*5f0b0*/  MOV R66, R85 ;  /* 0x0000005500427202 */ /* 0x000fc40000000f00 */
[----:B------:R-:W4:Y:S01]  /*5f0c0*/  LDL.LU R227, [R1+0x59c] ;  /* 0x00059c0001e37983 */ /* 0x000f220000300800 */
[----:B------:R-:W-:Y:S02]  /*5f0d0*/  IMAD.MOV.U32 R65, RZ, RZ, R86 ;  /* 0x000000ffff417224 */ /* 0x000fe400078e0056 */
[----:B------:R-:W-:Y:S01]  /*5f0e0*/  IMAD.MOV.U32 R67, RZ, RZ, R84 ;  /* 0x000000ffff437224 */ /* 0x000fe200078e0054 */
[----:B------:R-:W4:Y:S04]  /*5f0f0*/  LDL.LU.64 R86, [R1+0x30d0] ;  /* 0x0030d00001567983 */ /* 0x000f280000300a00 */
[----:B------:R-:W4:Y:S04]  /*5f100*/  LDL.LU.64 R84, [R1+0x30c8] ;  /* 0x0030c80001547983 */ /* 0x000f280000300a00 */
[----:B------:R-:W-:Y:S04]  /*5f110*/  STL [R1+0x2f38], R66 ;  /* 0x002f384201007387 */ /* 0x000fe80000100800 */
[----:B------:R-:W-:Y:S04]  /*5f120*/  STL [R1+0x2f34], R64 ;  /* 0x002f344001007387 */ /* 0x000fe80000100800 */
[----:B------:R-:W-:Y:S04]  /*5f130*/  STL [R1+0x2f30], R65 ;  /* 0x002f304101007387 */ /* 0x000fe80000100800 */
[----:B------:R-:W-:Y:S04]  /*5f140*/  STL.64 [R1+0x4e0], R80 ;  /* 0x0004e05001007387 */ /* 0x000fe80000100a00 */
[----:B------:R1:W-:Y:S04]  /*5f150*/  STL.64 [R1+0x4e8], R82 ;  /* 0x0004e85201007387 */ /* 0x0003e80000100a00 */
[----:B-1----:R-:W4:Y:S04]  /*5f160*/  LDL.LU.64 R82, [R1+0x30c0] ;  /* 0x0030c00001527983 */ /* 0x002f280000300a00 */
[----:B------:R-:W4:Y:S04]  /*5f170*/  LDL.LU.64 R80, [R1+0x30b8] ;  /* 0x0030b80001507983 */ /* 0x000f280000300a00 */
[----:B------:R-:W-:Y:S04]  /*5f180*/  STL.64 [R1+0x4d0], R76 ;  /* 0x0004d04c01007387 */ /* 0x000fe80000100a00 */
[----:B------:R1:W-:Y:S04]  /*5f190*/  STL.64 [R1+0x4d8], R78 ;  /* 0x0004d84e01007387 */ /* 0x0003e80000100a00 */
[----:B-1----:R-:W4:Y:S04]  /*5f1a0*/  LDL.LU.64 R78, [R1+0x30b0] ;  /* 0x0030b000014e7983 */ /* 0x002f280000300a00 */
[----:B------:R-:W4:Y:S01]  /*5f1b0*/  LDL.LU.64 R76, [R1+0x30a8] ;  /* 0x0030a800014c7983 */ /* 0x000f220000300a00 */
[C---:B--2---:R-:W-:Y:S08]  /*5f1c0*/  HMMA.1688.F32.TF32 R72, R96.reuse, R24, R72 ;  /* 0x000000186048723c */ /* 0x044ff00000081048 */
[C---:B---3--:R-:W-:Y:S08]  /*5f1d0*/  HMMA.1688.F32.TF32 R68, R96.reuse, R28, R68 ;  /* 0x0000001c6044723c */ /* 0x048ff00000081044 */
[C---:B----4-:R-:W-:Y:S11]  /*5f1e0*/  HMMA.1688.F32.TF32 R92, R96.reuse, R4, R92 ;  /* 0x00000004605c723c */ /* 0x050ff6000008105c */
[----:B------:R-:W-:Y:S05]  /*5f1f0*/  @!UPT UIADD3 URZ, URZ, URZ, URZ ;  /* 0x0000003f3f3ff290 */ /* 0x000fea000fffe03f */
[----:B------:R-:W-:Y:S01]  /*5f200*/  MOV R66, R68 ;  /* 0x0000004400427202 */ /* 0x000fe20000000f00 */
[----:B------:R-:W-:Y:S02]  /*5f210*/  IMAD.MOV.U32 R64, RZ, RZ, R69 ;  /* 0x000000ffff407224 */ /* 0x000fe400078e0045 */
[----:B------:R-:W-:Y:S01]  /*5f220*/  IMAD.MOV.U32 R65, RZ, RZ, R70 ;  /* 0x000000ffff417224 */ /* 0x000fe200078e0046 */
[----:B------:R1:W-:Y:S04]  /*5f230*/  STL [R1+0x4cc], R71 ;  /* 0x0004cc4701007387 */ /* 0x0003e80000100800 */
[----:B------:R-:W-:Y:S01]  /*5f240*/  STL.64 [R1+0x2f48], R66 ;  /* 0x002f484201007387 */ /* 0x000fe20000100a00 */
[C---:B------:R-:W-:Y:S03]  /*5f250*/  HMMA.1688.F32.TF32 R88, R96.reuse, R8, R88 ;  /* 0x000000086058723c */ /* 0x040fe60000081058 */
[----:B------:R2:W-:Y:S04]  /*5f260*/  STL.64 [R1+0x2f40], R64 ;  /* 0x002f404001007387 */ /* 0x0005e80000100a00 */
[----:B------:R-:W-:Y:S04]  /*5f270*/  STL.64 [R1+0x2e28], R74 ;  /* 0x002e284a01007387 */ /* 0x000fe80000100a00 */
[----:B------:R-:W-:Y:S01]  /*5f280*/  STL.64 [R1+0x2e20], R72 ;  /* 0x002e204801007387 */ /* 0x000fe20000100a00 */
[C---:B------:R-:W-:Y:S08]  /*5f290*/  HMMA.1688.F32.TF32 R84, R96.reuse, R12, R84 ;  /* 0x0000000c6054723c */ /* 0x040ff00000081054 */
[C---:B------:R-:W-:Y:S08]  /*5f2a0*/  HMMA.1688.F32.TF32 R80, R96.reuse, R16, R80 ;  /* 0x000000106050723c */ /* 0x040ff00000081050 */
[C---:B------:R-:W-:Y:S08]  /*5f2b0*/  HMMA.1688.F32.TF32 R76, R96.reuse, R20, R76 ;  /* 0x00000014604c723c */ /* 0x040ff0000008104c */
[----:B------:R-:W-:Y:S07]  /*5f2c0*/  HMMA.1688.F32.TF32 R96, R96, R232, R224 ;  /* 0x000000e86060723c */ /* 0x000fee00000810e0 */
[----:B------:R-:W-:-:S08]  /*5f2d0*/  MOV R224, R223 ;  /* 0x000000df00e07202 */ /* 0x000fd00000000f00 */
[----:B------:R-:W-:Y:S04]  /*5f2e0*/  STL.64 [R1+0x2e38], R78 ;  /* 0x002e384e01007387 */ /* 0x000fe80000100a00 */
[----:B------:R-:W-:Y:S04]  /*5f2f0*/  STL.64 [R1+0x2e30], R76 ;  /* 0x002e304c01007387 */ /* 0x000fe80000100a00 */
[----:B------:R-:W-:Y:S04]  /*5f300*/  STL.64 [R1+0x2e48], R82 ;  /* 0x002e485201007387 */ /* 0x000fe80000100a00 */
[----:B------:R-:W-:Y:S04]  /*5f310*/  STL.64 [R1+0x2e40], R80 ;  /* 0x002e405001007387 */ /* 0x000fe80000100a00 */
[----:B------:R-:W-:Y:S01]  /*5f320*/  STL.64 [R1+0x2e58], R86 ;  /* 0x002e585601007387 */ /* 0x000fe20000100a00 */
[----:B------:R-:W-:-:S03]  /*5f330*/  IMAD.MOV.U32 R225, RZ, RZ, R222 ;  /* 0x000000ffffe17224 */ /* 0x000fc600078e00de */
[----:B------:R-:W-:Y:S01]  /*5f340*/  STL.64 [R1+0x2e50], R84 ;  /* 0x002e505401007387 */ /* 0x000fe20000100a00 */
[----:B------:R-:W-:-:S03]  /*5f350*/  IMAD.MOV.U32 R223, RZ, RZ, R216 ;  /* 0x000000ffffdf7224 */ /* 0x000fc600078e00d8 */
[----:B------:R-:W-:Y:S01]  /*5f360*/  STL.64 [R1+0x2e68], R90 ;  /* 0x002e685a01007387 */ /* 0x000fe20000100a00 */
[----:B------:R-:W-:Y:S01]  /*5f370*/  IMAD.MOV.U32 R226, RZ, RZ, R221 ;  /* 0x000000ffffe27224 */ /* 0x000fe200078e00dd */
[----:B------:R-:W-:Y:S02]  /*5f380*/  MOV R222, R217 ;  /* 0x000000d900de7202 */ /* 0x000fe40000000f00 */
[----:B------:R-:W-:Y:S01]  /*5f390*/  STL.64 [R1+0x2e60], R88 ;  /* 0x002e605801007387 */ /* 0x000fe20000100a00 */
[----:B------:R-:W-:Y:S01]  /*5f3a0*/  IMAD.MOV.U32 R216, RZ, RZ, R100 ;  /* 0x000000ffffd87224 */ /* 0x000fe200078e0064 */
[----:B------:R-:W-:Y:S02]  /*5f3b0*/  MOV R227, R220 ;  /* 0x000000dc00e37202 */ /* 0x000fe40000000f00 */
[----:B------:R-:W-:Y:S01]  /*5f3c0*/  STL.64 [R1+0x2e78], R94 ;  /* 0x002e785e01007387 */ /* 0x000fe20000100a00 */
[----:B------:R-:W-:Y:S01]  /*5f3d0*/  IMAD.MOV.U32 R221, RZ, RZ, R218 ;  /* 0x000000ffffdd7224 */ /* 0x000fe200078e00da */
[----:B------:R-:W-:-:S02]  /*5f3e0*/  MOV R217, R101 ;  /* 0x0000006500d97202 */ /* 0x000fc40000000f00 */
[----:B------:R-:W-:Y:S01]  /*5f3f0*/  STL.64 [R1+0x2e70], R92 ;  /* 0x002e705c01007387 */ /* 0x000fe20000100a00 */
[----:B------:R-:W-:Y:S02]  /*5f400*/  IMAD.MOV.U32 R220, RZ, RZ, R219 ;  /* 0x000000ffffdc7224 */ /* 0x000fe400078e00db */
[----:B------:R-:W-:Y:S01]  /*5f410*/  IMAD.MOV.U32 R218, RZ, RZ, R102 ;  /* 0x000000ffffda7224 */ /* 0x000fe200078e0066 */
[----:B------:R-:W3:Y:S01]  /*5f420*/  LDL.LU R100, [R1+0x30a4] ;  /* 0x0030a40001647983 */ /* 0x000ee20000300800 */
[----:B------:R-:W-:-:S03]  /*5f430*/  IMAD.MOV.U32 R219, RZ, RZ, R103 ;  /* 0x000000ffffdb7224 */ /* 0x000fc600078e0067 */
[----:B------:R-:W3:Y:S04]  /*5f440*/  LDL.LU R101, [R1+0x30a0] ;  /* 0x0030a00001657983 */ /* 0x000ee80000300800 */
[----:B------:R-:W3:Y:S04]  /*5f450*/  LDL.LU R102, [R1+0x309c] ;  /* 0x00309c0001667983 */ /* 0x000ee80000300800 */
[----:B------:R-:W3:Y:S04]  /*5f460*/  LDL.LU R103, [R1+0x3098] ;  /* 0x0030980001677983 */ /* 0x000ee80000300800 */
[----:B------:R-:W4:Y:S04]  /*5f470*/  LDL.LU R68, [R1+0x570] ;  /* 0x0005700001447983 */ /* 0x000f280000300800 */
[----:B------:R-:W4:Y:S04]  /*5f480*/  LDL.LU R69, [R1+0x574] ;  /* 0x0005740001457983 */ /* 0x000f280000300800 */
[----:B------:R-:W4:Y:S04]  /*5f490*/  LDL.LU R70, [R1+0x578] ;  /* 0x0005780001467983 */ /* 0x000f280000300800 */
[----:B-1----:R-:W4:Y:S01]  /*5f4a0*/  LDL.LU R71, [R1+0x57c] ;  /* 0x00057c0001477983 */ /* 0x002f220000300800 */
[C---:B------:R-:W-:Y:S08]  /*5f4b0*/  HMMA.1688.F32.TF32 R104, R160.reuse, R56, R104 ;  /* 0x00000038a068723c */ /* 0x040ff00000081068 */
[C---:B------:R-:W-:Y:S08]  /*5f4c0*/  HMMA.1688.F32.TF32 R108, R160.reuse, R52, R108 ;  /* 0x00000034a06c723c */ /* 0x040ff0000008106c */
[C---:B------:R-:W-:Y:S08]  /*5f4d0*/  HMMA.1688.F32.TF32 R112, R160.reuse, R48, R112 ;  /* 0x00000030a070723c */ /* 0x040ff00000081070 */
[C---:B------:R-:W-:Y:S08]  /*5f4e0*/  HMMA.1688.F32.TF32 R116, R160.reuse, R44, R116 ;  /* 0x0000002ca074723c */ /* 0x040ff00000081074 */
[C---:B------:R-:W-:Y:S08]  /*5f4f0*/  HMMA.1688.F32.TF32 R120, R160.reuse, R40, R120 ;  /* 0x00000028a078723c */ /* 0x040ff00000081078 */
[C---:B------:R-:W-:Y:S01]  /*5f500*/  HMMA.1688.F32.TF32 R124, R160.reuse, R36, R124 ;  /* 0x00000024a07c723c */ /* 0x040fe2000008107c */
[----:B------:R-:W-:Y:S07]  /*5f510*/  STL.64 [R1+0x2ea8], R98 ;  /* 0x002ea86201007387 */ /* 0x000fee0000100a00 */
[C---:B------:R-:W-:Y:S01]  /*5f520*/  HMMA.1688.F32.TF32 R128, R160.reuse, R32, R128 ;  /* 0x00000020a080723c */ /* 0x040fe20000081080 */
[----:B------:R-:W-:Y:S07]  /*5f530*/  STL.64 [R1+0x2ea0], R96 ;  /* 0x002ea06001007387 */ /* 0x000fee0000100a00 */
[C---:B------:R-:W-:Y:S08]  /*5f540*/  HMMA.1688.F32.TF32 R132, R160.reuse, R28, R132 ;  /* 0x0000001ca084723c */ /* 0x040ff00000081084 */
[C---:B------:R-:W-:Y:S08]  /*5f550*/  HMMA.1688.F32.TF32 R136, R160.reuse, R24, R136 ;  /* 0x00000018a088723c */ /* 0x040ff00000081088 */
[C---:B------:R-:W-:Y:S08]  /*5f560*/  HMMA.1688.F32.TF32 R140, R160.reuse, R20, R140 ;  /* 0x00000014a08c723c */ /* 0x040ff0000008108c */
[C---:B------:R-:W-:Y:S08]  /*5f570*/  HMMA.1688.F32.TF32 R144, R160.reuse, R16, R144 ;  /* 0x00000010a090723c */ /* 0x040ff00000081090 */
[C---:B------:R-:W-:Y:S08]  /*5f580*/  HMMA.1688.F32.TF32 R148, R160.reuse, R12, R148 ;  /* 0x0000000ca094723c */ /* 0x040ff00000081094 */
[C---:B------:R-:W-:Y:S08]  /*5f590*/  HMMA.1688.F32.TF32 R152, R160.reuse, R8, R152 ;  /* 0x00000008a098723c */ /* 0x040ff00000081098 */
[----:B------:R-:W-:Y:S01]  /*5f5a0*/  HMMA.1688.F32.TF32 R156, R160, R4, R156 ;  /* 0x00000004a09c723c */ /* 0x000fe2000008109c */
[----:B--2---:R-:W-:Y:S01]  /*5f5b0*/  MOV R64, R166 ;  /* 0x000000a600407202 */ /* 0x004fe20000000f00 */
[----:B------:R-:W-:-:S06]  /*5f5c0*/  IMAD.MOV.U32 R65, RZ, RZ, R167 ;  /* 0x000000ffff417224 */ /* 0x000fcc00078e00a7 */
[C---:B---3--:R-:W-:Y:S11]  /*5f5d0*/  HMMA.1688.F32.TF32 R100, R160.reuse, R60, R100 ;  /* 0x0000003ca064723c */ /* 0x048ff60000081064 */
[----:B------:R-:W-:Y:S11]  /*5f5e0*/  @!UPT UIADD3 URZ, URZ, URZ, URZ ;  /* 0x0000003f3f3ff290 */ /* 0x000ff6000fffe03f */
[----:B------:R-:W-:Y:S01]  /*5f5f0*/  @!UPT UIADD3 URZ, URZ, URZ, URZ ;  /* 0x0000003f3f3ff290 */ /* 0x000fe2000fffe03f */
        /* <DEDUP_REMOVED lines=31> */
[----:B------:R-:W2:Y:S01]  /*5f7f0*/  LDL.LU R167, [R1+0x3090] ;  /* 0x0030900001a77983 */ /* 0x000ea20000300800 */
[----:B----4-:R-:W-:Y:S07]  /*5f800*/  HMMA.1688.F32.TF32 R160, R160, R232, R68 ;  /* 0x000000e8a0a0723c */ /* 0x010fee0000081044 */
        /* <DEDUP_REMOVED lines=8> */
[----:B------:R-:W-:Y:S01]  /*5f890*/  IMAD.MOV.U32 R66, RZ, RZ, R171 ;  /* 0x000000ffff427224 */ /* 0x000fe200078e00ab */
[----:B------:R-:W-:Y:S01]  /*5f8a0*/  MOV R67, R175 ;  /* 0x000000af00437202 */ /* 0x000fe20000000f00 */
[C---:B------:R-:W-:Y:S01]  /*5f8b0*/  HMMA.1688.F32.TF32 R204, R228.reuse, R8, R204 ;  /* 0x00000008e4cc723c */ /* 0x040fe200000810cc */
[----:B------:R-:W3:Y:S04]  /*5f8c0*/  LDL.LU R171, [R1+0x308c] ;  /* 0x00308c0001ab7983 */ /* 0x000ee80000300800 */
[----:B------:R-:W4:Y:S03]  /*5f8d0*/  LDL.LU R175, [R1+0x3088] ;  /* 0x0030880001af7983 */ /* 0x000f260000300800 */
[----:B------:R-:W-:Y:S08]  /*5f8e0*/  HMMA.1688.F32.TF32 R208, R228, R4, R208 ;  /* 0x00000004e4d0723c */ /* 0x000ff000000810d0 */
[C---:B-1----:R-:W-:Y:S01]  /*5f8f0*/  HMMA.1688.F32.TF32 R64, R212.reuse, R62, R64 ;  /* 0x0000003ed440723c */ /* 0x042fe20000081040 */
[----:B------:R-:W-:Y:S04]  /*5f900*/  STL.64 [R1+0x2fc8], R162 ;  /* 0x002fc8a201007387 */ /* 0x000fe80000100a00 */
[----:B------:R-:W-:Y:S11]  /*5f910*/  STL.64 [R1+0x2fc0], R160 ;  /* 0x002fc0a001007387 */ /* 0x000ff60000100a00 */
[----:B------:R-:W-:Y:S08]  /*5f920*/  @!UPT UIADD3 URZ, URZ, URZ, URZ ;  /* 0x0000003f3f3ff290 */ /* 0x000ff0000fffe03f */
[----:B------:R-:W-:Y:S01]  /*5f930*/  IMAD.MOV.U32 R9, RZ, RZ, R64 ;  /* 0x000000ffff097224 */ /* 0x000fe200078e0040 */
[----:B------:R-:W-:Y:S01]  /*5f940*/  MOV R8, R65 ;  /* 0x0000004100087202 */ /* 0x000fe20000000f00 */
[----:B------:R-:W-:Y:S02]  /*5f950*/  IMAD.MOV.U32 R5, RZ, RZ, R66 ;  /* 0x000000ffff057224 */ /* 0x000fe400078e0042 */
[----:B------:R-:W-:Y:S02]  /*5f960*/  IMAD.MOV.U32 R4, RZ, RZ, R67 ;  /* 0x000000ffff047224 */ /* 0x000fe400078e0043 */
[----:B------:R-:W-:Y:S08]  /*5f970*/  HMMA.1688.F32.TF32 R64, R212, R58, R68 ;  /* 0x0000003ad440723c */ /* 0x000ff00000081044 */
[C---:B------:R-:W-:Y:S08]  /*5f980*/  HMMA.1688.F32.TF32 R196, R228.reuse, R16, R196 ;  /* 0x00000010e4c4723c */ /* 0x040ff000000810c4 */
[----:B------:R-:W-:Y:S08]  /*5f990*/  HMMA.1688.F32.TF32 R200, R228, R12, R200 ;  /* 0x0000000ce4c8723c */ /* 0x000ff000000810c8 */
        /* <DEDUP_REMOVED lines=9> */
[----:B------:R-:W-:Y:S01]  /*5fa30*/  IMAD.MOV.U32 R88, RZ, RZ, R50 ;  /* 0x000000ffff587224 */ /* 0x000fe200078e0032 */
[----:B--2---:R-:W-:Y:S11]  /*5fa40*/  HMMA.1688.F32.TF32 R164, R228, R60, R164 ;  /* 0x0000003ce4a4723c */ /* 0x004ff600000810a4 */
[----:B------:R-:W-:Y:S11]  /*5fa50*/  @!UPT UIADD3 URZ, URZ, URZ, URZ ;  /* 0x0000003f3f3ff290 */ /* 0x000ff6000fffe03f */
[----:B------:R-:W-:Y:S01]  /*5fa60*/  @!UPT UIADD3 URZ, URZ, URZ, URZ ;  /* 0x0000003f3f3ff290 */ /* 0x000fe2000fffe03f */
        /* <DEDUP_REMOVED lines=27> */
[----:B------:R-:W4:Y:S01]  /*5fc20*/  LDL.LU R55, [R1+0x3070] ;  /* 0x0030700001377983 */ /* 0x000f220000300800 */
[----:B------:R-:W-:-:S02]  /*5fc30*/  IMAD.MOV.U32 R90, RZ, RZ, R39 ;  /* 0x000000ffff5a7224 */ /* 0x000fc400078e0027 */
[----:B------:R-:W-:Y:S01]  /*5fc40*/  IMAD.MOV.U32 R91, RZ, RZ, R38 ;  /* 0x000000ffff5b7224 */ /* 0x000fe200078e0026 */
        /* <DEDUP_REMOVED lines=8> */
[----:B------:R-:W2:Y:S04]  /*5fcd0*/  LDL.LU R46, [R1+0x305c] ;  /* 0x00305c00012e7983 */ /* 0x000ea80000300800 */
[----:B------:R-:W3:Y:S01]  /*5fce0*/  LDL.LU R54, [R1+0x3058] ;  /* 0x0030580001367983 */ /* 0x000ee20000300800 */
[----:B----4-:R-:W-:-:S03]  /*5fcf0*/  IMAD.MOV.U32 R96, RZ, RZ, R55 ;  /* 0x000000ffff607224 */ /* 0x010fc600078e0037 */
[----:B------:R-:W4:Y:S01]  /*5fd00*/  LDL.LU R55, [R1+0x3054] ;  /* 0x0030540001377983 */ /* 0x000f220000300800 */
[----:B------:R-:W-:-:S03]  /*5fd10*/  IMAD.MOV.U32 R97, RZ, RZ, R50 ;  /* 0x000000ffff617224 */ /* 0x000fc600078e0032 */
[----:B------:R-:W4:Y:S01]  /*5fd20*/  LDL.LU R50, [R1+0x3050] ;  /* 0x0030500001327983 */ /* 0x000f220000300800 */
[----:B------:R-:W-:Y:S01]  /*5fd30*/  MOV R98, R42 ;  /* 0x0000002a00627202 */ /* 0x000fe20000000f00 */
[----:B------:R-:W-:Y:S02]  /*5fd40*/  IMAD.MOV.U32 R99, RZ, RZ, R43 ;  /* 0x000000ffff637224 */ /* 0x000fe400078e002b */
[----:B------:R-:W4:Y:S04]  /*5fd50*/  LDL.LU R42, [R1+0x304c] ;  /* 0x00304c00012a7983 */ /* 0x000f280000300800 */
[----:B------:R-:W4:Y:S01]  /*5fd60*/  LDL.LU R43, [R1+0x3048] ;  /* 0x00304800012b7983 */ /* 0x000f220000300800 */
[----:B------:R-:W-:Y:S01]  /*5fd70*/  IMAD.MOV.U32 R102, RZ, RZ, R38 ;  /* 0x000000ffff667224 */ /* 0x000fe200078e0026 */
[----:B------:R-:W-:Y:S01]  /*5fd80*/  MOV R103, R39 ;  /* 0x0000002700677202 */ /* 0x000fe20000000f00 */
[----:B--2---:R-:W-:-:S02]  /*5fd90*/  IMAD.MOV.U32 R104, RZ, RZ, R46 ;  /* 0x000000ffff687224 */ /* 0x004fc400078e002e */
[----:B------:R-:W2:Y:S01]  /*5fda0*/  LDL.LU R46, [R1+0x3044] ;  /* 0x00304400012e7983 */ /* 0x000ea20000300800 */
[----:B---3--:R-:W-:-:S03]  /*5fdb0*/  MOV R105, R54 ;  /* 0x0000003600697202 */ /* 0x008fc60000000f00 */
[----:B------:R-:W3:Y:S01]  /*5fdc0*/  LDL.LU R54, [R1+0x3040] ;  /* 0x0030400001367983 */ /* 0x000ee20000300800 */
[----:B----4-:R-:W-:-:S03]  /*5fdd0*/  IMAD.MOV.U32 R106, RZ, RZ, R55 ;  /* 0x000000ffff6a7224 */ /* 0x010fc600078e0037 */
[----:B------:R-:W3:Y:S01]  /*5fde0*/  LDL.LU R55, [R1+0x303c] ;  /* 0x00303c0001377983 */ /* 0x000ee20000300800 */
[----:B------:R-:W-:Y:S01]  /*5fdf0*/  MOV R100, R51 ;  /* 0x0000003300647202 */ /* 0x000fe20000000f00 */
[----:B------:R-:W-:Y:S02]  /*5fe00*/  IMAD.MOV.U32 R107, RZ, RZ, R50 ;  /* 0x000000ffff6b7224 */ /* 0x000fe400078e0032 */
[----:B------:R-:W4:Y:S01]  /*5fe10*/  LDL.LU R50, [R1+0x3038] ;  /* 0x0030380001327983 */ /* 0x000f220000300800 */
[----:B------:R-:W-:-:S03]  /*5fe20*/  IMAD.MOV.U32 R101, RZ, RZ, R47 ;  /* 0x000000ffff657224 */ /* 0x000fc600078e002f */
[----:B------:R-:W4:Y:S04]  /*5fe30*/  LDL.LU R51, [R1+0x3034] ;  /* 0x0030340001337983 */ /* 0x000f280000300800 */
[----:B------:R-:W2:Y:S04]  /*5fe40*/  LDL.LU R47, [R1+0x3030] ;  /* 0x00303000012f7983 */ /* 0x000ea80000300800 */
[----:B------:R-:W4:Y:S04]  /*5fe50*/  LDL.LU R38, [R1+0x302c] ;  /* 0x00302c0001267983 */ /* 0x000f280000300800 */
[----:B------:R-:W4:Y:S01]  /*5fe60*/  LDL.LU R39, [R1+0x3028] ;  /* 0x0030280001277983 */ /* 0x000f220000300800 */
[C---:B------:R-:W-:Y:S08]  /*5fe70*/  HMMA.1688.F32.TF32 R192, R228.reuse, R24, R192 ;  /* 0x00000018e4c0723c */ /* 0x040ff000000810c0 */
[----:B------:R-:W-:Y:S08]  /*5fe80*/  HMMA.1688.F32.TF32 R224, R228, R20, R224 ;  /* 0x00000014e4e0723c */ /* 0x000ff000000810e0 */
[C---:B---3--:R-:W-:Y:S08]  /*5fe90*/  HMMA.1688.F32.TF32 R80, R212.reuse, R54, R80 ;  /* 0x00000036d450723c */ /* 0x048ff00000081050 */
[C---:B--2---:R-:W-:Y:S11]  /*5fea0*/  HMMA.1688.F32.TF32 R72, R212.reuse, R46, R72 ;  /* 0x0000002ed448723c */ /* 0x044ff60000081048 */
[----:B------:R-:W-:Y:S05]  /*5feb0*/  @!UPT UIADD3 URZ, URZ, URZ, URZ ;  /* 0x0000003f3f3ff290 */ /* 0x000fea000fffe03f */
[----:B------:R-:W-:Y:S01]  /*5fec0*/  IMAD.MOV.U32 R25, RZ, RZ, R80 ;  /* 0x000000ffff197224 */ /* 0x000fe200078e0050 */
[----:B------:R-:W-:Y:S01]  /*5fed0*/  MOV R21, R82 ;  /* 0x0000005200157202 */ /* 0x000fe20000000f00 */
[----:B------:R-:W-:Y:S02]  /*5fee0*/  IMAD.MOV.U32 R24, RZ, RZ, R81 ;  /* 0x000000ffff187224 */ /* 0x000fe400078e0051 */
[----:B------:R-:W-:Y:S02]  /*5fef0*/  IMAD.MOV.U32 R20, RZ, RZ, R83 ;  /* 0x000000ffff147224 */ /* 0x000fe400078e0053 */
[C---:B----4-:R-:W-:Y:S08]  /*5ff00*/  HMMA.1688.F32.TF32 R80, R212.reuse, R50, R76 ;  /* 0x00000032d450723c */ /* 0x050ff0000008104c */
[C---:B------:R-:W-:Y:S08]  /*5ff10*/  HMMA.1688.F32.TF32 R76, R212.reuse, R42, R64 ;  /* 0x0000002ad44c723c */ /* 0x040ff00000081040 */
[----:B------:R-:W-:Y:S07]  /*5ff20*/  HMMA.1688.F32.TF32 R64, R212, R38, R68 ;  /* 0x00000026d440723c */ /* 0x000fee0000081044 */
[----:B------:R-:W-:Y:S04]  /*5ff30*/  STL.64 [R1+0xa0], R80 ;  /* 0x0000a05001007387 */ /* 0x000fe80000100a00 */
[----:B------:R-:W-:Y:S04]  /*5ff40*/  STL.64 [R1+0xa8], R82 ;  /* 0x0000a85201007387 */ /* 0x000fe80000100a00 */
[----:B------:R1:W-:Y:S04]  /*5ff50*/  STL.64 [R1+0x90], R72 ;  /* 0x0000904801007387 */ /* 0x0003e80000100a00 */
[----:B------:R2:W-:Y:S04]  /*5ff60*/  STL.64 [R1+0x98], R74 ;  /* 0x0000984a01007387 */ /* 0x0005e80000100a00 */
[----:B------:R3:W-:Y:S01]  /*5ff70*/  STL.64 [R1+0x80], R76 ;  /* 0x0000804c01007387 */ /* 0x0007e20000100a00 */
[----:B-1----:R-:W-:-:S03]  /*5ff80*/  IMAD.MOV.U32 R72, RZ, RZ, R234 ;  /* 0x000000ffff487224 */ /* 0x002fc600078e00ea */
[----:B------:R1:W-:Y:S01]  /*5ff90*/  STL.64 [R1+0x88], R78 ;  /* 0x0000884e01007387 */ /* 0x0003e20000100a00 */
[----:B------:R-:W-:-:S03]  /*5ffa0*/  MOV R73, R235 ;  /* 0x000000eb00497202 */ /* 0x000fc60000000f00 */
[----:B------:R-:W4:Y:S01]  /*5ffb0*/  LDL.LU R234, [R1+0x3024] ;  /* 0x0030240001ea7983 */ /* 0x000f220000300800 */
[----:B--2---:R-:W-:-:S03]  /*5ffc0*/  IMAD.MOV.U32 R74, RZ, RZ, R6 ;  /* 0x000000ffff4a7224 */ /* 0x004fc600078e0006 */
[----:B------:R2:W-:Y:S01]  /*5ffd0*/  STL.64 [R1+0x70], R64 ;  /* 0x0000704001007387 */ /* 0x0005e20000100a00 */
[----:B------:R-:W-:-:S03]  /*5ffe0*/  IMAD.MOV.U32 R75, RZ, RZ, R7 ;  /* 0x000000ffff4b7224 */ /* 0x000fc600078e0007 */
[----:B------:R2:W-:Y:S01]  /*5fff0*/  STL.64 [R1+0x78], R66 ;  /* 0x0000784201007387 */ /* 0x0005e20000100a00 */
[----:B---3--:R-:W-:-:S03]  /*60000*/  MOV R76, R10 ;  /* 0x0000000a004c7202 */ /* 0x008fc60000000f00 */
[----:B------:R-:W4:Y:S01]  /*60010*/  LDL.LU R235, [R1+0x3020] ;  /* 0x0030200001eb7983 */ /* 0x000f220000300800 */
[----:B------:R-:W-:-:S03]  /*60020*/  IMAD.MOV.U32 R77, RZ, RZ, R11 ;  /* 0x000000ffff4d7224 */ /* 0x000fc600078e000b */
[----:B------:R-:W3:Y:S01]  /*60030*/  LDL.LU R6, [R1+0x301c] ;  /* 0x00301c0001067983 */ /* 0x000ee20000300800 */
[----:B-1----:R-:W-:-:S03]  /*60040*/  IMAD.MOV.U32 R78, RZ, RZ, R14 ;  /* 0x000000ffff4e7224 */ /* 0x002fc600078e000e */
        /* <DEDUP_REMOVED lines=11> */
[----:B--2---:R-:W-:-:S03]  /*60100*/  IMAD.MOV.U32 R64, RZ, RZ, R34 ;  /* 0x000000ffff407224 */ /* 0x004fc600078e0022 */
[----:B------:R-:W2:Y:S01]  /*60110*/  LDL.LU R26, [R1+0x3000] ;  /* 0x00300000011a7983 */ /* 0x000ea20000300800 */
[----:B------:R-:W-:-:S03]  /*60120*/  MOV R65, R35 ;  /* 0x0000002300417202 */ /* 0x000fc60000000f00 */
[----:B------:R-:W2:Y:S04]  /*60130*/  LDL.LU R30, [R1+0x2ffc] ;  /* 0x002ffc00011e7983 */ /* 0x000ea80000300800 */
[----:B------:R-:W2:Y:S04]  /*60140*/  LDL.LU R31, [R1+0x2ff8] ;  /* 0x002ff800011f7983 */ /* 0x000ea80000300800 */
[----:B------:R-:W2:Y:S01]  /*60150*/  LDL.LU R34, [R1+0x2ff4] ;  /* 0x002ff40001227983 */ /* 0x000ea20000300800 */
[----:B------:R-:W-:-:S03]  /*60160*/  IMAD.MOV.U32 R66, RZ, RZ, R27 ;  /* 0x000000ffff427224 */ /* 0x000fc600078e001b */
[----:B------:R-:W2:Y:S01]  /*60170*/  LDL.LU R35, [R1+0x2ff0] ;  /* 0x002ff00001237983 */ /* 0x000ea20000300800 */
[----:B------:R-:W-:Y:S01]  /*60180*/  IMAD.MOV.U32 R67, RZ, RZ, R23 ;  /* 0x000000ffff437224 */ /* 0x000fe200078e0017 */
[----:B------:R-:W-:Y:S02]  /*60190*/  MOV R68, R18 ;  /* 0x0000001200447202 */ /* 0x000fe40000000f00 */
[----:B------:R-:W3:Y:S01]  /*601a0*/  LDL.LU R27, [R1+0x2fec] ;  /* 0x002fec00011b7983 */ /* 0x000ee20000300800 */
[----:B------:R-:W-:-:S03]  /*601b0*/  IMAD.MOV.U32 R69, RZ, RZ, R19 ;  /* 0x000000ffff457224 */ /* 0x000fc600078e0013 */
[----:B------:R-:W3:Y:S04]  /*601c0*/  LDL.LU R23, [R1+0x2fe8] ;  /* 0x002fe80001177983 */ /* 0x000ee80000300800 */
[----:B------:R-:W3:Y:S04]  /*601d0*/  LDL.LU R18, [R1+0x2fe4] ;  /* 0x002fe40001127983 */ /* 0x000ee80000300800 */
[----:B------:R-:W3:Y:S01]  /*601e0*/  LDL.LU R19, [R1+0x2fe0] ;  /* 0x002fe00001137983 */ /* 0x000ee20000300800 */
        /* <DEDUP_REMOVED lines=13> */
[----:B------:R-:W-:Y:S01]  /*602c0*/  IMAD.MOV.U32 R70, RZ, RZ, R252 ;  /* 0x000000ffff467224 */ /* 0x000fe200078e00fc */
[----:B------:R-:W-:Y:S01]  /*602d0*/  MOV R71, R2 ;  /* 0x0000000200477202 */ /* 0x000fe20000000f00 */
[C---:B-1----:R-:W-:Y:S08]  /*602e0*/  HMMA.1688.F32.TF32 R80, R228.reuse, R62, R80 ;  /* 0x0000003ee450723c */ /* 0x042ff00000081050 */
[C---:B------:R-:W-:Y:S08]  /*602f0*/  HMMA.1688.F32.TF32 R76, R228.reuse, R58, R76 ;  /* 0x0000003ae44c723c */ /* 0x040ff0000008104c */
[C---:B------:R-:W-:Y:S08]  /*60300*/  HMMA.1688.F32.TF32 R72, R228.reuse, R54, R72 ;  /* 0x00000036e448723c */ /* 0x040ff00000081048 */
[----:B------:R-:W-:Y:S08]  /*60310*/  HMMA.1688.F32.TF32 R64, R228, R50, R64 ;  /* 0x00000032e440723c */ /* 0x000ff00000081040 */
[C---:B--2---:R-:W-:Y:S08]  /*60320*/  HMMA.1688.F32.TF32 R108, R212.reuse, R34, R104 ;  /* 0x00000022d46c723c */ /* 0x044ff00000081068 */
[C---:B------:R-:W-:Y:S08]  /*60330*/  HMMA.1688.F32.TF32 R104, R212.reuse, R30, R100 ;  /* 0x0000001ed468723c */ /* 0x040ff00000081064 */
[C---:B---3--:R-:W-:Y:S08]  /*60340*/  HMMA.1688.F32.TF32 R100, R212.reuse, R26, R96 ;  /* 0x0000001ad464723c */ /* 0x048ff00000081060 */
[C---:B------:R-:W-:Y:S08]  /*60350*/  HMMA.1688.F32.TF32 R96, R212.reuse, R22, R92 ;  /* 0x00000016d460723c */ /* 0x040ff0000008105c */
[C---:B------:R-:W-:Y:S08]  /*60360*/  HMMA.1688.F32.TF32 R92, R212.reuse, R18, R88 ;  /* 0x00000012d45c723c */ /* 0x040ff00000081058 */
[C---:B------:R-:W-:Y:S08]  /*60370*/  HMMA.1688.F32.TF32 R88, R212.reuse, R14, R84 ;  /* 0x0000000ed458723c */ /* 0x040ff00000081054 */
[C---:B------:R-:W-:Y:S08]  /*60380*/  HMMA.1688.F32.TF32 R84, R212.reuse, R10, R248 ;  /* 0x0000000ad454723c */ /* 0x040ff000000810f8 */
[C---:B------:R-:W-:Y:S01]  /*60390*/  HMMA.1688.F32.TF32 R248, R212.reuse, R6, R244 ;  /* 0x00000006d4f8723c */ /* 0x040fe200000810f4 */
[----:B------:R-:W-:Y:S07]  /*603a0*/  STL.64 [R1+0x60], R108 ;  /* 0x0000606c01007387 */ /* 0x000fee0000100a00 */
[----:B----4-:R-:W-:Y:S01]  /*603b0*/  HMMA.1688.F32.TF32 R244, R212, R234, R240 ;  /* 0x000000ead4f4723c */ /* 0x010fe200000810f0 */
        /* <DEDUP_REMOVED lines=11> */
[----:B------:R-:W-:Y:S04]  /*60470*/  STL.64 [R1], R84 ;  /* 0x0000005401007387 */ /* 0x000fe80000100a00 */
[----:B------:R-:W-:Y:S04]  /*60480*/  STL [R1+0x2e14], R248 ;  /* 0x002e14f801007387 */ /* 0x000fe80000100800 */
[----:B------:R-:W-:Y:S04]  /*60490*/  STL [R1+0x2e10], R249 ;  /* 0x002e10f901007387 */ /* 0x000fe80000100800 */
[----:B------:R-:W-:Y:S04]  /*604a0*/  STL [R1+0x2e0c], R250 ;  /* 0x002e0cfa01007387 */ /* 0x000fe80000100800 */
[----:B------:R-:W-:Y:S04]  /*604b0*/  STL [R1+0x2e08], R251 ;  /* 0x002e08fb01007387 */ /* 0x000fe80000100800 */
[----:B------:R1:W-:Y:S04]  /*604c0*/  STL [R1+0x2e1c], R244 ;  /* 0x002e1cf401007387 */ /* 0x0003e80000100800 */
[----:B------:R2:W-:Y:S04]  /*604d0*/  STL [R1+0x2e18], R245 ;  /* 0x002e18f501007387 */ /* 0x0005e80000100800 */
[----:B------:R-:W-:Y:S04]  /*604e0*/  STL [R1+0x2e04], R246 ;  /* 0x002e04f601007387 */ /* 0x000fe80000100800 */
[----:B------:R-:W-:Y:S04]  /*604f0*/  STL [R1+0x2e00], R247 ;  /* 0x002e00f701007387 */ /* 0x000fe80000100800 */
[----:B------:R-:W-:Y:S04]  /*60500*/  STL.64 [R1+0x720], R80 ;  /* 0x0007205001007387 */ /* 0x000fe80000100a00 */
[----:B------:R-:W-:Y:S04]  /*60510*/  STL.64 [R1+0x728], R82 ;  /* 0x0007285201007387 */ /* 0x000fe80000100a00 */
[----:B------:R-:W-:Y:S01]  /*60520*/  STL.64 [R1+0x1c0], R76 ;  /* 0x0001c04c01007387 */ /* 0x000fe20000100a00 */
[----:B-1----:R-:W-:-:S03]  /*60530*/  MOV R244, R65 ;  /* 0x0000004100f47202 */ /* 0x002fc60000000f00 */
[----:B------:R-:W-:Y:S01]  /*60540*/  STL.64 [R1+0x1c8], R78 ;  /* 0x0001c84e01007387 */ /* 0x000fe20000100a00 */
[----:B--2---:R-:W-:-:S03]  /*60550*/  IMAD.MOV.U32 R245, RZ, RZ, R66 ;  /* 0x000000fffff57224 */ /* 0x004fc600078e0042 */
[----:B------:R-:W-:Y:S01]  /*60560*/  STL.64 [R1+0x1b0], R72 ;  /* 0x0001b04801007387 */ /* 0x000fe20000100a00 */
[----:B------:R-:W-:-:S03]  /*60570*/  IMAD.MOV.U32 R248, RZ, RZ, R67 ;  /* 0x000000fffff87224 */ /* 0x000fc600078e0043 */
[----:B------:R-:W-:Y:S04]  /*60580*/  STL.64 [R1+0x1b8], R74 ;  /* 0x0001b84a01007387 */ /* 0x000fe80000100a00 */
[----:B------:R1:W-:Y:S01]  /*60590*/  STL [R1+0x1a0], R64 ;  /* 0x0001a04001007387 */ /* 0x0003e20000100800 */
[----:B------:R-:W-:Y:S02]  /*605a0*/  IMAD.MOV.U32 R252, RZ, RZ, R86 ;  /* 0x000000fffffc7224 */ /* 0x000fe400078e0056 */
[----:B------:R-:W-:Y:S01]  /*605b0*/  IMAD.MOV.U32 R2, RZ, RZ, R87 ;  /* 0x000000ffff027224 */ /* 0x000fe200078e0057 */
[----:B------:R-:W-:Y:S04]  /*605c0*/  LDS R212, [R3+0x24200] ;  /* 0x0242000003d47984 */ /* 0x000fe80000000800 */
[----:B------:R-:W-:Y:S01]  /*605d0*/  LDS R214, [R3+0x26200] ;  /* 0x0262000003d67984 */ /* 0x000fe20000000800 */
[----:B-1----:R-:W-:Y:S03]  /*605e0*/  HMMA.1688.F32.TF32 R64, R228, R46, R68 ;  /* 0x0000002ee440723c */ /* 0x002fe60000081044 */
[----:B------:R-:W-:Y:S04]  /*605f0*/  LDS R213, [R0+0x24200] ;  /* 0x0242000000d57984 */ /* 0x000fe80000000800 */
[----:B------:R-:W1:Y:S11]  /*60600*/  LDS R215, [R0+0x26200] ;  /* 0x0262000000d77984 */ /* 0x000e760000000800 */
[----:B------:R-:W-:Y:S05]  /*60610*/  @!UPT UIADD3 URZ, URZ, URZ, URZ ;  /* 0x0000003f3f3ff290 */ /* 0x000fea000fffe03f */
[----:B------:R2:W-:Y:S04]  /*60620*/  STL [R1+0x194], R65 ;  /* 0x0001944101007387 */ /* 0x0005e80000100800 */
[----:B------:R3:W-:Y:S01]  /*60630*/  STL.64 [R1+0x198], R66 ;  /* 0x0001984201007387 */ /* 0x0007e20000100a00 */
[----:B------:R-:W-:-:S03]  /*60640*/  MOV R247, R64 ;  /* 0x0000004000f77202 */ /* 0x000fc60000000f00 */
[----:B------:R-:W4:Y:S04]  /*60650*/  LDL.LU R68, [R1+0x1d0] ;  /* 0x0001d00001447983 */ /* 0x000f280000300800 */
[----:B------:R-:W4:Y:S04]  /*60660*/  LDL.LU R69, [R1+0x1d4] ;  /* 0x0001d40001457983 */ /* 0x000f280000300800 */
[----:B------:R-:W4:Y:S04]  /*60670*/  LDL.LU R70, [R1+0x1d8] ;  /* 0x0001d80001467983 */ /* 0x000f280000300800 */
[----:B------:R-:W4:Y:S04]  /*60680*/  LDL.LU R71, [R1+0x1dc] ;  /* 0x0001dc0001477983 */ /* 0x000f280000300800 */
[----:B------:R-:W4:Y:S04]  /*60690*/  LDL.LU R64, [R1+0x1e0] ;  /* 0x0001e00001407983 */ /* 0x000f280000300800 */
[----:B--2---:R-:W4:Y:S04]  /*606a0*/  LDL.LU R65, [R1+0x1e4] ;  /* 0x0001e40001417983 */ /* 0x004f280000300800 */
[----:B---3--:R-:W4:Y:S04]  /*606b0*/  LDL.LU R66, [R1+0x1e8] ;  /* 0x0001e80001427983 */ /* 0x008f280000300800 */
        /* <DEDUP_REMOVED lines=85> */
[----:B------:R-:W1:Y:S04]  /*60c10*/  LDL.LU R124, [R1+0x4b0] ;  /* 0x0004b000017c7983 */ /* 0x000e680000300800 */
[----:B------:R-:W1:Y:S04]  /*60c20*/  LDL.LU R125, [R1+0x4b4] ;  /* 0x0004b400017d7983 */ /* 0x000e680000300800 */
[----:B------:R-:W1:Y:S04]  /*60c30*/  LDL.LU R126, [R1+0x4b8] ;  /* 0x0004b800017e7983 */ /* 0x000e680000300800 */
[----:B------:R-:W1:Y:S04]  /*60c40*/  LDL.LU R127, [R1+0x4bc] ;  /* 0x0004bc00017f7983 */ /* 0x000e680000300800 */
        /* <DEDUP_REMOVED lines=20> */
[----:B------:R-:W-:Y:S08]  /*60d90*/  HMMA.1688.F32.TF32 R156, R228, R34, R156 ;  /* 0x00000022e49c723c */ /* 0x000ff0000008109c */
[----:B------:R-:W-:Y:S01]  /*60da0*/  MOV R251, R166 ;  /* 0x000000a600fb7202 */ /* 0x000fe20000000f00 */
[----:B------:R-:W-:-:S02]  /*60db0*/  IMAD.MOV.U32 R246, RZ, RZ, R167 ;  /* 0x000000fffff67224 */ /* 0x000fc400078e00a7 */
[----:B------:R-:W-:Y:S01]  /*60dc0*/  IMAD.MOV.U32 R249, RZ, RZ, R164 ;  /* 0x000000fffff97224 */ /* 0x000fe200078e00a4 */
[----:B------:R-:W2:Y:S01]  /*60dd0*/  LDL.LU.64 R166, [R1+0x2fd8] ;  /* 0x002fd80001a67983 */ /* 0x000ea20000300a00 */
[----:B------:R-:W-:-:S03]  /*60de0*/  IMAD.MOV.U32 R250, RZ, RZ, R165 ;  /* 0x000000fffffa7224 */ /* 0x000fc600078e00a5 */
[----:B------:R-:W2:Y:S04]  /*60df0*/  LDL.LU.64 R164, [R1+0x2fd0] ;  /* 0x002fd00001a47983 */ /* 0x000ea80000300a00 */
[----:B------:R-:W-:Y:S01]  /*60e00*/  STL.64 [R1+0x170], R160 ;  /* 0x000170a001007387 */ /* 0x000fe20000100a00 */
[C---:B------:R-:W-:Y:S03]  /*60e10*/  HMMA.1688.F32.TF32 R140, R228.reuse, R18, R140 ;  /* 0x00000012e48c723c */ /* 0x040fe6000008108c */
[----:B------:R3:W-:Y:S04]  /*60e20*/  STL.64 [R1+0x178], R162 ;  /* 0x000178a201007387 */ /* 0x0007e80000100a00 */
[----:B---3--:R-:W3:Y:S04]  /*60e30*/  LDL.LU.64 R162, [R1+0x2fc8] ;  /* 0x002fc80001a27983 */ /* 0x008ee80000300a00 */
[----:B------:R-:W3:Y:S01]  /*60e40*/  LDL.LU.64 R160, [R1+0x2fc0] ;  /* 0x002fc00001a07983 */ /* 0x000ee20000300a00 */
[----:B------:R-:W-:Y:S03]  /*60e50*/  HMMA.1688.F32.TF32 R128, R228, R234, R128 ;  /* 0x000000eae480723c */ /* 0x000fe60000081080 */
[----:B------:R-:W-:Y:S04]  /*60e60*/  STL.64 [R1+0x160], R156 ;  /* 0x0001609c01007387 */ /* 0x000fe80000100a00 */
[----:B------:R4:W-:Y:S04]  /*60e70*/  STL.64 [R1+0x168], R158 ;  /* 0x0001689e01007387 */ /* 0x0009e80000100a00 */
[----:B------:R-:W-:Y:S04]  /*60e80*/  LDS R228, [R3+0x24300] ;  /* 0x0243000003e47984 */ /* 0x000fe80000000800 */
[----:B------:R-:W-:Y:S04]  /*60e90*/  LDS R230, [R3+0x26300] ;  /* 0x0263000003e67984 */ /* 0x000fe80000000800 */
[----:B----4-:R-:W4:Y:S04]  /*60ea0*/  LDL.LU.64 R158, [R1+0x2fb8] ;  /* 0x002fb800019e7983 */ /* 0x010f280000300a00 */
[----:B------:R-:W4:Y:S04]  /*60eb0*/  LDL.LU.64 R156, [R1+0x2fb0] ;  /* 0x002fb000019c7983 */ /* 0x000f280000300a00 */
[----:B------:R-:W-:Y:S04]  /*60ec0*/  STL.64 [R1+0x150], R152 ;  /* 0x0001509801007387 */ /* 0x000fe80000100a00 */
[----:B------:R1:W-:Y:S04]  /*60ed0*/  STL.64 [R1+0x158], R154 ;  /* 0x0001589a01007387 */ /* 0x0003e80000100a00 */
[----:B------:R-:W-:Y:S04]  /*60ee0*/  LDS R229, [R0+0x24300] ;  /* 0x0243000000e57984 */ /* 0x000fe80000000800 */
[----:B------:R-:W2:Y:S04]  /*60ef0*/  LDS R231, [R0+0x26300] ;  /* 0x0263000000e77984 */ /* 0x000ea80000000800 */
        /* <DEDUP_REMOVED lines=67> */
[----:B-1----:R-:W2:Y:S04]  /*61330*/  LDL.LU R76, [R1+0x320] ;  /* 0x00032000014c7983 */ /* 0x002ea80000300800 */
[----:B------:R-:W-:Y:S04]  /*61340*/  STL.64 [R1+0x200], R72 ;  /* 0x0002004801007387 */ /* 0x000fe80000100a00 */
[----:B------:R-:W-:Y:S04]  /*61350*/  STL.64 [R1+0x208], R74 ;  /* 0x0002084a01007387 */ /* 0x000fe80000100a00 */
[----:B------:R1:W-:Y:S04]  /*61360*/  STL.64 [R1+0x1f0], R64 ;  /* 0x0001f04001007387 */ /* 0x0003e80000100a00 */
[----:B------:R1:W-:Y:S04]  /*61370*/  STL.64 [R1+0x1f8], R66 ;  /* 0x0001f84201007387 */ /* 0x0003e80000100a00 */
[----:B------:R-:W2:Y:S04]  /*61380*/  LDL.LU R77, [R1+0x324] ;  /* 0x00032400014d7983 */ /* 0x000ea80000300800 */
[----:B---3--:R-:W3:Y:S04]  /*61390*/  LDL.LU R78, [R1+0x328] ;  /* 0x00032800014e7983 */ /* 0x008ee80000300800 */
        /* <DEDUP_REMOVED lines=82> */
[C---:B----4-:R-:W-:Y:S11]  /*618c0*/  HMMA.1688.F32.TF32 R64, R228.reuse, R54, R64 ;  /* 0x00000036e440723c */ /* 0x050ff60000081040 */
[----:B------:R-:W-:Y:S04]  /*618d0*/  @!UPT UIADD3 URZ, URZ, URZ, URZ ;  /* 0x0000003f3f3ff290 */ /* 0x000fe8000fffe03f */
[----:B------:R-:W-:Y:S04]  /*618e0*/  STL.64 [R1+0x450], R136 ;  /* 0x0004508801007387 */ /* 0x000fe80000100a00 */
[----:B------:R2:W-:Y:S04]  /*618f0*/  STL.64 [R1+0x458], R138 ;  /* 0x0004588a01007387 */ /* 0x0005e80000100a00 */
[----:B--2---:R-:W2:Y:S04]  /*61900*/  LDL.LU.64 R138, [R1+0x2f68] ;  /* 0x002f6800018a7983 */ /* 0x004ea80000300a00 */
[----:B------:R-:W2:Y:S04]  /*61910*/  LDL.LU.64 R136, [R1+0x2f60] ;  /* 0x002f600001887983 */ /* 0x000ea80000300a00 */
[----:B------:R-:W-:Y:S04]  /*61920*/  STL.64 [R1+0x440], R132 ;  /* 0x0004408401007387 */ /* 0x000fe80000100a00 */
[----:B------:R3:W-:Y:S04]  /*61930*/  STL.64 [R1+0x448], R134 ;  /* 0x0004488601007387 */ /* 0x0007e80000100a00 */
[----:B---3--:R-:W3:Y:S04]  /*61940*/  LDL.LU.64 R134, [R1+0x2f58] ;  /* 0x002f580001867983 */ /* 0x008ee80000300a00 */
[----:B------:R-:W3:Y:S04]  /*61950*/  LDL.LU.64 R132, [R1+0x2f50] ;  /* 0x002f500001847983 */ /* 0x000ee80000300a00 */
[----:B------:R-:W-:Y:S04]  /*61960*/  STL.64 [R1+0x430], R64 ;  /* 0x0004304001007387 */ /* 0x000fe80000100a00 */
[----:B------:R4:W-:Y:S04]  /*61970*/  STL.64 [R1+0x438], R66 ;  /* 0x0004384201007387 */ /* 0x0009e80000100a00 */
[----:B----4-:R-:W4:Y:S04]  /*61980*/  LDL.LU.64 R66, [R1+0x2f48] ;  /* 0x002f480001427983 */ /* 0x010f280000300a00 */
[----:B------:R-:W2:Y:S01]  /*61990*/  LDL.LU.64 R64, [R1+0x2f40] ;  /* 0x002f400001407983 */ /* 0x000ea20000300a00 */
[C---:B------:R-:W-:Y:S08]  /*619a0*/  HMMA.1688.F32.TF32 R240, R228.reuse, R50, R240 ;  /* 0x00000032e4f0723c */ /* 0x040ff000000810f0 */
[C---:B------:R-:W-:Y:S08]  /*619b0*/  HMMA.1688.F32.TF32 R128, R228.reuse, R46, R128 ;  /* 0x0000002ee480723c */ /* 0x040ff00000081080 */
[C---:B------:R-:W-:Y:S08]  /*619c0*/  HMMA.1688.F32.TF32 R124, R228.reuse, R42, R124 ;  /* 0x0000002ae47c723c */ /* 0x040ff0000008107c */
[C---:B------:R-:W-:Y:S08]  /*619d0*/  HMMA.1688.F32.TF32 R120, R228.reuse, R38, R120 ;  /* 0x00000026e478723c */ /* 0x040ff00000081078 */
[C---:B------:R-:W-:Y:S08]  /*619e0*/  HMMA.1688.F32.TF32 R116, R228.reuse, R34, R116 ;  /* 0x00000022e474723c */ /* 0x040ff00000081074 */
[C---:B------:R-:W-:Y:S08]  /*619f0*/  HMMA.1688.F32.TF32 R112, R228.reuse, R30, R112 ;  /* 0x0000001ee470723c */ /* 0x040ff00000081070 */
[C---:B------:R-:W-:Y:S08]  /*61a00*/  HMMA.1688.F32.TF32 R108, R228.reuse, R26, R108 ;  /* 0x0000001ae46c723c */ /* 0x040ff0000008106c */
[C---:B------:R-:W-:Y:S01]  /*61a10*/  HMMA.1688.F32.TF32 R104, R228.reuse, R22, R104 ;  /* 0x00000016e468723c */ /* 0x040fe20000081068 */
[----:B------:R4:W-:Y:S07]  /*61a20*/  STL.64 [R1+0x420], R240 ;  /* 0x000420f001007387 */ /* 0x0009ee0000100a00 */
[C---:B------:R-:W-:Y:S01]  /*61a30*/  HMMA.1688.F32.TF32 R100, R228.reuse, R18, R100 ;  /* 0x00000012e464723c */ /* 0x040fe20000081064 */
[----:B------:R1:W-:Y:S07]  /*61a40*/  STL.64 [R1+0x428], R242 ;  /* 0x000428f201007387 */ /* 0x0003ee0000100a00 */
[C---:B------:R-:W-:Y:S01]  /*61a50*/  HMMA.1688.F32.TF32 R96, R228.reuse, R14, R96 ;  /* 0x0000000ee460723c */ /* 0x040fe20000081060 */
[----:B------:R-:W-:Y:S07]  /*61a60*/  STL.64 [R1+0x410], R128 ;  /* 0x0004108001007387 */ /* 0x000fee0000100a00 */
[C---:B------:R-:W-:Y:S01]  /*61a70*/  HMMA.1688.F32.TF32 R92, R228.reuse, R10, R92 ;  /* 0x0000000ae45c723c */ /* 0x040fe2000008105c */
[----:B------:R-:W-:Y:S07]  /*61a80*/  STL.64 [R1+0x418], R130 ;  /* 0x0004188201007387 */ /* 0x000fee0000100a00 */
[C---:B------:R-:W-:Y:S01]  /*61a90*/  HMMA.1688.F32.TF32 R88, R228.reuse, R6, R88 ;  /* 0x00000006e458723c */ /* 0x040fe20000081058 */
[----:B------:R-:W-:Y:S07]  /*61aa0*/  STL.64 [R1+0x400], R124 ;  /* 0x0004007c01007387 */ /* 0x000fee0000100a00 */
[----:B------:R-:W-:Y:S01]  /*61ab0*/  HMMA.1688.F32.TF32 R84, R228, R234, R84 ;  /* 0x000000eae454723c */ /* 0x000fe20000081054 */
[----:B------:R-:W-:Y:S04]  /*61ac0*/  STL.64 [R1+0x408], R126 ;  /* 0x0004087e01007387 */ /* 0x000fe80000100a00 */
[----:B------:R-:W-:Y:S03]  /*61ad0*/  STL.64 [R1+0x3f0], R120 ;  /* 0x0003f07801007387 */ /* 0x000fe60000100a00 */
[C---:B-1----:R-:W-:Y:S01]  /*61ae0*/  HMMA.1688.F32.TF32 R80, R212.reuse, R62, R80 ;  /* 0x0000003ed450723c */ /* 0x042fe20000081050 */
        /* <DEDUP_REMOVED lines=23> */
[----:B------:R-:W-:Y:S04]  /*61c60*/  LDS R228, [R3+0x24500] ;  /* 0x0245000003e47984 */ /* 0x000fe80000000800 */
[----:B------:R-:W-:Y:S01]  /*61c70*/  LDS R230, [R3+0x26500] ;  /* 0x0265000003e67984 */ /* 0x000fe20000000800 */
[----:B------:R-:W-:Y:S03]  /*61c80*/  HMMA.1688.F32.TF32 R68, R212, R50, R68 ;  /* 0x00000032d444723c */ /* 0x000fe60000081044 */
[----:B------:R-:W-:Y:S04]  /*61c90*/  LDS R229, [R0+0x24500] ;  /* 0x0245000000e57984 */ /* 0x000fe80000000800 */
[----:B------:R-:W1:Y:S01]  /*61ca0*/  LDS R231, [R0+0x26500] ;  /* 0x0265000000e77984 */ /* 0x000e620000000800 */
[----:B----4-:R-:W-:-:S03]  /*61cb0*/  IMAD.MOV.U32 R240, RZ, RZ, R66 ;  /* 0x000000fffff07224 */ /* 0x010fc600078e0042 */
[----:B------:R-:W4:Y:S01]  /*61cc0*/  LDL.LU R66, [R1+0x2f38] ;  /* 0x002f380001427983 */ /* 0x000f220000300800 */
[----:B--2---:R-:W-:-:S03]  /*61cd0*/  MOV R241, R64 ;  /* 0x0000004000f17202 */ /* 0x004fc60000000f00 */
[----:B------:R-:W-:Y:S01]  /*61ce0*/  STL.64 [R1+0x350], R76 ;  /* 0x0003504c01007387 */ /* 0x000fe20000100a00 */
[----:B------:R-:W-:-:S03]  /*61cf0*/  IMAD.MOV.U32 R242, RZ, RZ, R65 ;  /* 0x000000fffff27224 */ /* 0x000fc600078e0041 */
[----:B------:R-:W-:Y:S04]  /*61d00*/  STL.64 [R1+0x358], R78 ;  /* 0x0003584e01007387 */ /* 0x000fe80000100a00 */
[----:B------:R-:W2:Y:S04]  /*61d10*/  LDL.LU R64, [R1+0x2f34] ;  /* 0x002f340001407983 */ /* 0x000ea80000300800 */
[----:B------:R-:W3:Y:S04]  /*61d20*/  LDL.LU R65, [R1+0x2f30] ;  /* 0x002f300001417983 */ /* 0x000ee80000300800 */
[----:B------:R-:W3:Y:S04]  /*61d30*/  LDL.LU R243, [R1+0x4cc] ;  /* 0x0004cc0001f37983 */ /* 0x000ee80000300800 */
[----:B------:R-:W-:Y:S04]  /*61d40*/  STL.64 [R1+0x6c0], R72 ;  /* 0x0006c04801007387 */ /* 0x000fe80000100a00 */
[----:B------:R-:W-:Y:S04]  /*61d50*/  STL.64 [R1+0x6c8], R74 ;  /* 0x0006c84a01007387 */ /* 0x000fe80000100a00 */
[----:B------:R1:W-:Y:S04]  /*61d60*/  STL.64 [R1+0x330], R68 ;  /* 0x0003304401007387 */ /* 0x0003e80000100a00 */
[----:B------:R1:W-:Y:S04]  /*61d70*/  STL.64 [R1+0x338], R70 ;  /* 0x0003384601007387 */ /* 0x0003e80000100a00 */
        /* <DEDUP_REMOVED lines=41> */
[----:B----4-:R-:W-:Y:S01]  /*62010*/  MOV R77, R66 ;  /* 0x00000042004d7202 */ /* 0x010fe20000000f00 */
[----:B--2---:R-:W-:-:S02]  /*62020*/  IMAD.MOV.U32 R79, RZ, RZ, R64 ;  /* 0x000000ffff4f7224 */ /* 0x004fc400078e0040 */
[----:B------:R-:W2:Y:S01]  /*62030*/  LDL.LU R64, [R1+0x250] ;  /* 0x0002500001407983 */ /* 0x000ea20000300800 */
[----:B---3--:R-:W-:-:S03]  /*62040*/  IMAD.MOV.U32 R78, RZ, RZ, R65 ;  /* 0x000000ffff4e7224 */ /* 0x008fc600078e0041 */
        /* <DEDUP_REMOVED lines=23> */
[----:B------:R-:W3:Y:S05]  /*621c0*/  LDL.LU R75, [R1+0x4ec] ;  /* 0x0004ec00014b7983 */ /* 0x000eea0000300800 */
        /* <DEDUP_REMOVED lines=8> */
[C---:B------:R-:W-:Y:S08]  /*62250*/  HMMA.1688.F32.TF32 R100, R212.reuse, R18, R100 ;  /* 0x00000012d464723c */ /* 0x040ff00000081064 */
[C---:B------:R-:W-:Y:S01]  /*62260*/  HMMA.1688.F32.TF32 R104, R212.reuse, R22, R104 ;  /* 0x00000016d468723c */ /* 0x040fe20000081068 */
        /* <DEDUP_REMOVED lines=22> */
[----:B--2---:R-:W-:Y:S03]  /*623d0*/  HMMA.1688.F32.TF32 R64, R212, R6, R64 ;  /* 0x00000006d440723c */ /* 0x004fe60000081040 */
        /* <DEDUP_REMOVED lines=22> */
[C---:B---3--:R-:W-:Y:S08]  /*62540*/  HMMA.1688.F32.TF32 R92, R228.reuse, R58, R92 ;  /* 0x0000003ae45c723c */ /* 0x048ff0000008105c */
[C---:B------:R-:W-:Y:S08]  /*62550*/  HMMA.1688.F32.TF32 R88, R228.reuse, R54, R88 ;  /* 0x00000036e458723c */ /* 0x040ff00000081058 */
[C---:B----4-:R-:W-:Y:S08]  /*62560*/  HMMA.1688.F32.TF32 R84, R228.reuse, R50, R84 ;  /* 0x00000032e454723c */ /* 0x050ff00000081054 */
[C---:B------:R-:W-:Y:S08]  /*62570*/  HMMA.1688.F32.TF32 R80, R228.reuse, R46, R80 ;  /* 0x0000002ee450723c */ /* 0x040ff00000081050 */
[C---:B------:R-:W-:Y:S08]  /*62580*/  HMMA.1688.F32.TF32 R76, R228.reuse, R42, R76 ;  /* 0x0000002ae44c723c */ /* 0x040ff0000008104c */
[----:B------:R-:W-:Y:S08]  /*62590*/  HMMA.1688.F32.TF32 R72, R228, R38, R72 ;  /* 0x00000026e448723c */ /* 0x000ff00000081048 */
[----:B--2---:R-:W-:Y:S01]  /*625a0*/  HMMA.1688.F32.TF32 R64, R212, R234, R64 ;  /* 0x000000ead440723c */ /* 0x004fe20000081040 */
[----:B------:R-:W-:Y:S04]  /*625b0*/  LDS R212, [R3+0x24600] ;  /* 0x0246000003d47984 */ /* 0x000fe80000000800 */
[----:B------:R-:W-:Y:S04]  /*625c0*/  LDS R214, [R3+0x26600] ;  /* 0x0266000003d67984 */ /* 0x000fe80000000800 */
[----:B------:R-:W-:Y:S04]  /*625d0*/  LDS R213, [R0+0x24600] ;  /* 0x0246000000d57984 */ /* 0x000fe80000000800 */
[----:B------:R-:W1:Y:S10]  /*625e0*/  LDS R215, [R0+0x26600] ;  /* 0x0266000000d77984 */ /* 0x000e740000000800 */
[----:B------:R-:W-:Y:S04]  /*625f0*/  STL.64 [R1+0x5a0], R64 ;  /* 0x0005a04001007387 */ /* 0x000fe80000100a00 */
[----:B------:R2:W-:Y:S02]  /*62600*/  STL.64 [R1+0x5a8], R66 ;  /* 0x0005a84201007387 */ /* 0x0005e40000100a00 */
[C---:B--2---:R-:W-:Y:S02]  /*62610*/  HMMA.1688.F32.TF32 R64, R228.reuse, R62, R68 ;  /* 0x0000003ee440723c */ /* 0x044fe40000081044 */
[----:B------:R-:W2:Y:S11]  /*62620*/  LDL.LU R68, [R1+0x4d0] ;  /* 0x0004d00001447983 */ /* 0x000eb60000300800 */
[----:B------:R-:W-:Y:S10]  /*62630*/  @!UPT UIADD3 URZ, URZ, URZ, URZ ;  /* 0x0000003f3f3ff290 */ /* 0x000ff4000fffe03f */
[----:B------:R-:W-:Y:S04]  /*62640*/  STL.64 [R1+0x6b0], R64 ;  /* 0x0006b04001007387 */ /* 0x000fe80000100a00 */
[----:B------:R-:W-:Y:S04]  /*62650*/  STL.64 [R1+0x6b8], R66 ;  /* 0x0006b84201007387 */ /* 0x000fe80000100a00 */
[----:B------:R-:W2:Y:S04]  /*62660*/  LDL.LU R69, [R1+0x4d4] ;  /* 0x0004d40001457983 */ /* 0x000ea80000300800 */
[----:B------:R-:W2:Y:S04]  /*62670*/  LDL.LU R70, [R1+0x4d8] ;  /* 0x0004d80001467983 */ /* 0x000ea80000300800 */
[----:B------:R-:W2:Y:S04]  /*62680*/  LDL.LU R71, [R1+0x4dc] ;  /* 0x0004dc0001477983 */ /* 0x000ea80000300800 */
[----:B------:R-:W-:Y:S04]  /*62690*/  STL.64 [R1+0x810], R92 ;  /* 0x0008105c01007387 */ /* 0x000fe80000100a00 */
[----:B------:R3:W-:Y:S04]  /*626a0*/  STL.64 [R1+0x818], R94 ;  /* 0x0008185e01007387 */ /* 0x0007e80000100a00 */
[----:B------:R-:W-:Y:S04]  /*626b0*/  LDS R64, [R3+0x24700] ;  /* 0x0247000003407984 */ /* 0x000fe80000000800 */
[----:B------:R-:W-:Y:S04]  /*626c0*/  LDS R66, [R3+0x26700] ;  /* 0x0267000003427984 */ /* 0x000fe80000000800 */
[----:B---3--:R-:W3:Y:S04]  /*626d0*/  LDL.LU.64 R94, [R1+0x2e78] ;  /* 0x002e7800015e7983 */ /* 0x008ee80000300a00 */
[----:B------:R-:W3:Y:S04]  /*626e0*/  LDL.LU.64 R92, [R1+0x2e70] ;  /* 0x002e7000015c7983 */ /* 0x000ee80000300a00 */
[----:B------:R-:W-:Y:S04]  /*626f0*/  STL.64 [R1+0x800], R88 ;  /* 0x0008005801007387 */ /* 0x000fe80000100a00 */
[----:B------:R4:W-:Y:S04]  /*62700*/  STL.64 [R1+0x808], R90 ;  /* 0x0008085a01007387 */ /* 0x0009e80000100a00 */
[----:B------:R-:W-:Y:S04]  /*62710*/  LDS R65, [R0+0x24700] ;  /* 0x0247000000417984 */ /* 0x000fe80000000800 */
[----:B------:R-:W1:Y:S04]  /*62720*/  LDS R67, [R0+0x26700] ;  /* 0x0267000000437984 */ /* 0x000e680000000800 */
[----:B----4-:R-:W4:Y:S04]  /*62730*/  LDL.LU.64 R90, [R1+0x2e68] ;  /* 0x002e6800015a7983 */ /* 0x010f280000300a00 */
[----:B------:R-:W4:Y:S04]  /*62740*/  LDL.LU.64 R88, [R1+0x2e60] ;  /* 0x002e600001587983 */ /* 0x000f280000300a00 */
        /* <DEDUP_REMOVED lines=16> */
[C---:B--2---:R-:W-:Y:S11]  /*62850*/  HMMA.1688.F32.TF32 R68, R228.reuse, R34, R68 ;  /* 0x00000022e444723c */ /* 0x044ff60000081044 */
[----:B------:R-:W-:Y:S11]  /*62860*/  @!UPT UIADD3 URZ, URZ, URZ, URZ ;  /* 0x0000003f3f3ff290 */ /* 0x000ff6000fffe03f */
[----:B------:R-:W-:Y:S01]  /*62870*/  @!UPT UIADD3 URZ, URZ, URZ, URZ ;  /* 0x0000003f3f3ff290 */ /* 0x000fe2000fffe03f */
[----:B------:R-:W-:Y:S04]  /*62880*/  STL.64 [R1+0x7b0], R68 ;  /* 0x0007b04401007387 */ /* 0x000fe80000100a00 */
[----:B------:R1:W-:Y:S02]  /*62890*/  STL.64 [R1+0x7b8], R70 ;  /* 0x0007b84601007387 */ /* 0x0003e40000100a00 */
[C---:B-1----:R-:W-:Y:S11]  /*628a0*/  HMMA.1688.F32.TF32 R68, R228.reuse, R30, R240 ;  /* 0x0000001ee444723c */ /* 0x042ff600000810f0 */
[----:B------:R-:W-:Y:S11]  /*628b0*/  @!UPT UIADD3 URZ, URZ, URZ, URZ ;  /* 0x0000003f3f3ff290 */ /* 0x000ff6000fffe03f */
[----:B------:R-:W-:Y:S01]  /*628c0*/  @!UPT UIADD3 URZ, URZ, URZ, URZ ;  /* 0x0000003f3f3ff290 */ /* 0x000fe2000fffe03f */
[----:B------:R-:W-:Y:S04]  /*628d0*/  STL.64 [R1+0x7a0], R68 ;  /* 0x0007a04401007387 */ /* 0x000fe80000100a00 */
[----:B------:R3:W-:Y:S02]  /*628e0*/  STL.64 [R1+0x7a8], R70 ;  /* 0x0007a84601007387 */ /* 0x0007e40000100a00 */
[C---:B---3--:R-:W-:Y:S08]  /*628f0*/  HMMA.1688.F32.TF32 R68, R228.reuse, R18, R80 ;  /* 0x00000012e444723c */ /* 0x048ff00000081050 */
[C---:B----4-:R-:W-:Y:S08]  /*62900*/  HMMA.1688.F32.TF32 R240, R228.reuse, R26, R72 ;  /* 0x0000001ae4f0723c */ /* 0x050ff00000081048 */
[C---:B------:R-:W-:Y:S08]  /*62910*/  HMMA.1688.F32.TF32 R72, R228.reuse, R22, R76 ;  /* 0x00000016e448723c */ /* 0x040ff0000008104c */
[C---:B------:R-:W-:Y:S07]  /*62920*/  HMMA.1688.F32.TF32 R76, R228.reuse, R14, R84 ;  /* 0x0000000ee44c723c */ /* 0x040fee0000081054 */
[----:B------:R-:W-:Y:S04]  /*62930*/  STL.64 [R1+0x790], R240 ;  /* 0x000790f001007387 */ /* 0x000fe80000100a00 */
[----:B------:R-:W-:Y:S04]  /*62940*/  STL.64 [R1+0x798], R242 ;  /* 0x000798f201007387 */ /* 0x000fe80000100a00 */
[----:B------:R-:W-:Y:S04]  /*62950*/  STL.64 [R1+0x780], R72 ;  /* 0x0007804801007387 */ /* 0x000fe80000100a00 */
[----:B------:R1:W-:Y:S04]  /*62960*/  STL.64 [R1+0x788], R74 ;  /* 0x0007884a01007387 */ /* 0x0003e80000100a00 */
[----:B------:R-:W-:Y:S04]  /*62970*/  STL.64 [R1+0x770], R68 ;  /* 0x0007704401007387 */ /* 0x000fe80000100a00 */
[----:B------:R2:W-:Y:S01]  /*62980*/  STL.64 [R1+0x778], R70 ;  /* 0x0007784601007387 */ /* 0x0005e20000100a00 */
[C---:B-1----:R-:W-:Y:S08]  /*62990*/  HMMA.1688.F32.TF32 R72, R228.reuse, R10, R88 ;  /* 0x0000000ae448723c */ /* 0x042ff00000081058 */
[C---:B--2---:R-:W-:Y:S01]  /*629a0*/  HMMA.1688.F32.TF32 R68, R228.reuse, R6, R92 ;  /* 0x00000006e444723c */ /* 0x044fe2000008105c */
[----:B------:R-:W-:Y:S04]  /*629b0*/  STL.64 [R1+0x760], R76 ;  /* 0x0007604c01007387 */ /* 0x000fe80000100a00 */
[----:B------:R1:W-:Y:S10]  /*629c0*/  STL.64 [R1+0x768], R78 ;  /* 0x0007684e01007387 */ /* 0x0003f40000100a00 */
[----:B------:R-:W-:Y:S01]  /*629d0*/  STL.64 [R1+0x750], R72 ;  /* 0x0007504801007387 */ /* 0x000fe20000100a00 */
[----:B-1----:R-:W-:Y:S03]  /*629e0*/  HMMA.1688.F32.TF32 R76, R228, R234, R96 ;  /* 0x000000eae44c723c */ /* 0x002fe60000081060 */
[----:B------:R1:W-:Y:S04]  /*629f0*/  STL.64 [R1+0x758], R74 ;  /* 0x0007584a01007387 */ /* 0x0003e80000100a00 */
[----:B------:R-:W-:Y:S04]  /*62a00*/  STL.64 [R1+0x740], R68 ;  /* 0x0007404401007387 */ /* 0x000fe80000100a00 */
[----:B------:R2:W-:Y:S01]  /*62a10*/  STL.64 [R1+0x748], R70 ;  /* 0x0007484601007387 */ /* 0x0005e20000100a00 */
[C---:B-1----:R-:W-:Y:S08]  /*62a20*/  HMMA.1688.F32.TF32 R72, R212.reuse, R62, R100 ;  /* 0x0000003ed448723c */ /* 0x042ff00000081064 */
[C---:B--2---:R-:W-:Y:S03]  /*62a30*/  HMMA.1688.F32.TF32 R68, R212.reuse, R58, R104 ;  /* 0x0000003ad444723c */ /* 0x044fe60000081068 */
[----:B------:R-:W-:Y:S04]  /*62a40*/  STL.64 [R1+0x6a0], R76 ;  /* 0x0006a04c01007387 */ /* 0x000fe80000100a00 */
[----:B------:R-:W-:Y:S08]  /*62a50*/  STL.64 [R1+0x6a8], R78 ;  /* 0x0006a84e01007387 */ /* 0x000ff00000100a00 */
[----:B------:R-:W-:Y:S04]  /*62a60*/  STL.64 [R1+0x690], R72 ;  /* 0x0006904801007387 */ /* 0x000fe80000100a00 */
[----:B------:R-:W-:Y:S04]  /*62a70*/  STL.64 [R1+0x698], R74 ;  /* 0x0006984a01007387 */ /* 0x000fe80000100a00 */
[----:B------:R-:W-:Y:S04]  /*62a80*/  STL.64 [R1+0x680], R68 ;  /* 0x0006804401007387 */ /* 0x000fe80000100a00 */
[----:B------:R1:W-:Y:S02]  /*62a90*/  STL.64 [R1+0x688], R70 ;  /* 0x0006884601007387 */ /* 0x0003e40000100a00 */
[C---:B-1----:R-:W-:Y:S11]  /*62aa0*/  HMMA.1688.F32.TF32 R68, R212.reuse, R46, R116 ;  /* 0x0000002ed444723c */ /* 0x042ff60000081074 */
        /* <DEDUP_REMOVED lines=11> */
[----:B------:R-:W-:-:S02]  /*62b60*/  IMAD.MOV.U32 R122, RZ, RZ, R69 ;  /* 0x000000ffff7a7224 */ /* 0x000fc400078e0045 */
[----:B------:R-:W-:Y:S02]  /*62b70*/  IMAD.MOV.U32 R120, RZ, RZ, R71 ;  /* 0x000000ffff787224 */ /* 0x000fe400078e0047 */
[C---:B------:R-:W-:Y:S01]  /*62b80*/  HMMA.1688.F32.TF32 R68, R212.reuse, R38, R124 ;  /* 0x00000026d444723c */ /* 0x040fe2000008107c */
[----:B------:R-:W-:Y:S04]  /*62b90*/  STL.64 [R1+0x670], R76 ;  /* 0x0006704c01007387 */ /* 0x000fe80000100a00 */
[----:B------:R1:W-:Y:S04]  /*62ba0*/  STL.64 [R1+0x678], R78 ;  /* 0x0006784e01007387 */ /* 0x0003e80000100a00 */
[----:B------:R-:W-:Y:S04]  /*62bb0*/  STL.64 [R1+0x660], R72 ;  /* 0x0006604801007387 */ /* 0x000fe80000100a00 */
[----:B------:R2:W-:Y:S01]  /*62bc0*/  STL.64 [R1+0x668], R74 ;  /* 0x0006684a01007387 */ /* 0x0005e20000100a00 */
[C---:B-1----:R-:W-:Y:S09]  /*62bd0*/  HMMA.1688.F32.TF32 R76, R212.reuse, R34, R128 ;  /* 0x00000022d44c723c */ /* 0x042ff20000081080 */
[----:B------:R-:W-:Y:S01]  /*62be0*/  STL.64 [R1+0x630], R68 ;  /* 0x0006304401007387 */ /* 0x000fe20000100a00 */
[C---:B--2---:R-:W-:Y:S03]  /*62bf0*/  HMMA.1688.F32.TF32 R72, R212.reuse, R30, R132 ;  /* 0x0000001ed448723c */ /* 0x044fe60000081084 */
[----:B------:R1:W-:Y:S05]  /*62c00*/  STL.64 [R1+0x638], R70 ;  /* 0x0006384601007387 */ /* 0x0003ea0000100a00 */
[C---:B-1----:R-:W-:Y:S05]  /*62c10*/  HMMA.1688.F32.TF32 R68, R212.reuse, R26, R136 ;  /* 0x0000001ad444723c */ /* 0x042fea0000081088 */
[----:B------:R-:W-:Y:S04]  /*62c20*/  STL.64 [R1+0x620], R76 ;  /* 0x0006204c01007387 */ /* 0x000fe80000100a00 */
[----:B------:R1:W-:Y:S06]  /*62c30*/  STL.64 [R1+0x628], R78 ;  /* 0x0006284e01007387 */ /* 0x0003ec0000100a00 */
[----:B------:R-:W-:Y:S04]  /*62c40*/  STL.64 [R1+0x610], R72 ;  /* 0x0006104801007387 */ /* 0x000fe80000100a00 */
[----:B------:R2:W-:Y:S01]  /*62c50*/  STL.64 [R1+0x618], R74 ;  /* 0x0006184a01007387 */ /* 0x0005e20000100a00 */
[C---:B-1----:R-:W-:Y:S03]  /*62c60*/  HMMA.1688.F32.TF32 R76, R212.reuse, R22, R140 ;  /* 0x00000016d44c723c */ /* 0x042fe6000008108c */
[----:B------:R-:W-:Y:S05]  /*62c70*/  STL.64 [R1+0x600], R68 ;  /* 0x0006004401007387 */ /* 0x000fea0000100a00 */
[C---:B--2---:R-:W-:Y:S01]  /*62c80*/  HMMA.1688.F32.TF32 R72, R212.reuse, R18, R144 ;  /* 0x00000012d448723c */ /* 0x044fe20000081090 */
[----:B------:R1:W-:Y:S07]  /*62c90*/  STL.64 [R1+0x608], R70 ;  /* 0x0006084601007387 */ /* 0x0003ee0000100a00 */
[C---:B-1----:R-:W-:Y:S07]  /*62ca0*/  HMMA.1688.F32.TF32 R68, R212.reuse, R14, R148 ;  /* 0x0000000ed444723c */ /* 0x042fee0000081094 */
[----:B------:R-:W-:Y:S04]  /*62cb0*/  STL.64 [R1+0x5f0], R76 ;  /* 0x0005f04c01007387 */ /* 0x000fe80000100a00 */
[----:B------:R1:W-:Y:S04]  /*62cc0*/  STL.64 [R1+0x5f8], R78 ;  /* 0x0005f84e01007387 */ /* 0x0003e80000100a00 */
[----:B------:R-:W-:Y:S04]  /*62cd0*/  STL.64 [R1+0x5e0], R72 ;  /* 0x0005e04801007387 */ /* 0x000fe80000100a00 */
[----:B------:R2:W-:Y:S01]  /*62ce0*/  STL.64 [R1+0x5e8], R74 ;  /* 0x0005e84a01007387 */ /* 0x0005e20000100a00 */
[C---:B-1----:R-:W-:Y:S03]  /*62cf0*/  HMMA.1688.F32.TF32 R76, R212.reuse, R10, R152 ;  /* 0x0000000ad44c723c */ /* 0x042fe60000081098 */
[----:B------:R-:W-:Y:S05]  /*62d00*/  STL.64 [R1+0x5d0], R68 ;  /* 0x0005d04401007387 */ /* 0x000fea0000100a00 */
[----:B--2---:R-:W-:Y:S01]  /*62d10*/  HMMA.1688.F32.TF32 R72, R212, R6, R156 ;  /* 0x00000006d448723c */ /* 0x004fe2000008109c */
[----:B------:R1:W-:Y:S07]  /*62d20*/  STL.64 [R1+0x5d8], R70 ;  /* 0x0005d84601007387 */ /* 0x0003ee0000100a00 */
[----:B------:R-:W-:Y:S08]  /*62d30*/  HMMA.1688.F32.TF32 R60, R64, R62, R164 ;  /* 0x0000003e403c723c */ /* 0x000ff000000810a4 */
[----:B-1----:R-:W-:Y:S08]  /*62d40*/  HMMA.1688.F32.TF32 R68, R212, R234, R160 ;  /* 0x000000ead444723c */ /* 0x002ff000000810a0 */
[C---:B------:R-:W-:Y:S08]  /*62d50*/  HMMA.1688.F32.TF32 R212, R64.reuse, R58, R168 ;  /* 0x0000003a40d4723c */ /* 0x040ff000000810a8 */
[C---:B------:R-:W-:Y:S08]  /*62d60*/  HMMA.1688.F32.TF32 R52, R64.reuse, R54, R172 ;  /* 0x000000364034723c */ /* 0x040ff000000810ac */
[C---:B------:R-:W-:Y:S08]  /*62d70*/  HMMA.1688.F32.TF32 R228, R64.reuse, R46, R176 ;  /* 0x0000002e40e4723c */ /* 0x040ff000000810b0 */
[C---:B------:R-:W-:Y:S08]  /*62d80*/  HMMA.1688.F32.TF32 R48, R64.reuse, R50, R216 ;  /* 0x000000324030723c */ /* 0x040ff000000810d8 */
        /* <DEDUP_REMOVED lines=8> */
[----:B------:R1:W-:Y:S03]  /*62e10*/  STL.64 [R1+0x598], R70 ;  /* 0x0005984601007387 */ /* 0x0003e60000100a00 */
[----:B------:R-:W-:Y:S01]  /*62e20*/  HMMA.1688.F32.TF32 R32, R64, R26, R192 ;  /* 0x0000001a4020723c */ /* 0x000fe200000810c0 */
[----:B------:R-:W-:Y:S04]  /*62e30*/  STL [R1+0x2de0], R212 ;  /* 0x002de0d401007387 */ /* 0x000fe80000100800 */
[----:B------:R-:W-:Y:S04]  /*62e40*/  STL.64 [R1+0x580], R60 ;  /* 0x0005803c01007387 */ /* 0x000fe80000100a00 */
[----:B------:R-:W-:Y:S04]  /*62e50*/  STL.64 [R1+0x588], R62 ;  /* 0x0005883e01007387 */ /* 0x000fe80000100a00 */
[----:B------:R-:W-:Y:S04]  /*62e60*/  STL [R1+0x2ddc], R213 ;  /* 0x002ddcd501007387 */ /* 0x000fe80000100800 */
[----:B------:R-:W-:Y:S04]  /*62e70*/  STL [R1+0x2dd8], R214 ;  /* 0x002dd8d601007387 */ /* 0x000fe80000100800 */
[----:B------:R-:W-:Y:S04]  /*62e80*/  STL [R1+0x2dd4], R215 ;  /* 0x002dd4d701007387 */ /* 0x000fe80000100800 */
[----:B------:R-:W-:Y:S01]  /*62e90*/  STL.64 [R1+0x570], R52 ;  /* 0x0005703401007387 */ /* 0x000fe20000100a00 */
[----:B------:R-:W-:-:S03]  /*62ea0*/  MOV R233, R41 ;  /* 0x0000002900e97202 */ /* 0x000fc60000000f00 */
[----:B------:R-:W-:Y:S01]  /*62eb0*/  STL.64 [R1+0x578], R54 ;  /* 0x0005783601007387 */ /* 0x000fe20000100a00 */
[----:B------:R-:W-:-:S03]  /*62ec0*/  IMAD.MOV.U32 R232, RZ, RZ, R40 ;  /* 0x000000ffffe87224 */ /* 0x000fc600078e0028 */
[----:B------:R-:W-:Y:S04]  /*62ed0*/  STL [R1+0x2de4], R228 ;  /* 0x002de4e401007387 */ /* 0x000fe80000100800 */
[----:B------:R-:W-:Y:S04]  /*62ee0*/  STL.64 [R1+0x560], R48 ;  /* 0x0005603001007387 */ /* 0x000fe80000100a00 */
[----:B------:R-:W-:Y:S04]  /*62ef0*/  STL.64 [R1+0x568], R50 ;  /* 0x0005683201007387 */ /* 0x000fe80000100a00 */
[----:B------:R-:W-:Y:S04]  /*62f00*/  STL [R1+0x2dd0], R229 ;  /* 0x002dd0e501007387 */ /* 0x000fe80000100800 */
[----:B------:R-:W-:Y:S04]  /*62f10*/  STL [R1+0x2dcc], R230 ;  /* 0x002dcce601007387 */ /* 0x000fe80000100800 */
[----:B------:R-:W-:Y:S04]  /*62f20*/  STL [R1+0x2dc8], R231 ;  /* 0x002dc8e701007387 */ /* 0x000fe80000100800 */
[----:B------:R-:W-:Y:S04]  /*62f30*/  STL.64 [R1+0x558], R42 ;  /* 0x0005582a01007387 */ /* 0x000fe80000100a00 */
[----:B------:R2:W-:Y:S04]  /*62f40*/  STL [R1+0x2dfc], R233 ;  /* 0x002dfce901007387 */ /* 0x0005e80000100800 */
[----:B------:R3:W-:Y:S04]  /*62f50*/  STL [R1+0x2df8], R232 ;  /* 0x002df8e801007387 */ /* 0x0007e80000100800 */
[----:B------:R-:W-:Y:S04]  /*62f60*/  STL [R1+0x2df4], R240 ;  /* 0x002df4f001007387 */ /* 0x000fe80000100800 */
[----:B------:R-:W-:Y:S04]  /*62f70*/  STL [R1+0x2df0], R241 ;  /* 0x002df0f101007387 */ /* 0x000fe80000100800 */
[----:B------:R-:W-:Y:S04]  /*62f80*/  STL [R1+0x2dec], R242 ;  /* 0x002decf201007387 */ /* 0x000fe80000100800 */
[----:B------:R-:W-:Y:S04]  /*62f90*/  STL [R1+0x2de8], R243 ;  /* 0x002de8f301007387 */ /* 0x000fe80000100800 */
[----:B------:R2:W-:Y:S04]  /*62fa0*/  STL.64 [R1+0x530], R28 ;  /* 0x0005301c01007387 */ /* 0x0005e80000100a00 */
[----:B------:R-:W-:Y:S04]  /*62fb0*/  STL.64 [R1+0x520], R32 ;  /* 0x0005202001007387 */ /* 0x000fe80000100a00 */
[----:B------:R-:W-:Y:S04]  /*62fc0*/  STL.64 [R1+0x528], R34 ;  /* 0x0005282201007387 */ /* 0x000fe80000100a00 */
[----:B-1----:R-:W4:Y:S01]  /*62fd0*/  LDL R71, [R1+0xa04] ;  /* 0x000a040001477983 */ /* 0x002f220000100800 */
[----:B--2---:R-:W-:Y:S01]  /*62fe0*/  IMAD.MOV.U32 R233, RZ, RZ, R30 ;  /* 0x000000ffffe97224 */ /* 0x004fe200078e001e */
[----:B---3--:R-:W-:-:S02]  /*62ff0*/  MOV R232, R31 ;  /* 0x0000001f00e87202 */ /* 0x008fc40000000f00 */
[C---:B------:R-:W-:Y:S01]  /*63000*/  HMMA.1688.F32.TF32 R28, R64.reuse, R22, R224 ;  /* 0x00000016401c723c */ /* 0x040fe200000810e0 */
[----:B------:R-:W-:Y:S02]  /*63010*/  IMAD.MOV.U32 R84, RZ, RZ, R9 ;  /* 0x000000ffff547224 */ /* 0x000fe400078e0009 */
[----:B------:R-:W-:Y:S01]  /*63020*/  IMAD.MOV.U32 R85, RZ, RZ, R8 ;  /* 0x000000ffff557224 */ /* 0x000fe200078e0008 */
[----:B------:R-:W-:Y:S01]  /*63030*/  MOV R95, R12 ;  /* 0x0000000c005f7202 */ /* 0x000fe20000000f00 */
[----:B------:R-:W-:Y:S01]  /*63040*/  IMAD.MOV.U32 R94, RZ, RZ, R13 ;  /* 0x000000ffff5e7224 */ /* 0x000fe200078e000d */
[----:B------:R-:W-:Y:S01]  /*63050*/  MOV R92, R17 ;  /* 0x00000011005c7202 */ /* 0x000fe20000000f00 */
[----:B------:R-:W-:Y:S01]  /*63060*/  IMAD.MOV.U32 R93, RZ, RZ, R16 ;  /* 0x000000ffff5d7224 */ /* 0x000fe200078e0010 */
[----:B------:R-:W-:Y:S01]  /*63070*/  HMMA.1688.F32.TF32 R36, R64, R38, R180 ;  /* 0x000000264024723c */ /* 0x000fe200000810b4 */
[----:B------:R-:W-:Y:S02]  /*63080*/  IMAD.MOV.U32 R82, RZ, RZ, R21 ;  /* 0x000000ffff527224 */ /* 0x000fe400078e0015 */
[----:B------:R-:W-:Y:S01]  /*63090*/  IMAD.MOV.U32 R83, RZ, RZ, R20 ;  /* 0x000000ffff537224 */ /* 0x000fe200078e0014 */
[----:B------:R-:W-:Y:S01]  /*630a0*/  MOV R81, R24 ;  /* 0x0000001800517202 */ /* 0x000fe20000000f00 */
[----:B------:R-:W-:Y:S01]  /*630b0*/  IMAD.MOV.U32 R80, RZ, RZ, R25 ;  /* 0x000000ffff507224 */ /* 0x000fe200078e0019 */
[----:B------:R-:W-:Y:S01]  /*630c0*/  MOV R86, R5 ;  /* 0x0000000500567202 */ /* 0x000fe20000000f00 */
[----:B------:R-:W-:Y:S01]  /*630d0*/  IMAD.MOV.U32 R87, RZ, RZ, R4 ;  /* 0x000000ffff577224 */ /* 0x000fe200078e0004 */
[----:B------:R-:W-:Y:S04]  /*630e0*/  LDS R72, [R3+0x28000] ;  /* 0x0280000003487984 */ /* 0x000fe80000000800 */
[----:B------:R-:W-:Y:S04]  /*630f0*/  LDS R74, [R3+0x2a000] ;  /* 0x02a00000034a7984 */ /* 0x000fe80000000800 */
[----:B------:R-:W-:Y:S01]  /*63100*/  IMAD.MOV.U32 R240, RZ, RZ, R28 ;  /* 0x000000fffff07224 */ /* 0x000fe200078e001c */
[----:B------:R-:W-:Y:S01]  /*63110*/  MOV R242, R30 ;  /* 0x0000001e00f27202 */ /* 0x000fe20000000f00 */
[----:B------:R-:W-:Y:S01]  /*63120*/  IMAD.MOV.U32 R241, RZ, RZ, R29 ;  /* 0x000000fffff17224 */ /* 0x000fe200078e001d */
[----:B------:R-:W-:Y:S01]  /*63130*/  LDS R73, [R0+0x28000] ;  /* 0x0280000000497984 */ /* 0x000fe20000000800 */
[----:B------:R-:W-:-:S02]  /*63140*/  IMAD.MOV.U32 R243, RZ, RZ, R31 ;  /* 0x000000fffff37224 */ /* 0x000fc400078e001f */
[----:B------:R-:W-:Y:S01]  /*63150*/  HMMA.1688.F32.TF32 R28, R64, R18, R196 ;  /* 0x00000012401c723c */ /* 0x000fe200000810c4 */
[----:B------:R-:W-:Y:S04]  /*63160*/  LDS R75, [R0+0x2a000] ;  /* 0x02a00000004b7984 */ /* 0x000fe80000000800 */
[----:B------:R-:W-:Y:S04]  /*63170*/  LDS R76, [R3+0x28100] ;  /* 0x02810000034c7984 */ /* 0x000fe80000000800 */
[----:B------:R-:W-:Y:S04]  /*63180*/  LDS R78, [R3+0x2a100] ;  /* 0x02a10000034e7984 */ /* 0x000fe80000000800 */
[----:B------:R-:W-:Y:S04]  /*63190*/  LDS R77, [R0+0x28100] ;  /* 0x02810000004d7984 */ /* 0x000fe80000000800 */
[----:B------:R-:W-:Y:S07]  /*631a0*/  LDS R79, [R0+0x2a100] ;  /* 0x02a10000004f7984 */ /* 0x000fee0000000800 */
[----:B------:R-:W-:Y:S01]  /*631b0*/  IMAD.MOV.U32 R228, RZ, RZ, R28 ;  /* 0x000000ffffe47224 */ /* 0x000fe200078e001c */
[----:B------:R-:W-:Y:S01]  /*631c0*/  MOV R212, R29 ;  /* 0x0000001d00d47202 */ /* 0x000fe20000000f00 */
[----:B------:R-:W-:-:S02]  /*631d0*/  IMAD.MOV.U32 R213, RZ, RZ, R30 ;  /* 0x000000ffffd57224 */ /* 0x000fc400078e001e */
[----:B------:R-:W-:Y:S02]  /*631e0*/  IMAD.MOV.U32 R214, RZ, RZ, R31 ;  /* 0x000000ffffd67224 */ /* 0x000fe400078e001f */
[C---:B------:R-:W-:Y:S11]  /*631f0*/  HMMA.1688.F32.TF32 R28, R64.reuse, R14, R200 ;  /* 0x0000000e401c723c */ /* 0x040ff600000810c8 */
[----:B------:R-:W-:Y:S11]  /*63200*/  @!UPT UIADD3 URZ, URZ, URZ, URZ ;  /* 0x0000003f3f3ff290 */ /* 0x000ff6000fffe03f */
[----:B------:R-:W-:Y:S02]  /*63210*/  @!UPT UIADD3 URZ, URZ, URZ, URZ ;  /* 0x0000003f3f3ff290 */ /* 0x000fe4000fffe03f */
[----:B------:R-:W-:Y:S01]  /*63220*/  MOV R215, R28 ;  /* 0x0000001c00d77202 */ /* 0x000fe20000000f00 */
[----:B------:R-:W-:Y:S01]  /*63230*/  IMAD.MOV.U32 R229, RZ, RZ, R29 ;  /* 0x000000ffffe57224 */ /* 0x000fe200078e001d */
[----:B------:R-:W-:Y:S01]  /*63240*/  MOV R231, R31 ;  /* 0x0000001f00e77202 */ /* 0x000fe20000000f00 */
[----:B------:R-:W-:Y:S02]  /*63250*/  IMAD.MOV.U32 R230, RZ, RZ, R30 ;  /* 0x000000ffffe67224 */ /* 0x000fe400078e001e */
[----:B------:R-:W-:Y:S01]  /*63260*/  HMMA.1688.F32.TF32 R28, R64, R10, R204 ;  /* 0x0000000a401c723c */ /* 0x000fe200000810cc */
[----:B------:R-:W-:Y:S01]  /*63270*/  IMAD.MOV.U32 R223, RZ, RZ, R36 ;  /* 0x000000ffffdf7224 */ /* 0x000fe200078e0024 */
[----:B------:R-:W-:Y:S01]  /*63280*/  MOV R221, R38 ;  /* 0x0000002600dd7202 */ /* 0x000fe20000000f00 */
[----:B------:R-:W-:Y:S01]  /*63290*/  IMAD.MOV.U32 R222, RZ, RZ, R37 ;  /* 0x000000ffffde7224 */ /* 0x000fe200078e0025 */
[----:B------:R-:W-:Y:S01]  /*632a0*/  LDS R204, [R3+0x28600] ;  /* 0x0286000003cc7984 */ /* 0x000fe20000000800 */
[----:B------:R-:W-:-:S03]  /*632b0*/  IMAD.MOV.U32 R220, RZ, RZ, R39 ;  /* 0x000000ffffdc7224 */ /* 0x000fc600078e0027 */
[----:B------:R-:W-:Y:S04]  /*632c0*/  LDS R206, [R3+0x2a600] ;  /* 0x02a6000003ce7984 */ /* 0x000fe80000000800 */
[----:B------:R-:W-:Y:S04]  /*632d0*/  LDS R205, [R0+0x28600] ;  /* 0x0286000000cd7984 */ /* 0x000fe80000000800 */
[----:B------:R-:W-:Y:S08]  /*632e0*/  LDS R207, [R0+0x2a600] ;  /* 0x02a6000000cf7984 */ /* 0x000ff00000000800 */
[----:B------:R-:W-:Y:S01]  /*632f0*/  IMAD.MOV.U32 R219, RZ, RZ, R28 ;  /* 0x000000ffffdb7224 */ /* 0x000fe200078e001c */
[----:B------:R-:W-:Y:S01]  /*63300*/  MOV R217, R30 ;  /* 0x0000001e00d97202 */ /* 0x000fe20000000f00 */
[----:B------:R-:W-:-:S02]  /*63310*/  IMAD.MOV.U32 R218, RZ, RZ, R29 ;  /* 0x000000ffffda7224 */ /* 0x000fc400078e001d */
[----:B------:R-:W-:Y:S02]  /*63320*/  IMAD.MOV.U32 R216, RZ, RZ, R31 ;  /* 0x000000ffffd87224 */ /* 0x000fe400078e001f */
[C---:B------:R-:W-:Y:S08]  /*63330*/  HMMA.1688.F32.TF32 R28, R64.reuse, R6, R208 ;  /* 0x00000006401c723c */ /* 0x040ff000000810d0 */
[----:B------:R-:W-:Y:S11]  /*63340*/  HMMA.1688.F32.TF32 R4, R64, R234, R236 ;  /* 0x000000ea4004723c */ /* 0x000ff600000810ec */
[----:B------:R-:W-:Y:S04]  /*63350*/  @!UPT UIADD3 URZ, URZ, URZ, URZ ;  /* 0x0000003f3f3ff290 */ /* 0x000fe8000fffe03f */
[----:B------:R-:W-:Y:S04]  /*63360*/  STL.64 [R1+0x1e0], R28 ;  /* 0x0001e01c01007387 */ /* 0x000fe80000100a00 */
[----:B------:R-:W-:Y:S04]  /*63370*/  STL.64 [R1+0x1e8], R30 ;  /* 0x0001e81e01007387 */ /* 0x000fe80000100a00 */
[----:B------:R-:W-:Y:S04]  /*63380*/  STL [R1+0x2d14], R4 ;  /* 0x002d140401007387 */ /* 0x000fe80000100800 */
[----:B------:R-:W-:Y:S04]  /*63390*/  STL [R1+0x2d10], R5 ;  /* 0x002d100501007387 */ /* 0x000fe80000100800 */
[----:B------:R-:W-:Y:S04]  /*633a0*/  STL [R1+0x2d0c], R6 ;  /* 0x002d0c0601007387 */ /* 0x000fe80000100800 */
[----:B------:R-:W-:Y:S04]  /*633b0*/  STL [R1+0x2d08], R7 ;  /* 0x002d080701007387 */ /* 0x000fe80000100800 */
[----:B----4-:R-:W1:Y:S04]  /*633c0*/  LDSM.16.M88.4 R8, [R71+0x100100] ;  /* 0x100100004708783b */ /* 0x010e680000000200 */
[----:B------:R-:W2:Y:S04]  /*633d0*/  LDSM.16.M88.4 R12, [R71+0x101100] ;  /* 0x10110000470c783b */ /* 0x000ea80000000200 */
[----:B------:R-:W3:Y:S04]  /*633e0*/  LDSM.16.M88.4 R16, [R71+0x102100] ;  /* 0x102100004710783b */ /* 0x000ee80000000200 */
[----:B------:R-:W4:Y:S04]  /*633f0*/  LDSM.16.M88.4 R20, [R71+0x103100] ;  /* 0x103100004714783b */ /* 0x000f280000000200 */
[----:B------:R-:W1:Y:S04]  /*63400*/  LDSM.16.M88.4 R24, [R71+0x104100] ;  /* 0x104100004718783b */ /* 0x000e680000000200 */
[----:B------:R-:W1:Y:S04]  /*63410*/  LDSM.16.M88.4 R28, [R71+0x105100] ;  /* 0x10510000471c783b */ /* 0x000e680000000200 */
[----:B------:R-:W2:Y:S04]  /*63420*/  LDSM.16.M88.4 R32, [R71+0x106100] ;  /* 0x106100004720783b */ /* 0x000ea80000000200 */
        /* <DEDUP_REMOVED lines=27> */
[----:B------:R-:W1:Y:S04]  /*635e0*/  LDSM.16.M88.4 R68, [R71+0x10f100] ;  /* 0x10f100004744783b */ /* 0x000e680000000200 */
        /* <DEDUP_REMOVED lines=14> */
[----:B------:R-:W2:Y:S01]  /*636d0*/  LDL.LU R91, [R1+0xac] ;  /* 0x0000ac00015b7983 */ /* 0x000ea20000300800 */
[C---:B------:R-:W-:Y:S03]  /*636e0*/  HMMA.1688.F32.TF32 R4, R72.reuse, R8, R84 ;  /* 0x000000084804723c */ /* 0x040fe60000081054 */
[----:B-1----:R-:W-:Y:S04]  /*636f0*/  STL [R1+0x2c44], R70 ;  /* 0x002c444601007387 */ /* 0x002fe80000100800 */
[----:B------:R-:W-:Y:S04]  /*63700*/  STL [R1+0x2c40], R71 ;  /* 0x002c404701007387 */ /* 0x000fe80000100800 */
[----:B------:R-:W3:Y:S11]  /*63710*/  LDL.LU R84, [R1+0x90] ;  /* 0x0000900001547983 */ /* 0x000ef60000300800 */
[----:B------:R-:W-:Y:S01]  /*63720*/  @!UPT UIADD3 URZ, URZ, URZ, URZ ;  /* 0x0000003f3f3ff290 */ /* 0x000fe2000fffe03f */
[----:B------:R-:W-:Y:S04]  /*63730*/  STL.64 [R1+0xd0], R4 ;  /* 0x0000d00401007387 */ /* 0x000fe80000100a00 */
[----:B------:R1:W-:Y:S04]  /*63740*/  STL.64 [R1+0xd8], R6 ;  /* 0x0000d80601007387 */ /* 0x0003e80000100a00 */
[----:B------:R-:W3:Y:S04]  /*63750*/  LDL.LU R85, [R1+0x94] ;  /* 0x0000940001557983 */ /* 0x000ee80000300800 */
[----:B------:R-:W3:Y:S04]  /*63760*/  LDL.LU R86, [R1+0x98] ;  /* 0x0000980001567983 */ /* 0x000ee80000300800 */
[----:B------:R-:W3:Y:S01]  /*63770*/  LDL.LU R87, [R1+0x9c] ;  /* 0x00009c0001577983 */ /* 0x000ee20000300800 */
[C---:B-1----:R-:W-:Y:S11]  /*63780*/  HMMA.1688.F32.TF32 R4, R72.reuse, R12, R92 ;  /* 0x0000000c4804723c */ /* 0x042ff6000008105c */
[----:B------:R-:W-:Y:S11]  /*63790*/  @!UPT UIADD3 URZ, URZ, URZ, URZ ;  /* 0x0000003f3f3ff290 */ /* 0x000ff6000fffe03f */
[----:B------:R-:W-:Y:S02]  /*637a0*/  @!UPT UIADD3 URZ, URZ, URZ, URZ ;  /* 0x0000003f3f3ff290 */ /* 0x000fe4000fffe03f */
[----:B------:R-:W-:Y:S01]  /*637b0*/  IMAD.MOV.U32 R34, RZ, RZ, R4 ;  /* 0x000000ffff227224 */ /* 0x000fe200078e0004 */
[----:B------:R-:W-:Y:S01]  /*637c0*/  MOV R35, R5 ;  /* 0x0000000500237202 */ /* 0x000fe20000000f00 */
[----:B------:R-:W-:Y:S02]  /*637d0*/  IMAD.MOV.U32 R30, RZ, RZ, R6 ;  /* 0x000000ffff1e7224 */ /* 0x000fe400078e0006 */
[----:B------:R-:W-:Y:S02]  /*637e0*/  IMAD.MOV.U32 R31, RZ, RZ, R7 ;  /* 0x000000ffff1f7224 */ /* 0x000fe400078e0007 */
[C---:B------:R-:W-:Y:S03]  /*637f0*/  HMMA.1688.F32.TF32 R4, R72.reuse, R16, R80 ;  /* 0x000000104804723c */ /* 0x040fe60000081050 */
[----:B------:R-:W-:Y:S11]  /*63800*/  STL [R1+0x2d8c], R31 ;  /* 0x002d8c1f01007387 */ /* 0x000ff60000100800 */
[----:B------:R-:W-:Y:S10]  /*63810*/  @!UPT UIADD3 URZ, URZ, URZ, URZ ;  /* 0x0000003f3f3ff290 */ /* 0x000ff4000fffe03f */
[----:B------:R-:W-:Y:S01]  /*63820*/  MOV R26, R4 ;  /* 0x00000004001a7202 */ /* 0x000fe20000000f00 */
[----:B------:R-:W-:Y:S01]  /*63830*/  IMAD.MOV.U32 R27, RZ, RZ, R5 ;  /* 0x000000ffff1b7224 */ /* 0x000fe200078e0005 */
[----:B------:R-:W-:Y:S01]  /*63840*/  MOV R23, R7 ;  /* 0x0000000700177202 */ /* 0x000fe20000000f00 */
[----:B------:R-:W-:Y:S01]  /*63850*/  IMAD.MOV.U32 R22, RZ, RZ, R6 ;  /* 0x000000ffff167224 */ /* 0x000fe200078e0006 */
[----:B------:R-:W-:Y:S04]  /*63860*/  STL [R1+0x2d88], R30 ;  /* 0x002d881e01007387 */ /* 0x000fe80000100800 */
[----:B------:R-:W-:Y:S04]  /*63870*/  STL [R1+0x2d84], R35 ;  /* 0x002d842301007387 */ /* 0x000fe80000100800 */
[----:B------:R-:W-:Y:S04]  /*63880*/  STL [R1+0x2d80], R34 ;  /* 0x002d802201007387 */ /* 0x000fe80000100800 */
[----:B------:R-:W4:Y:S04]  /*63890*/  LDL.LU R80, [R1+0x80] ;  /* 0x0000800001507983 */ /* 0x000f280000300800 */
[----:B------:R-:W4:Y:S04]  /*638a0*/  LDL.LU R81, [R1+0x84] ;  /* 0x0000840001517983 */ /* 0x000f280000300800 */
[----:B------:R-:W4:Y:S04]  /*638b0*/  LDL.LU R82, [R1+0x88] ;  /* 0x0000880001527983 */ /* 0x000f280000300800 */
[----:B------:R-:W4:Y:S04]  /*638c0*/  LDL.LU R83, [R1+0x8c] ;  /* 0x00008c0001537983 */ /* 0x000f280000300800 */
[----:B------:R-:W-:Y:S04]  /*638d0*/  STL [R1+0x2d9c], R23 ;  /* 0x002d9c1701007387 */ /* 0x000fe80000100800 */
[----:B------:R-:W-:Y:S04]  /*638e0*/  STL [R1+0x2d98], R22 ;  /* 0x002d981601007387 */ /* 0x000fe80000100800 */
[----:B------:R1:W-:Y:S04]  /*638f0*/  STL [R1+0x2d94], R27 ;  /* 0x002d941b01007387 */ /* 0x0003e80000100800 */
        /* <DEDUP_REMOVED lines=9> */
[----:B------:R-:W-:Y:S04]  /*63990*/  STL [R1+0x2da8], R38 ;  /* 0x002da82601007387 */ /* 0x000fe80000100800 */
[----:B------:R-:W-:Y:S01]  /*639a0*/  STL [R1+0x2da4], R43 ;  /* 0x002da42b01007387 */ /* 0x000fe20000100800 */
[----:B---3--:R-:W-:Y:S03]  /*639b0*/  HMMA.1688.F32.TF32 R4, R72, R24, R84 ;  /* 0x000000184804723c */ /* 0x008fe60000081054 */
        /* <DEDUP_REMOVED lines=17> */
[----:B------:R-:W3:Y:S04]  /*63ad0*/  LDL.LU R96, [R1+0x50] ;  /* 0x0000500001607983 */ /* 0x000ee80000300800 */
[----:B------:R-:W3:Y:S04]  /*63ae0*/  LDL.LU R97, [R1+0x54] ;  /* 0x0000540001617983 */ /* 0x000ee80000300800 */
[----:B------:R-:W3:Y:S04]  /*63af0*/  LDL.LU R98, [R1+0x58] ;  /* 0x0000580001627983 */ /* 0x000ee80000300800 */
[----:B------:R-:W3:Y:S04]  /*63b00*/  LDL.LU R99, [R1+0x5c] ;  /* 0x00005c0001637983 */ /* 0x000ee80000300800 */
[----:B------:R-:W-:Y:S01]  /*63b10*/  STL [R1+0x2dbc], R47 ;  /* 0x002dbc2f01007387 */ /* 0x000fe20000100800 */
[----:B----4-:R-:W-:Y:S03]  /*63b20*/  HMMA.1688.F32.TF32 R4, R72, R28, R80 ;  /* 0x0000001c4804723c */ /* 0x010fe60000081050 */
[----:B------:R-:W-:Y:S04]  /*63b30*/  STL [R1+0x2db8], R46 ;  /* 0x002db82e01007387 */ /* 0x000fe80000100800 */
[----:B------:R4:W-:Y:S04]  /*63b40*/  STL [R1+0x2db4], R51 ;  /* 0x002db43301007387 */ /* 0x0009e80000100800 */
[----:B------:R1:W-:Y:S04]  /*63b50*/  STL [R1+0x2db0], R50 ;  /* 0x002db03201007387 */ /* 0x0003e80000100800 */
[----:B------:R-:W4:Y:S04]  /*63b60*/  LDL.LU R80, [R1+0x10] ;  /* 0x0000100001507983 */ /* 0x000f280000300800 */
[----:B------:R-:W4:Y:S04]  /*63b70*/  LDL.LU R81, [R1+0x14] ;  /* 0x0000140001517983 */ /* 0x000f280000300800 */
[----:B------:R-:W4:Y:S04]  /*63b80*/  LDL.LU R82, [R1+0x18] ;  /* 0x0000180001527983 */ /* 0x000f280000300800 */
        /* <DEDUP_REMOVED lines=9> */
[----:B------:R-:W4:Y:S04]  /*63c20*/  LDL.LU R90, [R1+0x28] ;  /* 0x00002800015a7983 */ /* 0x000f280000300800 */
[----:B------:R-:W4:Y:S04]  /*63c30*/  LDL.LU R91, [R1+0x2c] ;  /* 0x00002c00015b7983 */ /* 0x000f280000300800 */
[----:B------:R1:W-:Y:S04]  /*63c40*/  STL [R1+0x2dc4], R59 ;  /* 0x002dc43b01007387 */ /* 0x0003e80000100800 */
[----:B------:R1:W-:Y:S01]  /*63c50*/  STL [R1+0x2dc0], R58 ;  /* 0x002dc03a01007387 */ /* 0x0003e20000100800 */
[C---:B--2---:R-:W-:Y:S11]  /*63c60*/  HMMA.1688.F32.TF32 R84, R72.reuse, R44, R84 ;  /* 0x0000002c4854723c */ /* 0x044ff60000081054 */
[----:B------:R-:W-:Y:S11]  /*63c70*/  @!UPT UIADD3 URZ, URZ, URZ, URZ ;  /* 0x0000003f3f3ff290 */ /* 0x000ff6000fffe03f */
[----:B------:R-:W-:Y:S02]  /*63c80*/  @!UPT UIADD3 URZ, URZ, URZ, URZ ;  /* 0x0000003f3f3ff290 */ /* 0x000fe4000fffe03f */
[----:B-1----:R-:W-:Y:S02]  /*63c90*/  IMAD.MOV.U32 R27, RZ, RZ, R84 ;  /* 0x000000ffff1b7224 */ /* 0x002fe400078e0054 */
[----:B------:R-:W-:Y:S01]  /*63ca0*/  IMAD.MOV.U32 R26, RZ, RZ, R85 ;  /* 0x000000ffff1a7224 */ /* 0x000fe200078e0055 */
[----:B------:R-:W2:Y:S04]  /*63cb0*/  LDL.LU R84, [R1] ;  /* 0x0000000001547983 */ /* 0x000ea80000300800 */
[----:B------:R-:W2:Y:S01]  /*63cc0*/  LDL.LU R85, [R1+0x4] ;  /* 0x0000040001557983 */ /* 0x000ea20000300800 */
[----:B------:R-:W-:Y:S01]  /*63cd0*/  IMAD.MOV.U32 R54, RZ, RZ, R6 ;  /* 0x000000ffff367224 */ /* 0x000fe200078e0006 */
[----:B------:R-:W-:Y:S02]  /*63ce0*/  MOV R55, R7 ;  /* 0x0000000700377202 */ /* 0x000fe40000000f00 */
[----:B---3--:R-:W-:Y:S01]  /*63cf0*/  HMMA.1688.F32.TF32 R4, R72, R32, R104 ;  /* 0x000000204804723c */ /* 0x008fe20000081068 */
[----:B------:R-:W-:Y:S01]  /*63d00*/  MOV R31, R86 ;  /* 0x00000056001f7202 */ /* 0x000fe20000000f00 */
[----:B------:R-:W-:Y:S01]  /*63d10*/  IMAD.MOV.U32 R30, RZ, RZ, R87 ;  /* 0x000000ffff1e7224 */ /* 0x000fe200078e0057 */
[----:B------:R-:W-:Y:S01]  /*63d20*/  MOV R87, R2 ;  /* 0x0000000200577202 */ /* 0x000fe20000000f00 */
[----:B------:R-:W-:-:S04]  /*63d30*/  IMAD.MOV.U32 R86, RZ, RZ, R252 ;  /* 0x000000ffff567224 */ /* 0x000fc800078e00fc */
[C---:B------:R-:W-:Y:S11]  /*63d40*/  HMMA.1688.F32.TF32 R96, R72.reuse, R40, R96 ;  /* 0x000000284860723c */ /* 0x040ff60000081060 */
[----:B------:R-:W-:Y:S05]  /*63d50*/  @!UPT UIADD3 URZ, URZ, URZ, URZ ;  /* 0x0000003f3f3ff290 */ /* 0x000fea000fffe03f */
[----:B------:R-:W-:Y:S01]  /*63d60*/  IMAD.MOV.U32 R18, RZ, RZ, R4 ;  /* 0x000000ffff127224 */ /* 0x000fe200078e0004 */
[----:B------:R-:W-:Y:S01]  /*63d70*/  MOV R14, R6 ;  /* 0x00000006000e7202 */ /* 0x000fe20000000f00 */
[----:B------:R-:W-:Y:S02]  /*63d80*/  IMAD.MOV.U32 R19, RZ, RZ, R5 ;  /* 0x000000ffff137224 */ /* 0x000fe400078e0005 */
[----:B------:R-:W-:Y:S02]  /*63d90*/  IMAD.MOV.U32 R15, RZ, RZ, R7 ;  /* 0x000000ffff0f7224 */ /* 0x000fe400078e0007 */
[C---:B------:R-:W-:Y:S08]  /*63da0*/  HMMA.1688.F32.TF32 R4, R72.reuse, R36, R100 ;  /* 0x000000244804723c */ /* 0x040ff00000081064 */
[C---:B----4-:R-:W-:Y:S11]  /*63db0*/  HMMA.1688.F32.TF32 R80, R72.reuse, R56, R80 ;  /* 0x000000384850723c */ /* 0x050ff60000081050 */
[----:B------:R-:W-:Y:S05]  /*63dc0*/  @!UPT UIADD3 URZ, URZ, URZ, URZ ;  /* 0x0000003f3f3ff290 */ /* 0x000fea000fffe03f */
[----:B------:R-:W-:Y:S01]  /*63dd0*/  IMAD.MOV.U32 R35, RZ, RZ, R4 ;  /* 0x000000ffff237224 */ /* 0x000fe200078e0004 */
[----:B------:R-:W-:Y:S01]  /*63de0*/  MOV R34, R5 ;  /* 0x0000000500227202 */ /* 0x000fe20000000f00 */
[----:B------:R-:W-:Y:S01]  /*63df0*/  IMAD.MOV.U32 R62, RZ, RZ, R6 ;  /* 0x000000ffff3e7224 */ /* 0x000fe200078e0006 */
[----:B------:R-:W-:Y:S01]  /*63e00*/  MOV R4, R96 ;  /* 0x0000006000047202 */ /* 0x000fe20000000f00 */
[----:B------:R-:W-:Y:S02]  /*63e10*/  IMAD.MOV.U32 R5, RZ, RZ, R97 ;  /* 0x000000ffff057224 */ /* 0x000fe400078e0061 */
[----:B------:R-:W-:Y:S01]  /*63e20*/  IMAD.MOV.U32 R63, RZ, RZ, R7 ;  /* 0x000000ffff3f7224 */ /* 0x000fe200078e0007 */
[C---:B------:R-:W-:Y:S08]  /*63e30*/  HMMA.1688.F32.TF32 R92, R72.reuse, R48, R92 ;  /* 0x00000030485c723c */ /* 0x040ff0000008105c */
[----:B------:R-:W-:Y:S01]  /*63e40*/  HMMA.1688.F32.TF32 R88, R72, R52, R88 ;  /* 0x000000344858723c */ /* 0x000fe20000081058 */
[----:B------:R-:W-:Y:S01]  /*63e50*/  MOV R51, R80 ;  /* 0x0000005000337202 */ /* 0x000fe20000000f00 */
[----:B------:R-:W-:Y:S01]  /*63e60*/  IMAD.MOV.U32 R50, RZ, RZ, R81 ;  /* 0x000000ffff327224 */ /* 0x000fe200078e0051 */
[----:B------:R-:W3:Y:S01]  /*63e70*/  LDL.LU R80, [R1+0x1b0] ;  /* 0x0001b00001507983 */ /* 0x000ee20000300800 */
[----:B------:R-:W-:Y:S01]  /*63e80*/  IMAD.MOV.U32 R39, RZ, RZ, R82 ;  /* 0x000000ffff277224 */ /* 0x000fe200078e0052 */
[----:B------:R-:W-:-:S02]  /*63e90*/  MOV R38, R83 ;  /* 0x0000005300267202 */ /* 0x000fc40000000f00 */
[----:B------:R-:W3:Y:S01]  /*63ea0*/  LDL.LU R81, [R1+0x1b4] ;  /* 0x0001b40001517983 */ /* 0x000ee20000300800 */
[----:B------:R-:W-:-:S03]  /*63eb0*/  IMAD.MOV.U32 R6, RZ, RZ, R98 ;  /* 0x000000ffff067224 */ /* 0x000fc600078e0062 */
[----:B------:R-:W3:Y:S01]  /*63ec0*/  LDL.LU R82, [R1+0x1b8] ;  /* 0x0001b80001527983 */ /* 0x000ee20000300800 */
[----:B------:R-:W-:-:S03]  /*63ed0*/  MOV R7, R99 ;  /* 0x0000006300077202 */ /* 0x000fc60000000f00 */
[----:B------:R-:W3:Y:S04]  /*63ee0*/  LDL.LU R83, [R1+0x1bc] ;  /* 0x0001bc0001537983 */ /* 0x000ee80000300800 */
[----:B------:R-:W4:Y:S04]  /*63ef0*/  LDL.LU R96, [R1+0x1c0] ;  /* 0x0001c00001607983 */ /* 0x000f280000300800 */
[----:B------:R-:W4:Y:S04]  /*63f00*/  LDL.LU R97, [R1+0x1c4] ;  /* 0x0001c40001617983 */ /* 0x000f280000300800 */
[----:B------:R-:W4:Y:S04]  /*63f10*/  LDL.LU R98, [R1+0x1c8] ;  /* 0x0001c80001627983 */ /* 0x000f280000300800 */
        /* <DEDUP_REMOVED lines=8> */
[----:B------:R-:W3:Y:S01]  /*63fa0*/  LDL.LU R103, [R1+0x72c] ;  /* 0x00072c0001677983 */ /* 0x000ee20000300800 */
[----:B------:R-:W-:Y:S01]  /*63fb0*/  IMAD.MOV.U32 R22, RZ, RZ, R91 ;  /* 0x000000ffff167224 */ /* 0x000fe200078e005b */
[----:B------:R-:W-:Y:S01]  /*63fc0*/  MOV R91, R248 ;  /* 0x000000f8005b7202 */ /* 0x000fe20000000f00 */
[----:B------:R-:W-:Y:S01]  /*63fd0*/  IMAD.MOV.U32 R90, RZ, RZ, R245 ;  /* 0x000000ffff5a7224 */ /* 0x000fe200078e00f5 */
[----:B------:R-:W4:Y:S04]  /*63fe0*/  LDL.LU R88, [R1+0x1a0] ;  /* 0x0001a00001587983 */ /* 0x000f280000300800 */
[----:B------:R-:W4:Y:S04]  /*63ff0*/  LDL.LU R244, [R1+0x2e1c] ;  /* 0x002e1c0001f47983 */ /* 0x000f280000300800 */
[----:B------:R-:W4:Y:S04]  /*64000*/  LDL.LU R245, [R1+0x2e18] ;  /* 0x002e180001f57983 */ /* 0x000f280000300800 */
[----:B------:R-:W4:Y:S01]  /*64010*/  LDL.LU R248, [R1+0x2e14] ;  /* 0x002e140001f87983 */ /* 0x000f220000300800 */
[----:B------:R-:W-:Y:S01]  /*64020*/  IMAD.MOV.U32 R10, RZ, RZ, R92 ;  /* 0x000000ffff0a7224 */ /* 0x000fe200078e005c */
[----:B------:R-:W-:Y:S01]  /*64030*/  MOV R92, R247 ;  /* 0x000000f7005c7202 */ /* 0x000fe20000000f00 */
[----:B--2---:R-:W-:Y:S11]  /*64040*/  HMMA.1688.F32.TF32 R84, R72, R60, R84 ;  /* 0x0000003c4854723c */ /* 0x004ff60000081054 */
[----:B------:R-:W-:Y:S11]  /*64050*/  @!UPT UIADD3 URZ, URZ, URZ, URZ ;  /* 0x0000003f3f3ff290 */ /* 0x000ff6000fffe03f */
[----:B------:R-:W-:Y:S02]  /*64060*/  @!UPT UIADD3 URZ, URZ, URZ, URZ ;  /* 0x0000003f3f3ff290 */ /* 0x000fe4000fffe03f */
[----:B------:R-:W-:Y:S01]  /*64070*/  IMAD.MOV.U32 R59, RZ, RZ, R84 ;  /* 0x000000ffff3b7224 */ /* 0x000fe200078e0054 */
[----:B------:R-:W-:Y:S01]  /*64080*/  MOV R47, R86 ;  /* 0x00000056002f7202 */ /* 0x000fe20000000f00 */
[----:B------:R-:W-:Y:S01]  /*64090*/  IMAD.MOV.U32 R58, RZ, RZ, R85 ;  /* 0x000000ffff3a7224 */ /* 0x000fe200078e0055 */
[----:B------:R-:W-:Y:S01]  /*640a0*/  MOV R85, R250 ;  /* 0x000000fa00557202 */ /* 0x000fe20000000f00 */
[----:B------:R-:W-:Y:S02]  /*640b0*/  IMAD.MOV.U32 R84, RZ, RZ, R249 ;  /* 0x000000ffff547224 */ /* 0x000fe400078e00f9 */
[----:B------:R-:W2:Y:S01]  /*640c0*/  LDL.LU R249, [R1+0x2e10] ;  /* 0x002e100001f97983 */ /* 0x000ea20000300800 */
[----:B------:R-:W-:-:S03]  /*640d0*/  IMAD.MOV.U32 R86, RZ, RZ, R251 ;  /* 0x000000ffff567224 */ /* 0x000fc600078e00fb */
[----:B------:R-:W2:Y:S01]  /*640e0*/  LDL.LU R250, [R1+0x2e0c] ;  /* 0x002e0c0001fa7983 */ /* 0x000ea20000300800 */
[----:B------:R-:W-:-:S03]  /*640f0*/  IMAD.MOV.U32 R46, RZ, RZ, R87 ;  /* 0x000000ffff2e7224 */ /* 0x000fc600078e0057 */
[----:B------:R-:W2:Y:S01]  /*64100*/  LDL.LU R251, [R1+0x2e08] ;  /* 0x002e080001fb7983 */ /* 0x000ea20000300800 */
[----:B------:R-:W-:-:S03]  /*64110*/  IMAD.MOV.U32 R87, RZ, RZ, R246 ;  /* 0x000000ffff577224 */ /* 0x000fc600078e00f6 */
[----:B------:R-:W2:Y:S04]  /*64120*/  LDL.LU R246, [R1+0x2e04] ;  /* 0x002e040001f67983 */ /* 0x000ea80000300800 */
[----:B------:R-:W2:Y:S01]  /*64130*/  LDL.LU R247, [R1+0x2e00] ;  /* 0x002e000001f77983 */ /* 0x000ea20000300800 */
[----:B------:R-:W-:Y:S01]  /*64140*/  IMAD.MOV.U32 R11, RZ, RZ, R93 ;  /* 0x000000ffff0b7224 */ /* 0x000fe200078e005d */
[----:B------:R-:W-:Y:S01]  /*64150*/  MOV R252, R94 ;  /* 0x0000005e00fc7202 */ /* 0x000fe20000000f00 */
[----:B------:R-:W-:Y:S01]  /*64160*/  IMAD.MOV.U32 R2, RZ, RZ, R95 ;  /* 0x000000ffff027224 */ /* 0x000fe200078e005f */
[----:B------:R-:W2:Y:S04]  /*64170*/  LDL.LU R93, [R1+0x194] ;  /* 0x00019400015d7983 */ /* 0x000ea80000300800 */
[----:B------:R-:W2:Y:S04]  /*64180*/  LDL.LU R94, [R1+0x198] ;  /* 0x00019800015e7983 */ /* 0x000ea80000300800 */
[----:B------:R-:W2:Y:S01]  /*64190*/  LDL.LU R95, [R1+0x19c] ;  /* 0x00019c00015f7983 */ /* 0x000ea20000300800 */
[C---:B---3--:R-:W-:Y:S08]  /*641a0*/  HMMA.1688.F32.TF32 R104, R76.reuse, R8, R100 ;  /* 0x000000084c68723c */ /* 0x048ff00000081064 */
[C---:B----4-:R-:W-:Y:S08]  /*641b0*/  HMMA.1688.F32.TF32 R100, R76.reuse, R12, R96 ;  /* 0x0000000c4c64723c */ /* 0x050ff00000081060 */
[----:B------:R-:W-:Y:S08]  /*641c0*/  HMMA.1688.F32.TF32 R96, R76, R16, R80 ;  /* 0x000000104c60723c */ /* 0x000ff00000081050 */
[C---:B--2---:R-:W-:Y:S08]  /*641d0*/  HMMA.1688.F32.TF32 R248, R72.reuse, R64, R248 ;  /* 0x0000004048f8723c */ /* 0x044ff000000810f8 */
[----:B------:R-:W-:Y:S01]  /*641e0*/  HMMA.1688.F32.TF32 R244, R72, R68, R244 ;  /* 0x0000004448f4723c */ /* 0x000fe200000810f4 */
[----:B------:R-:W-:Y:S04]  /*641f0*/  LDS R72, [R3+0x28200] ;  /* 0x0282000003487984 */ /* 0x000fe80000000800 */
[----:B------:R-:W-:Y:S03]  /*64200*/  LDS R74, [R3+0x2a200] ;  /* 0x02a20000034a7984 */ /* 0x000fe60000000800 */
[C---:B------:R-:W-:Y:S01]  /*64210*/  HMMA.1688.F32.TF32 R88, R76.reuse, R20, R88 ;  /* 0x000000144c58723c */ /* 0x040fe20000081058 */
[----:B------:R-:W-:Y:S04]  /*64220*/  LDS R73, [R0+0x28200] ;  /* 0x0282000000497984 */ /* 0x000fe80000000800 */
[----:B------:R-:W1:Y:S04]  /*64230*/  LDS R75, [R0+0x2a200] ;  /* 0x02a20000004b7984 */ /* 0x000e680000000800 */
        /* <DEDUP_REMOVED lines=8> */
[----:B------:R-:W-:Y:S04]  /*642c0*/  STL.64 [R1+0x1d0], R104 ;  /* 0x0001d06801007387 */ /* 0x000fe80000100a00 */
[----:B------:R-:W-:Y:S04]  /*642d0*/  STL.64 [R1+0x1d8], R106 ;  /* 0x0001d86a01007387 */ /* 0x000fe80000100a00 */
[----:B------:R-:W3:Y:S04]  /*642e0*/  LDL.LU R80, [R1+0x170] ;  /* 0x0001700001507983 */ /* 0x000ee80000300800 */
[----:B------:R-:W-:Y:S04]  /*642f0*/  STL.64 [R1+0x1c0], R100 ;  /* 0x0001c06401007387 */ /* 0x000fe80000100a00 */
[----:B------:R-:W-:Y:S04]  /*64300*/  STL.64 [R1+0x1c8], R102 ;  /* 0x0001c86601007387 */ /* 0x000fe80000100a00 */
[----:B------:R-:W-:Y:S04]  /*64310*/  STL.64 [R1+0x1b0], R96 ;  /* 0x0001b06001007387 */ /* 0x000fe80000100a00 */
[----:B------:R-:W-:Y:S04]  /*64320*/  STL.64 [R1+0x1b8], R98 ;  /* 0x0001b86201007387 */ /* 0x000fe80000100a00 */
[----:B------:R-:W3:Y:S04]  /*64330*/  LDL.LU R81, [R1+0x174] ;  /* 0x0001740001517983 */ /* 0x000ee80000300800 */
[----:B------:R-:W3:Y:S04]  /*64340*/  LDL.LU R82, [R1+0x178] ;  /* 0x0001780001527983 */ /* 0x000ee80000300800 */
[----:B------:R-:W3:Y:S01]  /*64350*/  LDL.LU R83, [R1+0x17c] ;  /* 0x00017c0001537983 */ /* 0x000ee20000300800 */
[C---:B------:R-:W-:Y:S08]  /*64360*/  HMMA.1688.F32.TF32 R92, R76.reuse, R24, R92 ;  /* 0x000000184c5c723c */ /* 0x040ff0000008105c */
[----:B------:R-:W-:Y:S01]  /*64370*/  HMMA.1688.F32.TF32 R84, R76, R28, R84 ;  /* 0x0000001c4c54723c */ /* 0x000fe20000081054 */
[----:B--2---:R-:W-:Y:S01]  /*64380*/  IMAD.MOV.U32 R247, RZ, RZ, R88 ;  /* 0x000000fffff77224 */ /* 0x004fe200078e0058 */
[----:B------:R-:W-:Y:S01]  /*64390*/  MOV R249, R90 ;  /* 0x0000005a00f97202 */ /* 0x000fe20000000f00 */
[----:B------:R-:W-:Y:S01]  /*643a0*/  IMAD.MOV.U32 R250, RZ, RZ, R91 ;  /* 0x000000fffffa7224 */ /* 0x000fe200078e005b */
[----:B------:R-:W2:Y:S01]  /*643b0*/  LDL.LU R88, [R1+0x160] ;  /* 0x0001600001587983 */ /* 0x000ea20000300800 */
[----:B------:R-:W-:-:S03]  /*643c0*/  IMAD.MOV.U32 R248, RZ, RZ, R89 ;  /* 0x000000fffff87224 */ /* 0x000fc600078e0059 */
[----:B------:R-:W2:Y:S04]  /*643d0*/  LDL.LU R89, [R1+0x164] ;  /* 0x0001640001597983 */ /* 0x000ea80000300800 */
[----:B------:R-:W2:Y:S04]  /*643e0*/  LDL.LU R90, [R1+0x168] ;  /* 0x00016800015a7983 */ /* 0x000ea80000300800 */
[----:B------:R-:W2:Y:S01]  /*643f0*/  LDL.LU R91, [R1+0x16c] ;  /* 0x00016c00015b7983 */ /* 0x000ea20000300800 */
[----:B------:R-:W-:Y:S01]  /*64400*/  IMAD.MOV.U32 R246, RZ, RZ, R95 ;  /* 0x000000fffff67224 */ /* 0x000fe200078e005f */
[----:B------:R-:W-:-:S02]  /*64410*/  MOV R245, R94 ;  /* 0x0000005e00f57202 */ /* 0x000fc40000000f00 */
[----:B------:R4:W-:Y:S01]  /*64420*/  STL [R1+0x2c7c], R250 ;  /* 0x002c7cfa01007387 */ /* 0x0009e20000100800 */
[----:B------:R-:W-:-:S03]  /*64430*/  IMAD.MOV.U32 R244, RZ, RZ, R93 ;  /* 0x000000fffff47224 */ /* 0x000fc600078e005d */
[----:B------:R1:W-:Y:S04]  /*64440*/  STL [R1+0x2c78], R249 ;  /* 0x002c78f901007387 */ /* 0x0003e80000100800 */
[----:B------:R-:W-:Y:S04]  /*64450*/  STL [R1+0x2c74], R247 ;  /* 0x002c74f701007387 */ /* 0x000fe80000100800 */
[----:B------:R1:W-:Y:S01]  /*64460*/  STL [R1+0x2c70], R248 ;  /* 0x002c70f801007387 */ /* 0x0003e20000100800 */
[----:B----4-:R-:W-:-:S03]  /*64470*/  IMAD.MOV.U32 R250, RZ, RZ, R84 ;  /* 0x000000fffffa7224 */ /* 0x010fc600078e0054 */
[----:B------:R4:W-:Y:S01]  /*64480*/  STL [R1+0x190], R92 ;  /* 0x0001905c01007387 */ /* 0x0009e20000100800 */
[----:B-1----:R-:W-:-:S03]  /*64490*/  MOV R249, R85 ;  /* 0x0000005500f97202 */ /* 0x002fc60000000f00 */
[----:B------:R-:W-:Y:S01]  /*644a0*/  STL [R1+0x2c88], R246 ;  /* 0x002c88f601007387 */ /* 0x000fe20000100800 */
[----:B------:R-:W-:-:S03]  /*644b0*/  IMAD.MOV.U32 R248, RZ, RZ, R87 ;  /* 0x000000fffff87224 */ /* 0x000fc600078e0057 */
[----:B------:R-:W-:Y:S01]  /*644c0*/  STL [R1+0x2c84], R245 ;  /* 0x002c84f501007387 */ /* 0x000fe20000100800 */
[----:B------:R-:W-:-:S03]  /*644d0*/  IMAD.MOV.U32 R247, RZ, RZ, R86 ;  /* 0x000000fffff77224 */ /* 0x000fc600078e0056 */
[----:B------:R1:W-:Y:S04]  /*644e0*/  STL [R1+0x2c80], R244 ;  /* 0x002c80f401007387 */ /* 0x0003e80000100800 */
        /* <DEDUP_REMOVED lines=8> */
[C---:B---3--:R-:W-:Y:S11]  /*64570*/  HMMA.1688.F32.TF32 R80, R76.reuse, R32, R80 ;  /* 0x000000204c50723c */ /* 0x048ff60000081050 */
[----:B------:R-:W-:Y:S11]  /*64580*/  @!UPT UIADD3 URZ, URZ, URZ, URZ ;  /* 0x0000003f3f3ff290 */ /* 0x000ff6000fffe03f */
[----:B------:R-:W-:Y:S02]  /*64590*/  @!UPT UIADD3 URZ, URZ, URZ, URZ ;  /* 0x0000003f3f3ff290 */ /* 0x000fe4000fffe03f */
[----:B------:R-:W-:Y:S01]  /*645a0*/  MOV R251, R80 ;  /* 0x0000005000fb7202 */ /* 0x000fe20000000f00 */
[----:B------:R-:W-:Y:S01]  /*645b0*/  IMAD.MOV.U32 R66, RZ, RZ, R81 ;  /* 0x000000ffff427224 */ /* 0x000fe200078e0051 */
[----:B------:R-:W3:Y:S01]  /*645c0*/  LDL.LU R80, [R1+0x140] ;  /* 0x0001400001507983 */ /* 0x000ee20000300800 */
[----:B------:R-:W-:Y:S01]  /*645d0*/  IMAD.MOV.U32 R67, RZ, RZ, R82 ;  /* 0x000000ffff437224 */ /* 0x000fe200078e0052 */
[----:B------:R-:W-:Y:S02]  /*645e0*/  MOV R70, R83 ;  /* 0x0000005300467202 */ /* 0x000fe40000000f00 */
[----:B------:R-:W3:Y:S04]  /*645f0*/  LDL.LU R81, [R1+0x144] ;  /* 0x0001440001517983 */ /* 0x000ee80000300800 */
[----:B------:R-:W3:Y:S04]  /*64600*/  LDL.LU R82, [R1+0x148] ;  /* 0x0001480001527983 */ /* 0x000ee80000300800 */
[----:B------:R-:W3:Y:S01]  /*64610*/  LDL.LU R83, [R1+0x14c] ;  /* 0x00014c0001537983 */ /* 0x000ee20000300800 */
[C---:B--2---:R-:W-:Y:S03]  /*64620*/  HMMA.1688.F32.TF32 R88, R76.reuse, R36, R88 ;  /* 0x000000244c58723c */ /* 0x044fe60000081058 */
[----:B------:R-:W-:Y:S04]  /*64630*/  STL [R1+0x2ca8], R70 ;  /* 0x002ca84601007387 */ /* 0x000fe80000100800 */
[----:B------:R-:W-:Y:S04]  /*64640*/  STL [R1+0x2ca4], R67 ;  /* 0x002ca44301007387 */ /* 0x000fe80000100800 */
[----:B------:R-:W-:Y:S04]  /*64650*/  STL [R1+0x2ca0], R66 ;  /* 0x002ca04201007387 */ /* 0x000fe80000100800 */
[----:B------:R2:W-:Y:S04]  /*64660*/  STL [R1+0x2c9c], R251 ;  /* 0x002c9cfb01007387 */ /* 0x0005e80000100800 */
[----:B----4-:R-:W4:Y:S04]  /*64670*/  LDL.LU R92, [R1+0x120] ;  /* 0x00012000015c7983 */ /* 0x010f280000300800 */
[----:B------:R-:W4:Y:S01]  /*64680*/  LDL.LU R93, [R1+0x124] ;  /* 0x00012400015d7983 */ /* 0x000f220000300800 */
[----:B------:R-:W-:Y:S03]  /*64690*/  HMMA.1688.F32.TF32 R84, R76, R40, R84 ;  /* 0x000000284c54723c */ /* 0x000fe60000081054 */
[----:B------:R-:W4:Y:S01]  /*646a0*/  LDL.LU R94, [R1+0x128] ;  /* 0x00012800015e7983 */ /* 0x000f220000300800 */
[----:B-1----:R-:W-:Y:S01]  /*646b0*/  IMAD.MOV.U32 R244, RZ, RZ, R91 ;  /* 0x000000fffff47224 */ /* 0x002fe200078e005b */
[----:B------:R-:W-:-:S02]  /*646c0*/  MOV R245, R90 ;  /* 0x0000005a00f57202 */ /* 0x000fc40000000f00 */
[----:B------:R-:W4:Y:S01]  /*646d0*/  LDL.LU R95, [R1+0x12c] ;  /* 0x00012c00015f7983 */ /* 0x000f220000300800 */
[----:B------:R-:W-:-:S03]  /*646e0*/  IMAD.MOV.U32 R246, RZ, RZ, R89 ;  /* 0x000000fffff67224 */ /* 0x000fc600078e0059 */
[----:B------:R-:W4:Y:S01]  /*646f0*/  LDL.LU R96, [R1+0x130] ;  /* 0x0001300001607983 */ /* 0x000f220000300800 */
[----:B------:R-:W-:-:S03]  /*64700*/  IMAD.MOV.U32 R247, RZ, RZ, R88 ;  /* 0x000000fffff77224 */ /* 0x000fc600078e0058 */
[----:B------:R-:W4:Y:S04]  /*64710*/  LDL.LU R97, [R1+0x134] ;  /* 0x0001340001617983 */ /* 0x000f280000300800 */
[----:B------:R-:W4:Y:S04]  /*64720*/  LDL.LU R98, [R1+0x138] ;  /* 0x0001380001627983 */ /* 0x000f280000300800 */
[----:B------:R-:W4:Y:S04]  /*64730*/  LDL.LU R99, [R1+0x13c] ;  /* 0x00013c0001637983 */ /* 0x000f280000300800 */
[----:B------:R-:W-:Y:S04]  /*64740*/  STL [R1+0x2cb8], R244 ;  /* 0x002cb8f401007387 */ /* 0x000fe80000100800 */
[----:B------:R-:W-:Y:S04]  /*64750*/  STL [R1+0x2cb4], R245 ;  /* 0x002cb4f501007387 */ /* 0x000fe80000100800 */
[----:B------:R-:W-:Y:S04]  /*64760*/  STL [R1+0x2cb0], R246 ;  /* 0x002cb0f601007387 */ /* 0x000fe80000100800 */
[----:B------:R1:W-:Y:S01]  /*64770*/  STL [R1+0x2cac], R247 ;  /* 0x002cacf701007387 */ /* 0x0003e20000100800 */
[----:B--2---:R-:W-:-:S03]  /*64780*/  IMAD.MOV.U32 R251, RZ, RZ, R84 ;  /* 0x000000fffffb7224 */ /* 0x004fc600078e0054 */
[----:B------:R-:W2:Y:S01]  /*64790*/  LDL.LU R88, [R1+0x110] ;  /* 0x0001100001587983 */ /* 0x000ea20000300800 */
[----:B------:R-:W-:-:S03]  /*647a0*/  IMAD.MOV.U32 R249, RZ, RZ, R87 ;  /* 0x000000fffff97224 */ /* 0x000fc600078e0057 */
[----:B------:R-:W2:Y:S01]  /*647b0*/  LDL.LU R89, [R1+0x114] ;  /* 0x0001140001597983 */ /* 0x000ea20000300800 */
[----:B------:R-:W-:Y:S01]  /*647c0*/  MOV R248, R85 ;  /* 0x0000005500f87202 */ /* 0x000fe20000000f00 */
[----:B------:R-:W-:Y:S02]  /*647d0*/  IMAD.MOV.U32 R250, RZ, RZ, R86 ;  /* 0x000000fffffa7224 */ /* 0x000fe400078e0056 */
        /* <DEDUP_REMOVED lines=9> */
[----:B------:R1:W-:Y:S01]  /*64870*/  STL [R1+0x2cbc], R251 ;  /* 0x002cbcfb01007387 */ /* 0x0003e20000100800 */
[C---:B---3--:R-:W-:Y:S11]  /*64880*/  HMMA.1688.F32.TF32 R80, R76.reuse, R44, R80 ;  /* 0x0000002c4c50723c */ /* 0x048ff60000081050 */
[----:B------:R-:W-:Y:S11]  /*64890*/  @!UPT UIADD3 URZ, URZ, URZ, URZ ;  /* 0x0000003f3f3ff290 */ /* 0x000ff6000fffe03f */
[----:B------:R-:W-:Y:S02]  /*648a0*/  @!UPT UIADD3 URZ, URZ, URZ, URZ ;  /* 0x0000003f3f3ff290 */ /* 0x000fe4000fffe03f */
[----:B-1----:R-:W-:Y:S01]  /*648b0*/  MOV R247, R80 ;  /* 0x0000005000f77202 */ /* 0x002fe20000000f00 */
[----:B------:R-:W-:Y:S01]  /*648c0*/  IMAD.MOV.U32 R70, RZ, RZ, R81 ;  /* 0x000000ffff467224 */ /* 0x000fe200078e0051 */
[----:B------:R-:W3:Y:S01]  /*648d0*/  LDL.LU R80, [R1+0xf0] ;  /* 0x0000f00001507983 */ /* 0x000ee20000300800 */
[----:B------:R-:W-:Y:S01]  /*648e0*/  IMAD.MOV.U32 R67, RZ, RZ, R82 ;  /* 0x000000ffff437224 */ /* 0x000fe200078e0052 */
[----:B------:R-:W-:Y:S02]  /*648f0*/  MOV R66, R83 ;  /* 0x0000005300427202 */ /* 0x000fe40000000f00 */
[----:B------:R-:W3:Y:S04]  /*64900*/  LDL.LU R81, [R1+0xf4] ;  /* 0x0000f40001517983 */ /* 0x000ee80000300800 */
[----:B------:R-:W3:Y:S04]  /*64910*/  LDL.LU R82, [R1+0xf8] ;  /* 0x0000f80001527983 */ /* 0x000ee80000300800 */
[----:B------:R-:W3:Y:S01]  /*64920*/  LDL.LU R83, [R1+0xfc] ;  /* 0x0000fc0001537983 */ /* 0x000ee20000300800 */
[C---:B----4-:R-:W-:Y:S08]  /*64930*/  HMMA.1688.F32.TF32 R92, R76.reuse, R52, R92 ;  /* 0x000000344c5c723c */ /* 0x050ff0000008105c */
[C---:B------:R-:W-:Y:S01]  /*64940*/  HMMA.1688.F32.TF32 R96, R76.reuse, R48, R96 ;  /* 0x000000304c60723c */ /* 0x040fe20000081060 */
[----:B------:R-:W-:Y:S04]  /*64950*/  STL [R1+0x2cd8], R66 ;  /* 0x002cd84201007387 */ /* 0x000fe80000100800 */
[----:B------:R-:W-:Y:S11]  /*64960*/  STL [R1+0x2cd4], R67 ;  /* 0x002cd44301007387 */ /* 0x000ff60000100800 */
[----:B------:R-:W-:Y:S01]  /*64970*/  IMAD.MOV.U32 R246, RZ, RZ, R95 ;  /* 0x000000fffff67224 */ /* 0x000fe200078e005f */
[----:B------:R-:W-:Y:S01]  /*64980*/  STL [R1+0x2cd0], R70 ;  /* 0x002cd04601007387 */ /* 0x000fe20000100800 */
[----:B------:R-:W-:Y:S01]  /*64990*/  IMAD.MOV.U32 R245, RZ, RZ, R94 ;  /* 0x000000fffff57224 */ /* 0x000fe200078e005e */
[----:B--2---:R-:W-:Y:S05]  /*649a0*/  HMMA.1688.F32.TF32 R88, R76, R56, R88 ;  /* 0x000000384c58723c */ /* 0x004fea0000081058 */
[----:B------:R-:W-:Y:S01]  /*649b0*/  IMAD.MOV.U32 R71, RZ, RZ, R96 ;  /* 0x000000ffff477224 */ /* 0x000fe200078e0060 */
[----:B------:R1:W-:Y:S01]  /*649c0*/  STL [R1+0x2ccc], R247 ;  /* 0x002cccf701007387 */ /* 0x0003e20000100800 */
[----:B------:R-:W-:Y:S01]  /*649d0*/  MOV R244, R93 ;  /* 0x0000005d00f47202 */ /* 0x000fe20000000f00 */
[----:B------:R-:W-:-:S02]  /*649e0*/  IMAD.MOV.U32 R251, RZ, RZ, R92 ;  /* 0x000000fffffb7224 */ /* 0x000fc400078e005c */
[----:B------:R-:W-:Y:S01]  /*649f0*/  STL [R1+0x134], R97 ;  /* 0x0001346101007387 */ /* 0x000fe20000100800 */
[----:B------:R-:W-:Y:S03]  /*64a00*/  HMMA.1688.F32.TF32 R84, R76, R60, R84 ;  /* 0x0000003c4c54723c */ /* 0x000fe60000081054 */
[----:B------:R-:W-:Y:S04]  /*64a10*/  STL.64 [R1+0x138], R98 ;  /* 0x0001386201007387 */ /* 0x000fe80000100a00 */
[----:B------:R2:W-:Y:S06]  /*64a20*/  STL [R1+0x2cdc], R71 ;  /* 0x002cdc4701007387 */ /* 0x0005ec0000100800 */
[----:B------:R-:W-:Y:S01]  /*64a30*/  MOV R248, R91 ;  /* 0x0000005b00f87202 */ /* 0x000fe20000000f00 */
[----:B------:R4:W-:Y:S01]  /*64a40*/  STL [R1+0x2cec], R246 ;  /* 0x002cecf601007387 */ /* 0x0009e20000100800 */
[----:B------:R-:W-:Y:S01]  /*64a50*/  IMAD.MOV.U32 R250, RZ, RZ, R90 ;  /* 0x000000fffffa7224 */ /* 0x000fe200078e005a */
[----:B-1----:R-:W-:Y:S01]  /*64a60*/  MOV R247, R88 ;  /* 0x0000005800f77202 */ /* 0x002fe20000000f00 */
[----:B------:R-:W-:Y:S01]  /*64a70*/  IMAD.MOV.U32 R249, RZ, RZ, R89 ;  /* 0x000000fffff97224 */ /* 0x000fe200078e0059 */
[----:B------:R1:W-:Y:S04]  /*64a80*/  STL [R1+0x2ce8], R245 ;  /* 0x002ce8f501007387 */ /* 0x0003e80000100800 */
[----:B------:R1:W-:Y:S04]  /*64a90*/  STL [R1+0x2ce4], R244 ;  /* 0x002ce4f401007387 */ /* 0x0003e80000100800 */
[----:B------:R1:W-:Y:S04]  /*64aa0*/  STL [R1+0x2ce0], R251 ;  /* 0x002ce0fb01007387 */ /* 0x0003e80000100800 */
[----:B------:R1:W-:Y:S04]  /*64ab0*/  STL [R1+0x2cfc], R248 ;  /* 0x002cfcf801007387 */ /* 0x0003e80000100800 */
[----:B------:R1:W-:Y:S04]  /*64ac0*/  STL [R1+0x2cf8], R250 ;  /* 0x002cf8fa01007387 */ /* 0x0003e80000100800 */
[----:B------:R-:W-:Y:S04]  /*64ad0*/  STL [R1+0x2cf4], R249 ;  /* 0x002cf4f901007387 */ /* 0x000fe80000100800 */
[----:B------:R1:W-:Y:S01]  /*64ae0*/  STL [R1+0x2cf0], R247 ;  /* 0x002cf0f701007387 */ /* 0x0003e20000100800 */
[----:B--2---:R-:W-:Y:S01]  /*64af0*/  IMAD.MOV.U32 R71, RZ, RZ, R84 ;  /* 0x000000ffff477224 */ /* 0x004fe200078e0054 */
[----:B------:R-:W-:Y:S01]  /*64b00*/  MOV R67, R86 ;  /* 0x0000005600437202 */ /* 0x000fe20000000f00 */
[----:B------:R-:W-:-:S02]  /*64b10*/  IMAD.MOV.U32 R66, RZ, RZ, R85 ;  /* 0x000000ffff427224 */ /* 0x000fc400078e0055 */
[----:B------:R-:W-:Y:S01]  /*64b20*/  IMAD.MOV.U32 R70, RZ, RZ, R87 ;  /* 0x000000ffff467224 */ /* 0x000fe200078e0057 */
[----:B---3--:R-:W-:Y:S11]  /*64b30*/  HMMA.1688.F32.TF32 R80, R76, R64, R80 ;  /* 0x000000404c50723c */ /* 0x008ff60000081050 */
[----:B------:R-:W-:Y:S11]  /*64b40*/  @!UPT UIADD3 URZ, URZ, URZ, URZ ;  /* 0x0000003f3f3ff290 */ /* 0x000ff6000fffe03f */
[----:B------:R-:W-:Y:S02]  /*64b50*/  @!UPT UIADD3 URZ, URZ, URZ, URZ ;  /* 0x0000003f3f3ff290 */ /* 0x000fe4000fffe03f */
[----:B----4-:R-:W-:Y:S01]  /*64b60*/  IMAD.MOV.U32 R246, RZ, RZ, R80 ;  /* 0x000000fffff67224 */ /* 0x010fe200078e0050 */
[----:B-1----:R-:W-:Y:S01]  /*64b70*/  MOV R245, R81 ;  /* 0x0000005100f57202 */ /* 0x002fe20000000f00 */
[----:B------:R-:W2:Y:S01]  /*64b80*/  LDL.LU R80, [R1+0x410] ;  /* 0x0004100001507983 */ /* 0x000ea20000300800 */
[----:B------:R-:W-:Y:S02]  /*64b90*/  IMAD.MOV.U32 R244, RZ, RZ, R82 ;  /* 0x000000fffff47224 */ /* 0x000fe400078e0052 */
[----:B------:R-:W-:Y:S01]  /*64ba0*/  IMAD.MOV.U32 R251, RZ, RZ, R83 ;  /* 0x000000fffffb7224 */ /* 0x000fe200078e0053 */
        /* <DEDUP_REMOVED lines=96> */
[----:B------:R-:W-:Y:S08]  /*651b0*/  HMMA.1688.F32.TF32 R156, R72, R20, R156 ;  /* 0x00000014489c723c */ /* 0x000ff0000008109c */
[----:B------:R-:W-:Y:S08]  /*651c0*/  HMMA.1688.F32.TF32 R76, R76, R68, R172 ;  /* 0x000000444c4c723c */ /* 0x000ff000000810ac */
[C---:B------:R-:W-:Y:S08]  /*651d0*/  HMMA.1688.F32.TF32 R160, R72.reuse, R16, R160 ;  /* 0x0000001048a0723c */ /* 0x040ff000000810a0 */
[C---:B------:R-:W-:Y:S08]  /*651e0*/  HMMA.1688.F32.TF32 R168, R72.reuse, R8, R168 ;  /* 0x0000000848a8723c */ /* 0x040ff000000810a8 */
[----:B------:R-:W-:Y:S01]  /*651f0*/  MOV R248, R76 ;  /* 0x0000004c00f87202 */ /* 0x000fe20000000f00 */
[----:B------:R-:W-:Y:S01]  /*65200*/  IMAD.MOV.U32 R250, RZ, RZ, R77 ;  /* 0x000000fffffa7224 */ /* 0x000fe200078e004d */
[----:B------:R-:W-:Y:S01]  /*65210*/  MOV R247, R79 ;  /* 0x0000004f00f77202 */ /* 0x000fe20000000f00 */
[----:B------:R-:W-:Y:S01]  /*65220*/  IMAD.MOV.U32 R249, RZ, RZ, R78 ;  /* 0x000000fffff97224 */ /* 0x000fe200078e004e */
[----:B------:R-:W-:Y:S04]  /*65230*/  LDS R76, [R3+0x28300] ;  /* 0x02830000034c7984 */ /* 0x000fe80000000800 */
[----:B------:R-:W-:Y:S04]  /*65240*/  LDS R78, [R3+0x2a300] ;  /* 0x02a30000034e7984 */ /* 0x000fe80000000800 */
[----:B------:R-:W-:Y:S01]  /*65250*/  LDS R77, [R0+0x28300] ;  /* 0x02830000004d7984 */ /* 0x000fe20000000800 */
[C---:B------:R-:W-:Y:S03]  /*65260*/  HMMA.1688.F32.TF32 R164, R72.reuse, R12, R164 ;  /* 0x0000000c48a4723c */ /* 0x040fe600000810a4 */
[----:B------:R-:W1:Y:S05]  /*65270*/  LDS R79, [R0+0x2a300] ;  /* 0x02a30000004f7984 */ /* 0x000e6a0000000800 */
[C---:B------:R-:W-:Y:S01]  /*65280*/  HMMA.1688.F32.TF32 R148, R72.reuse, R28, R148 ;  /* 0x0000001c4894723c */ /* 0x040fe20000081094 */
[----:B------:R-:W-:Y:S04]  /*65290*/  STL.64 [R1+0x4d0], R168 ;  /* 0x0004d0a801007387 */ /* 0x000fe80000100a00 */
[----:B------:R-:W-:Y:S10]  /*652a0*/  STL.64 [R1+0x4d8], R170 ;  /* 0x0004d8aa01007387 */ /* 0x000ff40000100a00 */
[----:B------:R-:W-:Y:S01]  /*652b0*/  STL.64 [R1+0x4c0], R164 ;  /* 0x0004c0a401007387 */ /* 0x000fe20000100a00 */
[C---:B------:R-:W-:Y:S03]  /*652c0*/  HMMA.1688.F32.TF32 R132, R72.reuse, R44, R132 ;  /* 0x0000002c4884723c */ /* 0x040fe60000081084 */
        /* <DEDUP_REMOVED lines=30> */
[C---:B-1----:R-:W-:Y:S03]  /*654b0*/  HMMA.1688.F32.TF32 R80, R76.reuse, R24, R80 ;  /* 0x000000184c50723c */ /* 0x042fe60000081050 */
[----:B------:R-:W-:Y:S04]  /*654c0*/  LDS R72, [R3+0x28400] ;  /* 0x0284000003487984 */ /* 0x000fe80000000800 */
[----:B------:R-:W-:Y:S01]  /*654d0*/  LDS R74, [R3+0x2a400] ;  /* 0x02a40000034a7984 */ /* 0x000fe20000000800 */
[C---:B--2---:R-:W-:Y:S03]  /*654e0*/  HMMA.1688.F32.TF32 R100, R76.reuse, R8, R96 ;  /* 0x000000084c64723c */ /* 0x044fe60000081060 */
[----:B------:R-:W-:Y:S04]  /*654f0*/  LDS R73, [R0+0x28400] ;  /* 0x0284000000497984 */ /* 0x000fe80000000800 */
[----:B------:R-:W1:Y:S01]  /*65500*/  LDS R75, [R0+0x2a400] ;  /* 0x02a40000004b7984 */ /* 0x000e620000000800 */
        /* <DEDUP_REMOVED lines=130> */
[C---:B------:R-:W-:Y:S07]  /*65d30*/  HMMA.1688.F32.TF32 R168, R76.reuse, R52, R168 ;  /* 0x000000344ca8723c */ /* 0x040fee00000810a8 */
        /* <DEDUP_REMOVED lines=18> */
[----:B------:R-:W-:Y:S01]  /*65e60*/  STL.64 [R1+0x380], R160 ;  /* 0x000380a001007387 */ /* 0x000fe20000100a00 */
[C---:B------:R-:W-:Y:S03]  /*65e70*/  HMMA.1688.F32.TF32 R148, R72.reuse, R12, R148 ;  /* 0x0000000c4894723c */ /* 0x040fe60000081094 */
        /* <DEDUP_REMOVED lines=9> */
[----:B------:R-:W-:Y:S04]  /*65f10*/  STL.64 [R1+0x360], R152 ;  /* 0x0003609801007387 */ /* 0x000fe80000100a00 */
[----:B------:R-:W-:Y:S04]  /*65f20*/  STL.64 [R1+0x368], R154 ;  /* 0x0003689a01007387 */ /* 0x000fe80000100a00 */
[----:B------:R-:W-:Y:S01]  /*65f30*/  STL.64 [R1+0x350], R148 ;  /* 0x0003509401007387 */ /* 0x000fe20000100a00 */
[C---:B------:R-:W-:Y:S03]  /*65f40*/  HMMA.1688.F32.TF32 R132, R72.reuse, R24, R132 ;  /* 0x000000184884723c */ /* 0x040fe60000081084 */
[----:B------:R-:W-:Y:S04]  /*65f50*/  STL.64 [R1+0x358], R150 ;  /* 0x0003589601007387 */ /* 0x000fe80000100a00 */
[----:B------:R-:W-:Y:S01]  /*65f60*/  LDS R141, [R0+0x28500] ;  /* 0x02850000008d7984 */ /* 0x000fe20000000800 */
[C---:B------:R-:W-:Y:S03]  /*65f70*/  HMMA.1688.F32.TF32 R124, R72.reuse, R32, R124 ;  /* 0x00000020487c723c */ /* 0x040fe6000008107c */
[----:B------:R-:W1:Y:S04]  /*65f80*/  LDS R143, [R0+0x2a500] ;  /* 0x02a50000008f7984 */ /* 0x000e680000000800 */
[----:B------:R-:W-:Y:S04]  /*65f90*/  STL.64 [R1+0x340], R76 ;  /* 0x0003404c01007387 */ /* 0x000fe80000100a00 */
[----:B------:R2:W-:Y:S02]  /*65fa0*/  STL.64 [R1+0x348], R78 ;  /* 0x0003484e01007387 */ /* 0x0005e40000100a00 */
[C---:B--2---:R-:W-:Y:S02]  /*65fb0*/  HMMA.1688.F32.TF32 R76, R72.reuse, R28, R128 ;  /* 0x0000001c484c723c */ /* 0x044fe40000081080 */
[----:B------:R-:W-:Y:S04]  /*65fc0*/  STL.64 [R1+0x330], R136 ;  /* 0x0003308801007387 */ /* 0x000fe80000100a00 */
[----:B------:R-:W-:Y:S04]  /*65fd0*/  STL.64 [R1+0x338], R138 ;  /* 0x0003388a01007387 */ /* 0x000fe80000100a00 */
[----:B------:R-:W-:Y:S01]  /*65fe0*/  STL.64 [R1+0x320], R132 ;  /* 0x0003208401007387 */ /* 0x000fe20000100a00 */
[C---:B------:R-:W-:Y:S03]  /*65ff0*/  HMMA.1688.F32.TF32 R112, R72.reuse, R36, R112 ;  /* 0x000000244870723c */ /* 0x040fe60000081070 */
        /* <DEDUP_REMOVED lines=23> */
[----:B------:R-:W-:Y:S04]  /*66170*/  STL.64 [R1+0x2a8], R94 ;  /* 0x0002a85e01007387 */ /* 0x000fe80000100a00 */
[----:B------:R2:W-:Y:S04]  /*66180*/  STL.64 [R1+0x290], R88 ;  /* 0x0002905801007387 */ /* 0x0005e80000100a00 */
[----:B------:R3:W-:Y:S04]  /*66190*/  STL.64 [R1+0x298], R90 ;  /* 0x0002985a01007387 */ /* 0x0007e80000100a00 */
[----:B------:R-:W4:Y:S05]  /*661a0*/  LDL.LU R112, [R1+0x7a0] ;  /* 0x0007a00001707983 */ /* 0x000f2a0000300800 */
[----:B------:R-:W-:Y:S04]  /*661b0*/  STL.64 [R1+0x280], R76 ;  /* 0x0002804c01007387 */ /* 0x000fe80000100a00 */
[----:B------:R1:W-:Y:S04]  /*661c0*/  STL.64 [R1+0x288], R78 ;  /* 0x0002884e01007387 */ /* 0x0003e80000100a00 */
[----:B------:R-:W4:Y:S04]  /*661d0*/  LDL.LU R113, [R1+0x7a4] ;  /* 0x0007a40001717983 */ /* 0x000f280000300800 */
[----:B------:R-:W4:Y:S04]  /*661e0*/  LDL.LU R114, [R1+0x7a8] ;  /* 0x0007a80001727983 */ /* 0x000f280000300800 */
[----:B------:R-:W4:Y:S01]  /*661f0*/  LDL.LU R115, [R1+0x7ac] ;  /* 0x0007ac0001737983 */ /* 0x000f220000300800 */
[----:B------:R-:W-:Y:S03]  /*66200*/  HMMA.1688.F32.TF32 R72, R72, R68, R80 ;  /* 0x000000444848723c */ /* 0x000fe60000081050 */
        /* <DEDUP_REMOVED lines=12> */
[----:B--2---:R-:W2:Y:S04]  /*662d0*/  LDL.LU R88, [R1+0x800] ;  /* 0x0008000001587983 */ /* 0x004ea80000300800 */
[----:B------:R-:W2:Y:S04]  /*662e0*/  LDL.LU R89, [R1+0x804] ;  /* 0x0008040001597983 */ /* 0x000ea80000300800 */
[----:B---3--:R-:W2:Y:S04]  /*662f0*/  LDL.LU R90, [R1+0x808] ;  /* 0x00080800015a7983 */ /* 0x008ea80000300800 */
        /* <DEDUP_REMOVED lines=18> */
[----:B------:R-:W-:Y:S01]  /*66420*/  STL.64 [R1+0x2b50], R72 ;  /* 0x002b504801007387 */ /* 0x000fe20000100a00 */
        /* <DEDUP_REMOVED lines=8> */
[C---:B-1----:R-:W-:Y:S08]  /*664b0*/  HMMA.1688.F32.TF32 R100, R140.reuse, R28, R100 ;  /* 0x0000001c8c64723c */ /* 0x042ff00000081064 */
[C---:B----4-:R-:W-:Y:S01]  /*664c0*/  HMMA.1688.F32.TF32 R76, R140.reuse, R8, R80 ;  /* 0x000000088c4c723c */ /* 0x050fe20000081050 */
[----:B------:R-:W-:Y:S01]  /*664d0*/  IMAD.MOV.U32 R239, RZ, RZ, R220 ;  /* 0x000000ffffef7224 */ /* 0x000fe200078e00dc */
[----:B------:R-:W-:Y:S01]  /*664e0*/  MOV R237, R222 ;  /* 0x000000de00ed7202 */ /* 0x000fe20000000f00 */
[----:B------:R-:W-:Y:S01]  /*664f0*/  IMAD.MOV.U32 R238, RZ, RZ, R221 ;  /* 0x000000ffffee7224 */ /* 0x000fe200078e00dd */
[----:B------:R-:W-:Y:S04]  /*66500*/  LDS R80, [R3+0x28700] ;  /* 0x0287000003507984 */ /* 0x000fe80000000800 */
[C---:B------:R-:W-:Y:S01]  /*66510*/  HMMA.1688.F32.TF32 R84, R140.reuse, R12, R84 ;  /* 0x0000000c8c54723c */ /* 0x040fe20000081054 */
[----:B------:R-:W-:Y:S01]  /*66520*/  IMAD.MOV.U32 R236, RZ, RZ, R223 ;  /* 0x000000ffffec7224 */ /* 0x000fe200078e00df */
[----:B------:R-:W-:Y:S04]  /*66530*/  LDS R82, [R3+0x2a700] ;  /* 0x02a7000003527984 */ /* 0x000fe80000000800 */
[----:B------:R-:W-:Y:S02]  /*66540*/  LDS R81, [R0+0x28700] ;  /* 0x0287000000517984 */ /* 0x000fe40000000800 */
[C---:B--2---:R-:W-:Y:S08]  /*66550*/  HMMA.1688.F32.TF32 R88, R140.reuse, R16, R88 ;  /* 0x000000108c58723c */ /* 0x044ff00000081058 */
[C---:B---3--:R-:W-:Y:S01]  /*66560*/  HMMA.1688.F32.TF32 R92, R140.reuse, R20, R92 ;  /* 0x000000148c5c723c */ /* 0x048fe2000008105c */
[----:B------:R-:W-:Y:S07]  /*66570*/  STL.64 [R1+0x2b68], R78 ;  /* 0x002b684e01007387 */ /* 0x000fee0000100a00 */
[C---:B------:R-:W-:Y:S01]  /*66580*/  HMMA.1688.F32.TF32 R96, R140.reuse, R24, R96 ;  /* 0x000000188c60723c */ /* 0x040fe20000081060 */
[----:B------:R-:W-:Y:S07]  /*66590*/  STL.64 [R1+0x2b60], R76 ;  /* 0x002b604c01007387 */ /* 0x000fee0000100a00 */
        /* <DEDUP_REMOVED lines=33> */
[----:B------:R-:W3:Y:S01]  /*667b0*/  LDL.LU R121, [R1+0x784] ;  /* 0x0007840001797983 */ /* 0x000ee20000300800 */
[----:B------:R-:W-:Y:S03]  /*667c0*/  HMMA.1688.F32.TF32 R112, R140, R40, R112 ;  /* 0x000000288c70723c */ /* 0x000fe60000081070 */
        /* <DEDUP_REMOVED lines=27> */
[----:B------:R-:W-:Y:S04]  /*66980*/  STL.64 [R1+0x2be0], R112 ;  /* 0x002be07001007387 */ /* 0x000fe80000100a00 */
[----:B------:R-:W4:Y:S04]  /*66990*/  LDL.LU R168, [R1+0x630] ;  /* 0x0006300001a87983 */ /* 0x000f280000300800 */
[----:B------:R-:W4:Y:S04]  /*669a0*/  LDL.LU R169, [R1+0x634] ;  /* 0x0006340001a97983 */ /* 0x000f280000300800 */
[----:B------:R-:W4:Y:S04]  /*669b0*/  LDL.LU R170, [R1+0x638] ;  /* 0x0006380001aa7983 */ /* 0x000f280000300800 */
[----:B------:R-:W4:Y:S01]  /*669c0*/  LDL.LU R171, [R1+0x63c] ;  /* 0x00063c0001ab7983 */ /* 0x000f220000300800 */
[----:B------:R-:W-:Y:S03]  /*669d0*/  HMMA.1688.F32.TF32 R164, R204, R28, R164 ;  /* 0x0000001ccca4723c */ /* 0x000fe600000810a4 */
[----:B------:R-:W1:Y:S05]  /*669e0*/  LDS R83, [R0+0x2a700] ;  /* 0x02a7000000537984 */ /* 0x000e6a0000000800 */
[C---:B--2---:R-:W-:Y:S08]  /*669f0*/  HMMA.1688.F32.TF32 R116, R140.reuse, R44, R116 ;  /* 0x0000002c8c74723c */ /* 0x044ff00000081074 */
[C---:B---3--:R-:W-:Y:S08]  /*66a00*/  HMMA.1688.F32.TF32 R120, R140.reuse, R48, R120 ;  /* 0x000000308c78723c */ /* 0x048ff00000081078 */
[C---:B----4-:R-:W-:Y:S07]  /*66a10*/  HMMA.1688.F32.TF32 R124, R140.reuse, R52, R124 ;  /* 0x000000348c7c723c */ /* 0x050fee000008107c */
[----:B------:R-:W-:Y:S01]  /*66a20*/  STL.64 [R1+0x2bf8], R118 ;  /* 0x002bf87601007387 */ /* 0x000fe20000100a00 */
[C---:B------:R-:W-:Y:S03]  /*66a30*/  HMMA.1688.F32.TF32 R128, R140.reuse, R56, R128 ;  /* 0x000000388c80723c */ /* 0x040fe60000081080 */
[----:B------:R-:W-:Y:S04]  /*66a40*/  STL.64 [R1+0x2bf0], R116 ;  /* 0x002bf07401007387 */ /* 0x000fe80000100a00 */
[----:B------:R-:W-:Y:S04]  /*66a50*/  STL.64 [R1+0x2c08], R122 ;  /* 0x002c087a01007387 */ /* 0x000fe80000100a00 */
[----:B------:R-:W-:Y:S04]  /*66a60*/  STL.64 [R1+0x2c00], R120 ;  /* 0x002c007801007387 */ /* 0x000fe80000100a00 */
[----:B------:R-:W-:Y:S01]  /*66a70*/  STL.64 [R1+0x2c18], R126 ;  /* 0x002c187e01007387 */ /* 0x000fe20000100a00 */
[C---:B------:R-:W-:Y:S03]  /*66a80*/  HMMA.1688.F32.TF32 R132, R140.reuse, R60, R132 ;  /* 0x0000003c8c84723c */ /* 0x040fe60000081084 */
[----:B------:R-:W-:Y:S04]  /*66a90*/  STL.64 [R1+0x2c10], R124 ;  /* 0x002c107c01007387 */ /* 0x000fe80000100a00 */
[----:B------:R-:W2:Y:S04]  /*66aa0*/  LDL.LU R172, [R1+0x620] ;  /* 0x0006200001ac7983 */ /* 0x000ea80000300800 */
[----:B------:R-:W2:Y:S04]  /*66ab0*/  LDL.LU R173, [R1+0x624] ;  /* 0x0006240001ad7983 */ /* 0x000ea80000300800 */
[----:B------:R-:W2:Y:S04]  /*66ac0*/  LDL.LU R174, [R1+0x628] ;  /* 0x0006280001ae7983 */ /* 0x000ea80000300800 */
[----:B------:R-:W2:Y:S04]  /*66ad0*/  LDL.LU R175, [R1+0x62c] ;  /* 0x00062c0001af7983 */ /* 0x000ea80000300800 */
[----:B------:R-:W-:Y:S04]  /*66ae0*/  STL.64 [R1+0x2c28], R130 ;  /* 0x002c288201007387 */ /* 0x000fe80000100a00 */
[----:B------:R-:W-:Y:S04]  /*66af0*/  STL.64 [R1+0x2c20], R128 ;  /* 0x002c208001007387 */ /* 0x000fe80000100a00 */
[----:B------:R-:W-:Y:S01]  /*66b00*/  STL.64 [R1+0x2c38], R134 ;  /* 0x002c388601007387 */ /* 0x000fe20000100a00 */
[C---:B------:R-:W-:Y:S03]  /*66b10*/  HMMA.1688.F32.TF32 R136, R140.reuse, R64, R136 ;  /* 0x000000408c88723c */ /* 0x040fe60000081088 */
[----:B------:R-:W-:Y:S04]  /*66b20*/  STL.64 [R1+0x2c30], R132 ;  /* 0x002c308401007387 */ /* 0x000fe80000100a00 */
[----:B------:R-:W-:Y:S01]  /*66b30*/  STL [R1+0x2b00], R164 ;  /* 0x002b00a401007387 */ /* 0x000fe20000100800 */
[----:B------:R-:W-:Y:S03]  /*66b40*/  HMMA.1688.F32.TF32 R140, R140, R68, R176 ;  /* 0x000000448c8c723c */ /* 0x000fe600000810b0 */
[----:B------:R-:W-:Y:S05]  /*66b50*/  STL [R1+0x2afc], R165 ;  /* 0x002afca501007387 */ /* 0x000fea0000100800 */
[C---:B------:R-:W-:Y:S01]  /*66b60*/  HMMA.1688.F32.TF32 R168, R204.reuse, R32, R168 ;  /* 0x00000020cca8723c */ /* 0x040fe200000810a8 */
[----:B------:R-:W-:Y:S04]  /*66b70*/  STL [R1+0x2af8], R166 ;  /* 0x002af8a601007387 */ /* 0x000fe80000100800 */
[----:B------:R-:W-:Y:S04]  /*66b80*/  STL [R1+0x2af4], R167 ;  /* 0x002af4a701007387 */ /* 0x000fe80000100800 */
        /* <DEDUP_REMOVED lines=33> */
[----:B------:R-:W-:Y:S01]  /*66da0*/  IMAD.MOV.U32 R99, RZ, RZ, R232 ;  /* 0x000000ffff637224 */ /* 0x000fe200078e00e8 */
[C---:B--2---:R-:W-:Y:S11]  /*66db0*/  HMMA.1688.F32.TF32 R172, R204.reuse, R36, R172 ;  /* 0x00000024ccac723c */ /* 0x044ff600000810ac */
[----:B------:R-:W-:Y:S11]  /*66dc0*/  @!UPT UIADD3 URZ, URZ, URZ, URZ ;  /* 0x0000003f3f3ff290 */ /* 0x000ff6000fffe03f */
[----:B------:R-:W-:Y:S01]  /*66dd0*/  @!UPT UIADD3 URZ, URZ, URZ, URZ ;  /* 0x0000003f3f3ff290 */ /* 0x000fe2000fffe03f */
[----:B------:R-:W-:Y:S04]  /*66de0*/  STL [R1+0x2b14], R172 ;  /* 0x002b14ac01007387 */ /* 0x000fe80000100800 */
[----:B------:R-:W-:Y:S04]  /*66df0*/  STL [R1+0x2b10], R173 ;  /* 0x002b10ad01007387 */ /* 0x000fe80000100800 */
[----:B------:R-:W-:Y:S04]  /*66e00*/  STL [R1+0x2b0c], R174 ;  /* 0x002b0cae01007387 */ /* 0x000fe80000100800 */
[----:B------:R-:W-:Y:S01]  /*66e10*/  STL [R1+0x2ae8], R175 ;  /* 0x002ae8af01007387 */ /* 0x000fe20000100800 */
[C---:B---3--:R-:W-:Y:S08]  /*66e20*/  HMMA.1688.F32.TF32 R176, R204.reuse, R40, R176 ;  /* 0x00000028ccb0723c */ /* 0x048ff000000810b0 */
[C---:B----4-:R-:W-:Y:S11]  /*66e30*/  HMMA.1688.F32.TF32 R180, R204.reuse, R44, R180 ;  /* 0x0000002cccb4723c */ /* 0x050ff600000810b4 */
[----:B------:R-:W-:Y:S04]  /*66e40*/  @!UPT UIADD3 URZ, URZ, URZ, URZ ;  /* 0x0000003f3f3ff290 */ /* 0x000fe8000fffe03f */
[----:B------:R-:W-:Y:S04]  /*66e50*/  STL [R1+0x2b24], R176 ;  /* 0x002b24b001007387 */ /* 0x000fe80000100800 */
[----:B------:R-:W-:Y:S04]  /*66e60*/  STL [R1+0x2b20], R177 ;  /* 0x002b20b101007387 */ /* 0x000fe80000100800 */
[----:B------:R-:W-:Y:S01]  /*66e70*/  STL [R1+0x2b1c], R178 ;  /* 0x002b1cb201007387 */ /* 0x000fe20000100800 */
[C---:B------:R-:W-:Y:S03]  /*66e80*/  HMMA.1688.F32.TF32 R184, R204.reuse, R48, R184 ;  /* 0x00000030ccb8723c */ /* 0x040fe600000810b8 */
[----:B------:R-:W-:Y:S05]  /*66e90*/  STL [R1+0x2b18], R179 ;  /* 0x002b18b301007387 */ /* 0x000fea0000100800 */
[C---:B------:R-:W-:Y:S01]  /*66ea0*/  HMMA.1688.F32.TF32 R188, R204.reuse, R52, R188 ;  /* 0x00000034ccbc723c */ /* 0x040fe200000810bc */
[----:B------:R1:W-:Y:S04]  /*66eb0*/  STL [R1+0x2b2c], R180 ;  /* 0x002b2cb401007387 */ /* 0x0003e80000100800 */
[----:B------:R2:W-:Y:S04]  /*66ec0*/  STL [R1+0x2b28], R181 ;  /* 0x002b28b501007387 */ /* 0x0005e80000100800 */
[----:B------:R-:W-:Y:S04]  /*66ed0*/  STL [R1+0x2ae4], R182 ;  /* 0x002ae4b601007387 */ /* 0x000fe80000100800 */
[----:B------:R-:W-:Y:S04]  /*66ee0*/  STL [R1+0x2ae0], R183 ;  /* 0x002ae0b701007387 */ /* 0x000fe80000100800 */
[----:B------:R3:W-:Y:S04]  /*66ef0*/  STL [R1+0x2b3c], R184 ;  /* 0x002b3cb801007387 */ /* 0x0007e80000100800 */
[----:B------:R4:W-:Y:S04]  /*66f00*/  STL [R1+0x2b38], R185 ;  /* 0x002b38b901007387 */ /* 0x0009e80000100800 */
[----:B------:R1:W-:Y:S04]  /*66f10*/  STL [R1+0x2b34], R186 ;  /* 0x002b34ba01007387 */ /* 0x0003e80000100800 */
[----:B------:R1:W-:Y:S04]  /*66f20*/  STL [R1+0x2b30], R187 ;  /* 0x002b30bb01007387 */ /* 0x0003e80000100800 */
[----:B------:R-:W-:Y:S04]  /*66f30*/  STL [R1+0x2b4c], R188 ;  /* 0x002b4cbc01007387 */ /* 0x000fe80000100800 */
[----:B------:R-:W-:Y:S04]  /*66f40*/  STL [R1+0x2b48], R189 ;  /* 0x002b48bd01007387 */ /* 0x000fe80000100800 */
        /* <DEDUP_REMOVED lines=29> */
[----:B------:R-:W-:Y:S01]  /*67120*/  HMMA.1688.F32.TF32 R144, R204, R8, R144 ;  /* 0x00000008cc90723c */ /* 0x000fe20000081090 */
[----:B------:R-:W-:Y:S01]  /*67130*/  IMAD.MOV.U32 R76, RZ, RZ, R215 ;  /* 0x000000ffff4c7224 */ /* 0x000fe200078e00d7 */
[----:B------:R-:W-:-:S06]  /*67140*/  MOV R77, R229 ;  /* 0x000000e5004d7202 */ /* 0x000fcc0000000f00 */
[----:B------:R-:W-:Y:S01]  /*67150*/  HMMA.1688.F32.TF32 R148, R204, R12, R148 ;  /* 0x0000000ccc94723c */ /* 0x000fe20000081094 */
[----:B------:R-:W-:-:S07]  /*67160*/  IMAD.MOV.U32 R78, RZ, RZ, R230 ;  /* 0x000000ffff4e7224 */ /* 0x000fce00078e00e6 */
[----:B------:R-:W-:Y:S01]  /*67170*/  HMMA.1688.F32.TF32 R152, R204, R16, R152 ;  /* 0x00000010cc98723c */ /* 0x000fe20000081098 */
[----:B------:R-:W-:-:S07]  /*67180*/  IMAD.MOV.U32 R79, RZ, RZ, R231 ;  /* 0x000000ffff4f7224 */ /* 0x000fce00078e00e7 */
[C---:B------:R-:W-:Y:S08]  /*67190*/  HMMA.1688.F32.TF32 R156, R204.reuse, R20, R156 ;  /* 0x00000014cc9c723c */ /* 0x040ff0000008109c */
[C---:B------:R-:W-:Y:S08]  /*671a0*/  HMMA.1688.F32.TF32 R160, R204.reuse, R24, R160 ;  /* 0x00000018cca0723c */ /* 0x040ff000000810a0 */
[C---:B------:R-:W-:Y:S08]  /*671b0*/  HMMA.1688.F32.TF32 R192, R204.reuse, R56, R192 ;  /* 0x00000038ccc0723c */ /* 0x040ff000000810c0 */
[----:B------:R-:W-:Y:S01]  /*671c0*/  HMMA.1688.F32.TF32 R196, R204, R60, R196 ;  /* 0x0000003cccc4723c */ /* 0x000fe200000810c4 */
[----:B------:R-:W-:Y:S01]  /*671d0*/  IMAD.MOV.U32 R84, RZ, RZ, R228 ;  /* 0x000000ffff547224 */ /* 0x000fe200078e00e4 */
[----:B------:R-:W-:Y:S01]  /*671e0*/  MOV R86, R213 ;  /* 0x000000d500567202 */ /* 0x000fe20000000f00 */
[----:B------:R-:W-:-:S02]  /*671f0*/  IMAD.MOV.U32 R85, RZ, RZ, R212 ;  /* 0x000000ffff557224 */ /* 0x000fc400078e00d4 */
[----:B------:R-:W-:-:S03]  /*67200*/  IMAD.MOV.U32 R87, RZ, RZ, R214 ;  /* 0x000000ffff577224 */ /* 0x000fc600078e00d6 */
[C---:B------:R-:W-:Y:S01]  /*67210*/  HMMA.1688.F32.TF32 R76, R80.reuse, R56, R76 ;  /* 0x00000038504c723c */ /* 0x040fe2000008104c */
[----:B------:R-:W-:Y:S01]  /*67220*/  MOV R88, R240 ;  /* 0x000000f000587202 */ /* 0x000fe20000000f00 */
[----:B------:R-:W-:Y:S01]  /*67230*/  IMAD.MOV.U32 R89, RZ, RZ, R241 ;  /* 0x000000ffff597224 */ /* 0x000fe200078e00f1 */
[----:B------:R-:W4:Y:S01]  /*67240*/  LDL.LU R240, [R1+0x2df4] ;  /* 0x002df40001f07983 */ /* 0x000f220000300800 */
[----:B------:R-:W-:Y:S01]  /*67250*/  IMAD.MOV.U32 R90, RZ, RZ, R242 ;  /* 0x000000ffff5a7224 */ /* 0x000fe200078e00f2 */
[----:B------:R-:W-:Y:S02]  /*67260*/  MOV R91, R243 ;  /* 0x000000f3005b7202 */ /* 0x000fe40000000f00 */
[----:B------:R-:W4:Y:S01]  /*67270*/  LDL.LU R241, [R1+0x2df0] ;  /* 0x002df00001f17983 */ /* 0x000f220000300800 */
[----:B------:R-:W-:Y:S03]  /*67280*/  HMMA.1688.F32.TF32 R84, R80, R52, R84 ;  /* 0x000000345054723c */ /* 0x000fe60000081054 */
        /* <DEDUP_REMOVED lines=10> */
[----:B-1----:R-:W-:Y:S01]  /*67330*/  IMAD.MOV.U32 R180, RZ, RZ, R76 ;  /* 0x000000ffffb47224 */ /* 0x002fe200078e004c */
[----:B------:R-:W-:Y:S01]  /*67340*/  MOV R176, R78 ;  /* 0x0000004e00b07202 */ /* 0x000fe20000000f00 */
[----:B--2---:R-:W-:-:S02]  /*67350*/  IMAD.MOV.U32 R181, RZ, RZ, R77 ;  /* 0x000000ffffb57224 */ /* 0x004fc400078e004d */
[----:B------:R-:W-:Y:S01]  /*67360*/  IMAD.MOV.U32 R76, RZ, RZ, R51 ;  /* 0x000000ffff4c7224 */ /* 0x000fe200078e0033 */
[----:B------:R-:W-:Y:S01]  /*67370*/  MOV R78, R39 ;  /* 0x00000027004e7202 */ /* 0x000fe20000000f00 */
[----:B------:R-:W-:Y:S01]  /*67380*/  IMAD.MOV.U32 R77, RZ, RZ, R50 ;  /* 0x000000ffff4d7224 */ /* 0x000fe200078e0032 */
[----:B------:R-:W-:Y:S01]  /*67390*/  MOV R178, R84 ;  /* 0x0000005400b27202 */ /* 0x000fe20000000f00 */
[----:B------:R-:W-:Y:S02]  /*673a0*/  IMAD.MOV.U32 R177, RZ, RZ, R79 ;  /* 0x000000ffffb17224 */ /* 0x000fe400078e004f */
[----:B------:R-:W-:Y:S02]  /*673b0*/  IMAD.MOV.U32 R79, RZ, RZ, R38 ;  /* 0x000000ffff4f7224 */ /* 0x000fe400078e0026 */
[----:B------:R-:W-:Y:S01]  /*673c0*/  IMAD.MOV.U32 R179, RZ, RZ, R85 ;  /* 0x000000ffffb37224 */ /* 0x000fe200078e0055 */
[----:B------:R-:W-:Y:S01]  /*673d0*/  MOV R85, R42 ;  /* 0x0000002a00557202 */ /* 0x000fe20000000f00 */
[----:B------:R-:W-:Y:S01]  /*673e0*/  IMAD.MOV.U32 R84, RZ, RZ, R43 ;  /* 0x000000ffff547224 */ /* 0x000fe200078e002b */
[----:B------:R-:W-:Y:S01]  /*673f0*/  MOV R173, R87 ;  /* 0x0000005700ad7202 */ /* 0x000fe20000000f00 */
[----:B------:R-:W-:-:S02]  /*67400*/  IMAD.MOV.U32 R172, RZ, RZ, R86 ;  /* 0x000000ffffac7224 */ /* 0x000fc400078e0056 */
[----:B------:R-:W-:Y:S02]  /*67410*/  IMAD.MOV.U32 R86, RZ, RZ, R23 ;  /* 0x000000ffff567224 */ /* 0x000fe400078e0017 */
[----:B------:R-:W-:Y:S02]  /*67420*/  IMAD.MOV.U32 R87, RZ, RZ, R22 ;  /* 0x000000ffff577224 */ /* 0x000fe400078e0016 */
[----:B------:R-:W-:Y:S02]  /*67430*/  IMAD.MOV.U32 R100, RZ, RZ, R35 ;  /* 0x000000ffff647224 */ /* 0x000fe400078e0023 */
[----:B------:R-:W-:Y:S01]  /*67440*/  IMAD.MOV.U32 R101, RZ, RZ, R34 ;  /* 0x000000ffff657224 */ /* 0x000fe200078e0022 */
[----:B---3--:R-:W-:Y:S07]  /*67450*/  HMMA.1688.F32.TF32 R204, R204, R68, R72 ;  /* 0x00000044cccc723c */ /* 0x008fee0000081048 */
[----:B------:R-:W-:Y:S01]  /*67460*/  MOV R72, R219 ;  /* 0x000000db00487202 */ /* 0x000fe20000000f00 */
[----:B------:R-:W-:Y:S01]  /*67470*/  IMAD.MOV.U32 R73, RZ, RZ, R218 ;  /* 0x000000ffff497224 */ /* 0x000fe200078e00da */
[----:B------:R-:W-:Y:S01]  /*67480*/  MOV R75, R216 ;  /* 0x000000d8004b7202 */ /* 0x000fe20000000f00 */
[----:B------:R-:W-:Y:S01]  /*67490*/  IMAD.MOV.U32 R74, RZ, RZ, R217 ;  /* 0x000000ffff4a7224 */ /* 0x000fe200078e00d9 */
[C---:B----4-:R-:W-:Y:S01]  /*674a0*/  HMMA.1688.F32.TF32 R96, R80.reuse, R40, R96 ;  /* 0x000000285060723c */ /* 0x050fe20000081060 */
[----:B------:R-:W-:Y:S01]  /*674b0*/  MOV R102, R62 ;  /* 0x0000003e00667202 */ /* 0x000fe20000000f00 */
[----:B------:R-:W-:Y:S01]  /*674c0*/  IMAD.MOV.U32 R103, RZ, RZ, R63 ;  /* 0x000000ffff677224 */ /* 0x000fe200078e003f */
[----:B------:R-:W-:Y:S01]  /*674d0*/  MOV R106, R14 ;  /* 0x0000000e006a7202 */ /* 0x000fe20000000f00 */
[----:B------:R-:W-:Y:S01]  /*674e0*/  IMAD.MOV.U32 R110, RZ, RZ, R54 ;  /* 0x000000ffff6e7224 */ /* 0x000fe200078e0036 */
[----:B------:R-:W-:Y:S03]  /*674f0*/  LDS R216, [R3+0x2c000] ;  /* 0x02c0000003d87984 */ /* 0x000fe60000000800 */
[----:B------:R-:W-:Y:S01]  /*67500*/  HMMA.1688.F32.TF32 R72, R80, R60, R72 ;  /* 0x0000003c5048723c */ /* 0x000fe20000081048 */
[----:B------:R-:W-:Y:S01]  /*67510*/  IMAD.MOV.U32 R111, RZ, RZ, R55 ;  /* 0x000000ffff6f7224 */ /* 0x000fe200078e0037 */
[----:B------:R-:W-:Y:S01]  /*67520*/  LDS R218, [R3+0x2e000] ;  /* 0x02e0000003da7984 */ /* 0x000fe20000000800 */
[----:B------:R-:W-:-:S02]  /*67530*/  IMAD.MOV.U32 R104, RZ, RZ, R18 ;  /* 0x000000ffff687224 */ /* 0x000fc400078e0012 */
[----:B------:R-:W-:Y:S01]  /*67540*/  IMAD.MOV.U32 R105, RZ, RZ, R19 ;  /* 0x000000ffff697224 */ /* 0x000fe200078e0013 */
[----:B------:R-:W-:Y:S02]  /*67550*/  LDS R217, [R0+0x2c000] ;  /* 0x02c0000000d97984 */ /* 0x000fe40000000800 */
[----:B------:R-:W-:Y:S07]  /*67560*/  HMMA.1688.F32.TF32 R92, R80, R44, R92 ;  /* 0x0000002c505c723c */ /* 0x000fee000008105c */
[----:B------:R1:W-:Y:S09]  /*67570*/  STL.64 [R1+0x540], R96 ;  /* 0x0005406001007387 */ /* 0x0003f20000100a00 */
[----:B------:R-:W-:Y:S01]  /*67580*/  IMAD.MOV.U32 R184, RZ, RZ, R72 ;  /* 0x000000ffffb87224 */ /* 0x000fe200078e0048 */
[----:B------:R-:W-:Y:S01]  /*67590*/  MOV R185, R73 ;  /* 0x0000004900b97202 */ /* 0x000fe20000000f00 */
[----:B------:R-:W-:Y:S01]  /*675a0*/  IMAD.MOV.U32 R186, RZ, RZ, R74 ;  /* 0x000000ffffba7224 */ /* 0x000fe200078e004a */
[----:B------:R2:W-:Y:S01]  /*675b0*/  STL.64 [R1+0x548], R98 ;  /* 0x0005486201007387 */ /* 0x0005e20000100a00 */
[----:B------:R-:W-:Y:S01]  /*675c0*/  MOV R72, R59 ;  /* 0x0000003b00487202 */ /* 0x000fe20000000f00 */
[----:B------:R-:W-:-:S02]  /*675d0*/  IMAD.MOV.U32 R73, RZ, RZ, R58 ;  /* 0x000000ffff497224 */ /* 0x000fc400078e003a */
[----:B------:R-:W3:Y:S01]  /*675e0*/  LDL.LU R59, [R1+0x2dc4] ;  /* 0x002dc400013b7983 */ /* 0x000ee20000300800 */
[----:B------:R-:W-:Y:S01]  /*675f0*/  IMAD.MOV.U32 R187, RZ, RZ, R75 ;  /* 0x000000ffffbb7224 */ /* 0x000fe200078e004b */
[----:B------:R-:W-:Y:S01]  /*67600*/  MOV R75, R46 ;  /* 0x0000002e004b7202 */ /* 0x000fe20000000f00 */
[----:B------:R-:W-:Y:S01]  /*67610*/  IMAD.MOV.U32 R74, RZ, RZ, R47 ;  /* 0x000000ffff4a7224 */ /* 0x000fe200078e002f */
        /* <DEDUP_REMOVED lines=8> */
[----:B------:R-:W-:-:S03]  /*676a0*/  IMAD.MOV.U32 R168, RZ, RZ, R93 ;  /* 0x000000ffffa87224 */ /* 0x000fc600078e005d */
[----:B------:R-:W4:Y:S01]  /*676b0*/  LDL.LU R43, [R1+0x2da4] ;  /* 0x002da400012b7983 */ /* 0x000f220000300800 */
[----:B------:R-:W-:-:S03]  /*676c0*/  MOV R92, R27 ;  /* 0x0000001b005c7202 */ /* 0x000fc60000000f00 */
[----:B------:R-:W4:Y:S01]  /*676d0*/  LDL.LU R42, [R1+0x2da0] ;  /* 0x002da000012a7983 */ /* 0x000f220000300800 */
[----:B------:R-:W-:Y:S01]  /*676e0*/  MOV R169, R94 ;  /* 0x0000005e00a97202 */ /* 0x000fe20000000f00 */
[----:B------:R-:W-:Y:S02]  /*676f0*/  IMAD.MOV.U32 R93, RZ, RZ, R26 ;  /* 0x000000ffff5d7224 */ /* 0x000fe400078e001a */
[----:B------:R-:W4:Y:S01]  /*67700*/  LDL.LU R23, [R1+0x2d9c] ;  /* 0x002d9c0001177983 */ /* 0x000f220000300800 */
[----:B------:R-:W-:-:S03]  /*67710*/  IMAD.MOV.U32 R164, RZ, RZ, R95 ;  /* 0x000000ffffa47224 */ /* 0x000fc600078e005f */
        /* <DEDUP_REMOVED lines=13> */
[----:B-1----:R-:W-:Y:S01]  /*677f0*/  MOV R97, R5 ;  /* 0x0000000500617202 */ /* 0x002fe20000000f00 */
[----:B------:R-:W-:Y:S01]  /*67800*/  IMAD.MOV.U32 R96, RZ, RZ, R4 ;  /* 0x000000ffff607224 */ /* 0x000fe200078e0004 */
[----:B------:R-:W1:Y:S01]  /*67810*/  LDS R219, [R0+0x2e000] ;  /* 0x02e0000000db7984 */ /* 0x000e620000000800 */
[----:B--2---:R-:W-:-:S02]  /*67820*/  IMAD.MOV.U32 R98, RZ, RZ, R6 ;  /* 0x000000ffff627224 */ /* 0x004fc400078e0006 */
[----:B------:R-:W-:Y:S11]  /*67830*/  IMAD.MOV.U32 R99, RZ, RZ, R7 ;  /* 0x000000ffff637224 */ /* 0x000ff600078e0007 */
[----:B------:R-:W-:Y:S06]  /*67840*/  @!UPT UIADD3 URZ, URZ, URZ, URZ ;  /* 0x0000003f3f3ff290 */ /* 0x000fec000fffe03f */
[----:B------:R-:W-:Y:S01]  /*67850*/  IMAD.MOV.U32 R165, RZ, RZ, R88 ;  /* 0x000000ffffa57224 */ /* 0x000fe200078e0058 */
[----:B------:R-:W-:Y:S01]  /*67860*/  MOV R166, R89 ;  /* 0x0000005900a67202 */ /* 0x000fe20000000f00 */
[----:B------:R-:W-:Y:S01]  /*67870*/  IMAD.MOV.U32 R89, RZ, RZ, R11 ;  /* 0x000000ffff597224 */ /* 0x000fe200078e000b */
[----:B------:R-:W-:Y:S02]  /*67880*/  MOV R88, R10 ;  /* 0x0000000a00587202 */ /* 0x000fe40000000f00 */
[----:B---3--:R-:W-:Y:S01]  /*67890*/  MOV R109, R59 ;  /* 0x0000003b006d7202 */ /* 0x008fe20000000f00 */
[----:B----4-:R-:W-:Y:S02]  /*678a0*/  IMAD.MOV.U32 R108, RZ, RZ, R58 ;  /* 0x000000ffff6c7224 */ /* 0x010fe400078e003a */
[----:B------:R-:W2:Y:S04]  /*678b0*/  LDL.LU R58, [R1+0x2d74] ;  /* 0x002d7400013a7983 */ /* 0x000ea80000300800 */
[----:B------:R-:W2:Y:S04]  /*678c0*/  LDL.LU R59, [R1+0x2d70] ;  /* 0x002d7000013b7983 */ /* 0x000ea80000300800 */
[----:B------:R-:W3:Y:S04]  /*678d0*/  LDL.LU R54, [R1+0x2d6c] ;  /* 0x002d6c0001367983 */ /* 0x000ee80000300800 */
[----:B------:R-:W3:Y:S04]  /*678e0*/  LDL.LU R55, [R1+0x2d68] ;  /* 0x002d680001377983 */ /* 0x000ee80000300800 */
[----:B------:R-:W4:Y:S01]  /*678f0*/  LDL.LU R132, [R1+0x1e0] ;  /* 0x0001e00001847983 */ /* 0x000f220000300800 */
[----:B------:R-:W-:-:S03]  /*67900*/  MOV R112, R50 ;  /* 0x0000003200707202 */ /* 0x000fc60000000f00 */
[----:B------:R-:W4:Y:S01]  /*67910*/  LDL.LU R133, [R1+0x1e4] ;  /* 0x0001e40001857983 */ /* 0x000f220000300800 */
[----:B------:R-:W-:-:S03]  /*67920*/  IMAD.MOV.U32 R113, RZ, RZ, R51 ;  /* 0x000000ffff717224 */ /* 0x000fc600078e0033 */
[----:B------:R-:W4:Y:S01]  /*67930*/  LDL.LU R134, [R1+0x1e8] ;  /* 0x0001e80001867983 */ /* 0x000f220000300800 */
[----:B------:R-:W-:-:S03]  /*67940*/  IMAD.MOV.U32 R114, RZ, RZ, R46 ;  /* 0x000000ffff727224 */ /* 0x000fc600078e002e */
[----:B------:R-:W4:Y:S01]  /*67950*/  LDL.LU R135, [R1+0x1ec] ;  /* 0x0001ec0001877983 */ /* 0x000f220000300800 */
[----:B------:R-:W-:-:S03]  /*67960*/  MOV R115, R47 ;  /* 0x0000002f00737202 */ /* 0x000fc60000000f00 */
[----:B------:R-:W2:Y:S01]  /*67970*/  LDL.LU R50, [R1+0x2d64] ;  /* 0x002d640001327983 */ /* 0x000ea20000300800 */
[----:B------:R-:W-:-:S03]  /*67980*/  IMAD.MOV.U32 R116, RZ, RZ, R42 ;  /* 0x000000ffff747224 */ /* 0x000fc600078e002a */
[----:B------:R-:W2:Y:S01]  /*67990*/  LDL.LU R51, [R1+0x2d60] ;  /* 0x002d600001337983 */ /* 0x000ea20000300800 */
[----:B------:R-:W-:-:S03]  /*679a0*/  IMAD.MOV.U32 R117, RZ, RZ, R43 ;  /* 0x000000ffff757224 */ /* 0x000fc600078e002b */
[----:B------:R-:W2:Y:S01]  /*679b0*/  LDL.LU R46, [R1+0x2d5c] ;  /* 0x002d5c00012e7983 */ /* 0x000ea20000300800 */
[----:B------:R-:W-:-:S03]  /*679c0*/  MOV R118, R38 ;  /* 0x0000002600767202 */ /* 0x000fc60000000f00 */
[----:B------:R-:W2:Y:S01]  /*679d0*/  LDL.LU R47, [R1+0x2d58] ;  /* 0x002d5800012f7983 */ /* 0x000ea20000300800 */
[----:B------:R-:W-:-:S03]  /*679e0*/  IMAD.MOV.U32 R119, RZ, RZ, R39 ;  /* 0x000000ffff777224 */ /* 0x000fc600078e0027 */
[----:B------:R-:W2:Y:S04]  /*679f0*/  LDL.LU R42, [R1+0x2d54] ;  /* 0x002d5400012a7983 */ /* 0x000ea80000300800 */
[----:B------:R-:W2:Y:S04]  /*67a00*/  LDL.LU R43, [R1+0x2d50] ;  /* 0x002d5000012b7983 */ /* 0x000ea80000300800 */
[----:B------:R-:W2:Y:S01]  /*67a10*/  LDL.LU R38, [R1+0x2d4c] ;  /* 0x002d4c0001267983 */ /* 0x000ea20000300800 */
[----:B------:R-:W-:Y:S01]  /*67a20*/  IMAD.MOV.U32 R126, RZ, RZ, R30 ;  /* 0x000000ffff7e7224 */ /* 0x000fe200078e001e */
[----:B------:R-:W-:-:S02]  /*67a30*/  MOV R125, R35 ;  /* 0x00000023007d7202 */ /* 0x000fc40000000f00 */
[----:B------:R-:W2:Y:S01]  /*67a40*/  LDL.LU R39, [R1+0x2d48] ;  /* 0x002d480001277983 */ /* 0x000ea20000300800 */
[----:B------:R-:W-:-:S03]  /*67a50*/  IMAD.MOV.U32 R124, RZ, RZ, R34 ;  /* 0x000000ffff7c7224 */ /* 0x000fc600078e0022 */
[----:B------:R-:W2:Y:S01]  /*67a60*/  LDL.LU R34, [R1+0x2d44] ;  /* 0x002d440001227983 */ /* 0x000ea20000300800 */
[----:B------:R-:W-:-:S03]  /*67a70*/  IMAD.MOV.U32 R127, RZ, RZ, R31 ;  /* 0x000000ffff7f7224 */ /* 0x000fc600078e001f */
[----:B------:R-:W2:Y:S04]  /*67a80*/  LDL.LU R35, [R1+0x2d40] ;  /* 0x002d400001237983 */ /* 0x000ea80000300800 */
[----:B------:R-:W2:Y:S04]  /*67a90*/  LDL.LU R30, [R1+0x2d3c] ;  /* 0x002d3c00011e7983 */ /* 0x000ea80000300800 */
[----:B------:R-:W2:Y:S01]  /*67aa0*/  LDL.LU R31, [R1+0x2d38] ;  /* 0x002d3800011f7983 */ /* 0x000ea20000300800 */
[----:B------:R-:W-:-:S03]  /*67ab0*/  MOV R120, R26 ;  /* 0x0000001a00787202 */ /* 0x000fc60000000f00 */
[----:B------:R-:W1:Y:S01]  /*67ac0*/  LDL.LU R128, [R1+0xd0] ;  /* 0x0000d00001807983 */ /* 0x000e620000300800 */
[----:B------:R-:W-:-:S03]  /*67ad0*/  IMAD.MOV.U32 R121, RZ, RZ, R27 ;  /* 0x000000ffff797224 */ /* 0x000fc600078e001b */
[----:B------:R-:W1:Y:S01]  /*67ae0*/  LDL.LU R129, [R1+0xd4] ;  /* 0x0000d40001817983 */ /* 0x000e620000300800 */
[----:B------:R-:W-:-:S03]  /*67af0*/  IMAD.MOV.U32 R122, RZ, RZ, R22 ;  /* 0x000000ffff7a7224 */ /* 0x000fc600078e0016 */
[----:B------:R-:W1:Y:S01]  /*67b00*/  LDL.LU R130, [R1+0xd8] ;  /* 0x0000d80001827983 */ /* 0x000e620000300800 */
[----:B------:R-:W-:-:S03]  /*67b10*/  MOV R123, R23 ;  /* 0x00000017007b7202 */ /* 0x000fc60000000f00 */
[----:B------:R-:W1:Y:S04]  /*67b20*/  LDL.LU R131, [R1+0xdc] ;  /* 0x0000dc0001837983 */ /* 0x000e680000300800 */
        /* <DEDUP_REMOVED lines=12> */
[----:B------:R-:W1:Y:S04]  /*67bf0*/  LDL.LU R10, [R1+0x2d04] ;  /* 0x002d0400010a7983 */ /* 0x000e680000300800 */
[----:B------:R-:W1:Y:S01]  /*67c00*/  LDL.LU R11, [R1+0x2d00] ;  /* 0x002d0000010b7983 */ /* 0x000e620000300800 */
        /* <DEDUP_REMOVED lines=8> */
[----:B------:R-:W-:-:S02]  /*67c90*/  IMAD.MOV.U32 R167, RZ, RZ, R90 ;  /* 0x000000ffffa77224 */ /* 0x000fc400078e005a */
[----:B------:R-:W-:Y:S01]  /*67ca0*/  IMAD.MOV.U32 R170, RZ, RZ, R91 ;  /* 0x000000ffffaa7224 */ /* 0x000fe200078e005b */
[----:B------:R-:W-:Y:S01]  /*67cb0*/  MOV R91, R2 ;  /* 0x00000002005b7202 */ /* 0x000fe20000000f00 */
[----:B------:R-:W-:-:S03]  /*67cc0*/  IMAD.MOV.U32 R90, RZ, RZ, R252 ;  /* 0x000000ffff5a7224 */ /* 0x000fc600078e00fc */
[C---:B----4-:R-:W-:Y:S08]  /*67cd0*/  HMMA.1688.F32.TF32 R132, R80.reuse, R64, R132 ;  /* 0x000000405084723c */ /* 0x050ff00000081084 */
[----:B--2---:R-:W-:Y:S08]  /*67ce0*/  HMMA.1688.F32.TF32 R4, R80, R68, R4 ;  /* 0x000000445004723c */ /* 0x004ff00000081004 */
[C---:B-1----:R-:W-:Y:S08]  /*67cf0*/  HMMA.1688.F32.TF32 R80, R216.reuse, R10, R128 ;  /* 0x0000000ad850723c */ /* 0x042ff00000081080 */
[C---:B------:R-:W-:Y:S11]  /*67d00*/  HMMA.1688.F32.TF32 R124, R216.reuse, R14, R124 ;  /* 0x0000000ed87c723c */ /* 0x040ff6000008107c */
[----:B------:R-:W-:Y:S04]  /*67d10*/  @!UPT UIADD3 URZ, URZ, URZ, URZ ;  /* 0x0000003f3f3ff290 */ /* 0x000fe8000fffe03f */
[----:B------:R1:W-:Y:S01]  /*67d20*/  STL.64 [R1+0xd0], R80 ;  /* 0x0000d05001007387 */ /* 0x0003e20000100a00 */
[----:B------:R-:W-:Y:S01]  /*67d30*/  MOV R9, R82 ;  /* 0x0000005200097202 */ /* 0x000fe20000000f00 */
[----:B------:R-:W-:Y:S02]  /*67d40*/  IMAD.MOV.U32 R8, RZ, RZ, R83 ;  /* 0x000000ffff087224 */ /* 0x000fe400078e0053 */
[C---:B-1----:R-:W-:Y:S04]  /*67d50*/  HMMA.1688.F32.TF32 R80, R216.reuse, R18, R120 ;  /* 0x00000012d850723c */ /* 0x042fe80000081078 */
[----:B------:R-:W-:Y:S04]  /*67d60*/  STL.64 [R1+0xc0], R124 ;  /* 0x0000c07c01007387 */ /* 0x000fe80000100a00 */
[----:B------:R-:W-:Y:S01]  /*67d70*/  STL.64 [R1+0xc8], R126 ;  /* 0x0000c87e01007387 */ /* 0x000fe20000100a00 */
[C---:B------:R-:W-:Y:S08]  /*67d80*/  HMMA.1688.F32.TF32 R116, R216.reuse, R22, R116 ;  /* 0x00000016d874723c */ /* 0x040ff00000081074 */
[C---:B------:R-:W-:Y:S06]  /*67d90*/  HMMA.1688.F32.TF32 R112, R216.reuse, R26, R112 ;  /* 0x0000001ad870723c */ /* 0x040fec0000081070 */
[----:B------:R-:W-:Y:S04]  /*67da0*/  STL.64 [R1+0xb0], R80 ;  /* 0x0000b05001007387 */ /* 0x000fe80000100a00 */
[----:B------:R1:W-:Y:S02]  /*67db0*/  STL.64 [R1+0xb8], R82 ;  /* 0x0000b85201007387 */ /* 0x0003e40000100a00 */
[C---:B-1----:R-:W-:Y:S03]  /*67dc0*/  HMMA.1688.F32.TF32 R80, R216.reuse, R30, R108 ;  /* 0x0000001ed850723c */ /* 0x042fe6000008106c */
[----:B------:R-:W-:Y:S04]  /*67dd0*/  STL.64 [R1+0xa0], R116 ;  /* 0x0000a07401007387 */ /* 0x000fe80000100a00 */
[----:B------:R-:W-:Y:S04]  /*67de0*/  STL.64 [R1+0xa8], R118 ;  /* 0x0000a87601007387 */ /* 0x000fe80000100a00 */
[----:B------:R-:W-:Y:S01]  /*67df0*/  STL.64 [R1+0x90], R112 ;  /* 0x0000907001007387 */ /* 0x000fe20000100a00 */
[----:B------:R-:W-:Y:S03]  /*67e00*/  HMMA.1688.F32.TF32 R104, R216, R34, R104 ;  /* 0x00000022d868723c */ /* 0x000fe60000081068 */
[----:B------:R-:W-:Y:S08]  /*67e10*/  STL.64 [R1+0x98], R114 ;  /* 0x0000987201007387 */ /* 0x000ff00000100a00 */
[----:B------:R1:W-:Y:S01]  /*67e20*/  STL.64 [R1+0x80], R80 ;  /* 0x0000805001007387 */ /* 0x0003e20000100a00 */
[----:B------:R-:W-:Y:S01]  /*67e30*/  IMAD.MOV.U32 R17, RZ, RZ, R82 ;  /* 0x000000ffff117224 */ /* 0x000fe200078e0052 */
[----:B------:R-:W-:-:S02]  /*67e40*/  MOV R16, R83 ;  /* 0x0000005300107202 */ /* 0x000fc40000000f00 */
[C---:B-1----:R-:W-:Y:S08]  /*67e50*/  HMMA.1688.F32.TF32 R80, R216.reuse, R38, R100 ;  /* 0x00000026d850723c */ /* 0x042ff00000081064 */
[----:B------:R-:W-:Y:S04]  /*67e60*/  STL.64 [R1+0x70], R104 ;  /* 0x0000706801007387 */ /* 0x000fe80000100a00 */
[----:B------:R-:W-:Y:S01]  /*67e70*/  STL.64 [R1+0x78], R106 ;  /* 0x0000786a01007387 */ /* 0x000fe20000100a00 */
[----:B------:R-:W-:Y:S10]  /*67e80*/  HMMA.1688.F32.TF32 R96, R216, R42, R96 ;  /* 0x0000002ad860723c */ /* 0x000ff40000081060 */
[----:B------:R1:W-:Y:S01]  /*67e90*/  STL.64 [R1+0x60], R80 ;  /* 0x0000605001007387 */ /* 0x0003e20000100a00 */
[----:B------:R-:W-:-:S02]  /*67ea0*/  IMAD.MOV.U32 R252, RZ, RZ, R82 ;  /* 0x000000fffffc7224 */ /* 0x000fc400078e0052 */
[----:B------:R-:W-:Y:S02]  /*67eb0*/  IMAD.MOV.U32 R2, RZ, RZ, R83 ;  /* 0x000000ffff027224 */ /* 0x000fe400078e0053 */
[C---:B-1----:R-:W-:Y:S08]  /*67ec0*/  HMMA.1688.F32.TF32 R80, R216.reuse, R46, R92 ;  /* 0x0000002ed850723c */ /* 0x042ff0000008105c */
[----:B------:R-:W-:Y:S04]  /*67ed0*/  STL.64 [R1+0x50], R96 ;  /* 0x0000506001007387 */ /* 0x000fe80000100a00 */
[----:B------:R-:W-:Y:S01]  /*67ee0*/  STL.64 [R1+0x58], R98 ;  /* 0x0000586201007387 */ /* 0x000fe20000100a00 */
[C---:B------:R-:W-:Y:S08]  /*67ef0*/  HMMA.1688.F32.TF32 R88, R216.reuse, R50, R88 ;  /* 0x00000032d858723c */ /* 0x040ff00000081058 */
[C---:B---3--:R-:W-:Y:S02]  /*67f00*/  HMMA.1688.F32.TF32 R84, R216.reuse, R54, R84 ;  /* 0x00000036d854723c */ /* 0x048fe40000081054 */
[----:B------:R-:W-:Y:S04]  /*67f10*/  STL.64 [R1+0x40], R80 ;  /* 0x0000405001007387 */ /* 0x000fe80000100a00 */
[----:B------:R1:W-:Y:S02]  /*67f20*/  STL.64 [R1+0x48], R82 ;  /* 0x0000485201007387 */ /* 0x0003e40000100a00 */
[C---:B------:R-:W-:Y:S08]  /*67f30*/  HMMA.1688.F32.TF32 R72, R216.reuse, R62, R72 ;  /* 0x0000003ed848723c */ /* 0x040ff00000081048 */
[----:B-1----:R-:W-:Y:S01]  /*67f40*/  HMMA.1688.F32.TF32 R80, R216, R58, R76 ;  /* 0x0000003ad850723c */ /* 0x002fe2000008104c */
[----:B------:R-:W-:Y:S04]  /*67f50*/  STL.64 [R1+0x30], R88 ;  /* 0x0000305801007387 */ /* 0x000fe80000100a00 */
[----:B------:R-:W-:Y:S04]  /*67f60*/  STL.64 [R1+0x38], R90 ;  /* 0x0000385a01007387 */ /* 0x000fe80000100a00 */
[----:B------:R1:W-:Y:S01]  /*67f70*/  STL.64 [R1+0x20], R84 ;  /* 0x0000205401007387 */ /* 0x0003e20000100a00 */
[----:B------:R-:W-:-:S03]  /*67f80*/  MOV R76, R248 ;  /* 0x000000f8004c7202 */ /* 0x000fc60000000f00 */
[----:B------:R2:W-:Y:S01]  /*67f90*/  STL.64 [R1+0x28], R86 ;  /* 0x0000285601007387 */ /* 0x0005e20000100a00 */
[----:B------:R-:W-:Y:S01]  /*67fa0*/  IMAD.MOV.U32 R77, RZ, RZ, R250 ;  /* 0x000000ffff4d7224 */ /* 0x000fe200078e00fa */
[----:B------:R-:W-:Y:S01]  /*67fb0*/  MOV R79, R247 ;  /* 0x000000f7004f7202 */ /* 0x000fe20000000f00 */
[----:B------:R-:W-:-:S07]  /*67fc0*/  IMAD.MOV.U32 R78, RZ, RZ, R249 ;  /* 0x000000ffff4e7224 */ /* 0x000fce00078e00f9 */
[----:B------:R-:W-:Y:S04]  /*67fd0*/  STL.64 [R1+0x10], R80 ;  /* 0x0000105001007387 */ /* 0x000fe80000100a00 */
[----:B------:R-:W-:Y:S04]  /*67fe0*/  STL.64 [R1+0x18], R82 ;  /* 0x0000185201007387 */ /* 0x000fe80000100a00 */
[----:B------:R-:W3:Y:S04]  /*67ff0*/  LDL.LU R248, [R1+0x2cfc] ;  /* 0x002cfc0001f87983 */ /* 0x000ee80000300800 */
[----:B------:R-:W-:Y:S04]  /*68000*/  STL.64 [R1], R72 ;  /* 0x0000004801007387 */ /* 0x000fe80000100a00 */
[----:B------:R4:W-:Y:S04]  /*68010*/  STL.64 [R1+0x8], R74 ;  /* 0x0000084a01007387 */ /* 0x0009e80000100a00 */
[----:B------:R-:W3:Y:S04]  /*68020*/  LDL.LU R250, [R1+0x2cf8] ;  /* 0x002cf80001fa7983 */ /* 0x000ee80000300800 */
[----:B------:R-:W3:Y:S04]  /*68030*/  LDL.LU R249, [R1+0x2cf4] ;  /* 0x002cf40001f97983 */ /* 0x000ee80000300800 */
[----:B------:R-:W3:Y:S01]  /*68040*/  LDL.LU R247, [R1+0x2cf0] ;  /* 0x002cf00001f77983 */ /* 0x000ee20000300800 */
[----:B-1----:R-:W-:Y:S01]  /*68050*/  IMAD.MOV.U32 R84, RZ, RZ, R246 ;  /* 0x000000ffff547224 */ /* 0x002fe200078e00f6 */
[----:B--2---:R-:W-:Y:S01]  /*68060*/  MOV R86, R244 ;  /* 0x000000f400567202 */ /* 0x004fe20000000f00 */
[----:B------:R-:W-:Y:S01]  /*68070*/  IMAD.MOV.U32 R85, RZ, RZ, R245 ;  /* 0x000000ffff557224 */ /* 0x000fe200078e00f5 */
[----:B------:R-:W2:Y:S01]  /*68080*/  LDL.LU R246, [R1+0x2cec] ;  /* 0x002cec0001f67983 */ /* 0x000ea20000300800 */
[----:B------:R-:W-:-:S03]  /*68090*/  IMAD.MOV.U32 R87, RZ, RZ, R251 ;  /* 0x000000ffff577224 */ /* 0x000fc600078e00fb */
[----:B------:R-:W2:Y:S01]  /*680a0*/  LDL.LU R245, [R1+0x2ce8] ;  /* 0x002ce80001f57983 */ /* 0x000ea20000300800 */
[----:B------:R-:W-:Y:S01]  /*680b0*/  IMAD.MOV.U32 R88, RZ, RZ, R71 ;  /* 0x000000ffff587224 */ /* 0x000fe200078e0047 */
[----:B------:R-:W-:Y:S02]  /*680c0*/  MOV R89, R66 ;  /* 0x0000004200597202 */ /* 0x000fe40000000f00 */
[----:B------:R-:W4:Y:S01]  /*680d0*/  LDL.LU R244, [R1+0x2ce4] ;  /* 0x002ce40001f47983 */ /* 0x000f220000300800 */
[----:B------:R-:W-:-:S03]  /*680e0*/  IMAD.MOV.U32 R90, RZ, RZ, R67 ;  /* 0x000000ffff5a7224 */ /* 0x000fc600078e0043 */
[----:B------:R-:W4:Y:S01]  /*680f0*/  LDL.LU R251, [R1+0x2ce0] ;  /* 0x002ce00001fb7983 */ /* 0x000f220000300800 */
[----:B------:R-:W-:-:S03]  /*68100*/  IMAD.MOV.U32 R91, RZ, RZ, R70 ;  /* 0x000000ffff5b7224 */ /* 0x000fc600078e0046 */
[----:B------:R-:W4:Y:S04]  /*68110*/  LDL.LU R71, [R1+0x2cdc] ;  /* 0x002cdc0001477983 */ /* 0x000f280000300800 */
[----:B------:R-:W4:Y:S04]  /*68120*/  LDL.LU R66, [R1+0x2cd8] ;  /* 0x002cd80001427983 */ /* 0x000f280000300800 */
[----:B------:R-:W4:Y:S04]  /*68130*/  LDL.LU R67, [R1+0x2cd4] ;  /* 0x002cd40001437983 */ /* 0x000f280000300800 */
[----:B------:R-:W4:Y:S01]  /*68140*/  LDL.LU R70, [R1+0x2cd0] ;  /* 0x002cd00001467983 */ /* 0x000f220000300800 */
[----:B------:R-:W-:Y:S01]  /*68150*/  IMAD.MOV.U32 R171, RZ, RZ, R132 ;  /* 0x000000ffffab7224 */ /* 0x000fe200078e0084 */
[----:B------:R-:W-:Y:S01]  /*68160*/  MOV R182, R134 ;  /* 0x0000008600b67202 */ /* 0x000fe20000000f00 */
[----:B------:R-:W-:-:S02]  /*68170*/  IMAD.MOV.U32 R175, RZ, RZ, R133 ;  /* 0x000000ffffaf7224 */ /* 0x000fc400078e0085 */
[----:B------:R-:W-:Y:S01]  /*68180*/  IMAD.MOV.U32 R183, RZ, RZ, R135 ;  /* 0x000000ffffb77224 */ /* 0x000fe200078e0087 */
[----:B------:R-:W-:Y:S01]  /*68190*/  MOV R189, R5 ;  /* 0x0000000500bd7202 */ /* 0x000fe20000000f00 */
[----:B------:R-:W-:Y:S01]  /*681a0*/  IMAD.MOV.U32 R188, RZ, RZ, R4 ;  /* 0x000000ffffbc7224 */ /* 0x000fe200078e0004 */
[----:B------:R-:W-:Y:S01]  /*681b0*/  LDS R5, [R0+0x2c100] ;  /* 0x02c1000000057984 */ /* 0x000fe20000000800 */
[----:B------:R-:W-:Y:S02]  /*681c0*/  IMAD.MOV.U32 R190, RZ, RZ, R6 ;  /* 0x000000ffffbe7224 */ /* 0x000fe400078e0006 */
[----:B------:R-:W-:Y:S01]  /*681d0*/  IMAD.MOV.U32 R191, RZ, RZ, R7 ;  /* 0x000000ffffbf7224 */ /* 0x000fe200078e0007 */
[----:B------:R-:W-:Y:S04]  /*681e0*/  LDS R4, [R3+0x2c100] ;  /* 0x02c1000003047984 */ /* 0x000fe80000000800 */
[----:B------:R-:W-:Y:S04]  /*681f0*/  LDS R6, [R3+0x2e100] ;  /* 0x02e1000003067984 */ /* 0x000fe80000000800 */
[----:B------:R-:W1:Y:S04]  /*68200*/  LDS R7, [R0+0x2e100] ;  /* 0x02e1000000077984 */ /* 0x000e680000000800 */
[----:B------:R-:W-:Y:S04]  /*68210*/  LDS R80, [R3+0x2c200] ;  /* 0x02c2000003507984 */ /* 0x000fe80000000800 */
[----:B------:R-:W-:Y:S04]  /*68220*/  LDS R82, [R3+0x2e200] ;  /* 0x02e2000003527984 */ /* 0x000fe80000000800 */
[----:B------:R-:W-:Y:S04]  /*68230*/  LDS R81, [R0+0x2c200] ;  /* 0x02c2000000517984 */ /* 0x000fe80000000800 */
[----:B------:R-:W1:Y:S01]  /*68240*/  LDS R83, [R0+0x2e200] ;  /* 0x02e2000000537984 */ /* 0x000e620000000800 */
[----:B---3--:R-:W-:-:S03]  /*68250*/  MOV R92, R247 ;  /* 0x000000f7005c7202 */ /* 0x008fc60000000f00 */
[----:B------:R-:W3:Y:S01]  /*68260*/  LDL.LU R247, [R1+0x2ccc] ;  /* 0x002ccc0001f77983 */ /* 0x000ee20000300800 */
[----:B------:R-:W-:Y:S01]  /*68270*/  IMAD.MOV.U32 R93, RZ, RZ, R249 ;  /* 0x000000ffff5d7224 */ /* 0x000fe200078e00f9 */
[----:B------:R-:W-:Y:S01]  /*68280*/  MOV R95, R248 ;  /* 0x000000f8005f7202 */ /* 0x000fe20000000f00 */
[----:B------:R-:W-:Y:S01]  /*68290*/  IMAD.MOV.U32 R94, RZ, RZ, R250 ;  /* 0x000000ffff5e7224 */ /* 0x000fe200078e00fa */
[----:B------:R-:W3:Y:S04]  /*682a0*/  LDL.LU R249, [R1+0x2cc8] ;  /* 0x002cc80001f97983 */ /* 0x000ee80000300800 */
[----:B------:R-:W3:Y:S01]  /*682b0*/  LDL.LU R250, [R1+0x2cc4] ;  /* 0x002cc40001fa7983 */ /* 0x000ee20000300800 */
[----:B--2---:R-:W-:Y:S01]  /*682c0*/  MOV R98, R245 ;  /* 0x000000f500627202 */ /* 0x004fe20000000f00 */
[----:B----4-:R-:W-:-:S02]  /*682d0*/  IMAD.MOV.U32 R97, RZ, RZ, R244 ;  /* 0x000000ffff617224 */ /* 0x010fc400078e00f4 */
[----:B------:R-:W2:Y:S01]  /*682e0*/  LDL.LU R248, [R1+0x2cc0] ;  /* 0x002cc00001f87983 */ /* 0x000ea20000300800 */
[----:B------:R-:W-:-:S03]  /*682f0*/  IMAD.MOV.U32 R96, RZ, RZ, R251 ;  /* 0x000000ffff607224 */ /* 0x000fc600078e00fb */
[----:B------:R-:W4:Y:S01]  /*68300*/  LDL.LU R251, [R1+0x2cbc] ;  /* 0x002cbc0001fb7983 */ /* 0x000f220000300800 */
[----:B------:R-:W-:-:S03]  /*68310*/  IMAD.MOV.U32 R99, RZ, RZ, R246 ;  /* 0x000000ffff637224 */ /* 0x000fc600078e00f6 */
[----:B------:R-:W4:Y:S04]  /*68320*/  LDL.LU R244, [R1+0x2cb8] ;  /* 0x002cb80001f47983 */ /* 0x000f280000300800 */
[----:B------:R-:W4:Y:S04]  /*68330*/  LDL.LU R245, [R1+0x2cb4] ;  /* 0x002cb40001f57983 */ /* 0x000f280000300800 */
[----:B------:R-:W4:Y:S01]  /*68340*/  LDL.LU R246, [R1+0x2cb0] ;  /* 0x002cb00001f67983 */ /* 0x000f220000300800 */
[----:B---3--:R-:W-:-:S03]  /*68350*/  IMAD.MOV.U32 R104, RZ, RZ, R247 ;  /* 0x000000ffff687224 */ /* 0x008fc600078e00f7 */
[----:B------:R-:W3:Y:S01]  /*68360*/  LDL.LU R247, [R1+0x2cac] ;  /* 0x002cac0001f77983 */ /* 0x000ee20000300800 */
[----:B------:R-:W-:Y:S01]  /*68370*/  MOV R105, R70 ;  /* 0x0000004600697202 */ /* 0x000fe20000000f00 */
[----:B------:R-:W-:Y:S02]  /*68380*/  IMAD.MOV.U32 R106, RZ, RZ, R67 ;  /* 0x000000ffff6a7224 */ /* 0x000fe400078e0043 */
[----:B------:R-:W3:Y:S01]  /*68390*/  LDL.LU R70, [R1+0x2ca8] ;  /* 0x002ca80001467983 */ /* 0x000ee20000300800 */
[----:B------:R-:W-:-:S03]  /*683a0*/  IMAD.MOV.U32 R107, RZ, RZ, R66 ;  /* 0x000000ffff6b7224 */ /* 0x000fc600078e0042 */
[----:B------:R-:W3:Y:S01]  /*683b0*/  LDL.LU R67, [R1+0x2ca4] ;  /* 0x002ca40001437983 */ /* 0x000ee20000300800 */
[----:B------:R-:W-:Y:S02]  /*683c0*/  IMAD.MOV.U32 R110, RZ, RZ, R250 ;  /* 0x000000ffff6e7224 */ /* 0x000fe400078e00fa */
[----:B--2---:R-:W-:Y:S01]  /*683d0*/  IMAD.MOV.U32 R109, RZ, RZ, R248 ;  /* 0x000000ffff6d7224 */ /* 0x004fe200078e00f8 */
[----:B------:R-:W2:Y:S01]  /*683e0*/  LDL.LU R66, [R1+0x2ca0] ;  /* 0x002ca00001427983 */ /* 0x000ea20000300800 */
[----:B----4-:R-:W-:-:S03]  /*683f0*/  MOV R108, R251 ;  /* 0x000000fb006c7202 */ /* 0x010fc60000000f00 */
[----:B------:R-:W4:Y:S01]  /*68400*/  LDL.LU R251, [R1+0x2c9c] ;  /* 0x002c9c0001fb7983 */ /* 0x000f220000300800 */
[----:B------:R-:W-:-:S03]  /*68410*/  MOV R111, R249 ;  /* 0x000000f9006f7202 */ /* 0x000fc60000000f00 */
[----:B------:R-:W2:Y:S04]  /*68420*/  LDL.LU R248, [R1+0x2c98] ;  /* 0x002c980001f87983 */ /* 0x000ea80000300800 */
[----:B------:R-:W4:Y:S04]  /*68430*/  LDL.LU R250, [R1+0x2c94] ;  /* 0x002c940001fa7983 */ /* 0x000f280000300800 */
[----:B------:R-:W4:Y:S01]  /*68440*/  LDL.LU R249, [R1+0x2c90] ;  /* 0x002c900001f97983 */ /* 0x000f220000300800 */
[----:B---3--:R-:W-:-:S03]  /*68450*/  IMAD.MOV.U32 R112, RZ, RZ, R247 ;  /* 0x000000ffff707224 */ /* 0x008fc600078e00f7 */
[----:B------:R-:W3:Y:S01]  /*68460*/  LDL.LU R247, [R1+0x2c8c] ;  /* 0x002c8c0001f77983 */ /* 0x000ee20000300800 */
[----:B------:R-:W-:Y:S01]  /*68470*/  IMAD.MOV.U32 R113, RZ, RZ, R246 ;  /* 0x000000ffff717224 */ /* 0x000fe200078e00f6 */
[----:B------:R-:W-:Y:S01]  /*68480*/  MOV R114, R245 ;  /* 0x000000f500727202 */ /* 0x000fe20000000f00 */
[----:B------:R-:W-:Y:S01]  /*68490*/  IMAD.MOV.U32 R115, RZ, RZ, R244 ;  /* 0x000000ffff737224 */ /* 0x000fe200078e00f4 */
[----:B------:R-:W3:Y:S04]  /*684a0*/  LDL.LU R246, [R1+0x2c88] ;  /* 0x002c880001f67983 */ /* 0x000ee80000300800 */
[----:B------:R-:W3:Y:S04]  /*684b0*/  LDL.LU R245, [R1+0x2c84] ;  /* 0x002c840001f57983 */ /* 0x000ee80000300800 */
[----:B------:R-:W3:Y:S01]  /*684c0*/  LDL.LU R244, [R1+0x2c80] ;  /* 0x002c800001f47983 */ /* 0x000ee20000300800 */
[----:B--2---:R-:W-:-:S02]  /*684d0*/  IMAD.MOV.U32 R123, RZ, RZ, R248 ;  /* 0x000000ffff7b7224 */ /* 0x004fc400078e00f8 */
[----:B----4-:R-:W-:Y:S02]  /*684e0*/  IMAD.MOV.U32 R120, RZ, RZ, R250 ;  /* 0x000000ffff787224 */ /* 0x010fe400078e00fa */
[----:B------:R-:W2:Y:S01]  /*684f0*/  LDL.LU R250, [R1+0x2c7c] ;  /* 0x002c7c0001fa7983 */ /* 0x000ea20000300800 */
[----:B------:R-:W-:-:S03]  /*68500*/  MOV R121, R249 ;  /* 0x000000f900797202 */ /* 0x000fc60000000f00 */
[----:B------:R-:W4:Y:S01]  /*68510*/  LDL.LU R249, [R1+0x2c78] ;  /* 0x002c780001f97983 */ /* 0x000f220000300800 */
[----:B---3--:R-:W-:-:S03]  /*68520*/  IMAD.MOV.U32 R122, RZ, RZ, R247 ;  /* 0x000000ffff7a7224 */ /* 0x008fc600078e00f7 */
[----:B------:R-:W3:Y:S04]  /*68530*/  LDL.LU R247, [R1+0x2c74] ;  /* 0x002c740001f77983 */ /* 0x000ee80000300800 */
[----:B------:R-:W3:Y:S01]  /*68540*/  LDL.LU R248, [R1+0x2c70] ;  /* 0x002c700001f87983 */ /* 0x000ee20000300800 */
[----:B------:R-:W-:Y:S02]  /*68550*/  IMAD.MOV.U32 R127, RZ, RZ, R246 ;  /* 0x000000ffff7f7224 */ /* 0x000fe400078e00f6 */
[----:B------:R-:W-:Y:S01]  /*68560*/  IMAD.MOV.U32 R126, RZ, RZ, R245 ;  /* 0x000000ffff7e7224 */ /* 0x000fe200078e00f5 */
[----:B------:R-:W3:Y:S01]  /*68570*/  LDL.LU R124, [R1+0x190] ;  /* 0x00019000017c7983 */ /* 0x000ee20000300800 */
[----:B------:R-:W-:-:S03]  /*68580*/  MOV R125, R244 ;  /* 0x000000f4007d7202 */ /* 0x000fc60000000f00 */
[----:B------:R-:W3:Y:S04]  /*68590*/  LDL.LU R244, [R1+0x2c6c] ;  /* 0x002c6c0001f47983 */ /* 0x000ee80000300800 */
[----:B------:R-:W3:Y:S04]  /*685a0*/  LDL.LU R245, [R1+0x2c68] ;  /* 0x002c680001f57983 */ /* 0x000ee80000300800 */
[----:B------:R-:W3:Y:S01]  /*685b0*/  LDL.LU R246, [R1+0x2c64] ;  /* 0x002c640001f67983 */ /* 0x000ee20000300800 */
[----:B--2---:R-:W-:Y:S01]  /*685c0*/  MOV R131, R250 ;  /* 0x000000fa00837202 */ /* 0x004fe20000000f00 */
[----:B----4-:R-:W-:-:S02]  /*685d0*/  IMAD.MOV.U32 R130, RZ, RZ, R249 ;  /* 0x000000ffff827224 */ /* 0x010fc400078e00f9 */
[----:B------:R-:W-:Y:S01]  /*685e0*/  IMAD.MOV.U32 R116, RZ, RZ, R251 ;  /* 0x000000ffff747224 */ /* 0x000fe200078e00fb */
[----:B------:R-:W-:Y:S01]  /*685f0*/  MOV R118, R67 ;  /* 0x0000004300767202 */ /* 0x000fe20000000f00 */
[----:B------:R-:W-:Y:S02]  /*68600*/  IMAD.MOV.U32 R117, RZ, RZ, R66 ;  /* 0x000000ffff757224 */ /* 0x000fe400078e0042 */
[----:B------:R-:W-:Y:S02]  /*68610*/  IMAD.MOV.U32 R119, RZ, RZ, R70 ;  /* 0x000000ffff777224 */ /* 0x000fe400078e0046 */
[----:B------:R-:W-:Y:S01]  /*68620*/  IMAD.MOV.U32 R100, RZ, RZ, R71 ;  /* 0x000000ffff647224 */ /* 0x000fe200078e0047 */
[----:B---3--:R-:W-:Y:S02]  /*68630*/  MOV R128, R247 ;  /* 0x000000f700807202 */ /* 0x008fe40000000f00 */
[----:B------:R-:W2:Y:S01]  /*68640*/  LDL.LU R247, [R1+0x2c60] ;  /* 0x002c600001f77983 */ /* 0x000ea20000300800 */
[----:B------:R-:W-:-:S03]  /*68650*/  IMAD.MOV.U32 R129, RZ, RZ, R248 ;  /* 0x000000ffff817224 */ /* 0x000fc600078e00f8 */
        /* <DEDUP_REMOVED lines=16> */
[----:B--2---:R-:W-:Y:S11]  /*68760*/  HMMA.1688.F32.TF32 R72, R216, R70, R244 ;  /* 0x00000046d848723c */ /* 0x004ff600000810f4 */
[----:B------:R-:W-:Y:S04]  /*68770*/  @!UPT UIADD3 URZ, URZ, URZ, URZ ;  /* 0x0000003f3f3ff290 */ /* 0x000fe8000fffe03f */
[----:B------:R-:W-:Y:S04]  /*68780*/  STL [R1+0x2adc], R248 ;  /* 0x002adcf801007387 */ /* 0x000fe80000100800 */
[----:B------:R-:W-:Y:S04]  /*68790*/  STL [R1+0x2ad8], R249 ;  /* 0x002ad8f901007387 */ /* 0x000fe80000100800 */
[----:B------:R-:W-:Y:S04]  /*687a0*/  STL [R1+0x2ad4], R250 ;  /* 0x002ad4fa01007387 */ /* 0x000fe80000100800 */
[----:B------:R-:W-:Y:S04]  /*687b0*/  STL [R1+0x2ad0], R251 ;  /* 0x002ad0fb01007387 */ /* 0x000fe80000100800 */
[----:B------:R-:W2:Y:S04]  /*687c0*/  LDL.LU R216, [R1+0x1c0] ;  /* 0x0001c00001d87983 */ /* 0x000ea80000300800 */
[----:B------:R3:W-:Y:S04]  /*687d0*/  STL.64 [R1+0x5a0], R72 ;  /* 0x0005a04801007387 */ /* 0x0007e80000100a00 */
        /* <DEDUP_REMOVED lines=10> */
[----:B-1----:R-:W3:Y:S04]  /*68880*/  LDL.LU R74, [R1+0x4d8] ;  /* 0x0004d800014a7983 */ /* 0x002ee80000300800 */
[----:B------:R-:W3:Y:S01]  /*68890*/  LDL.LU R75, [R1+0x4dc] ;  /* 0x0004dc00014b7983 */ /* 0x000ee20000300800 */
[C---:B------:R-:W-:Y:S08]  /*688a0*/  HMMA.1688.F32.TF32 R132, R4.reuse, R10, R132 ;  /* 0x0000000a0484723c */ /* 0x040ff00000081084 */
[C---:B------:R-:W-:Y:S08]  /*688b0*/  HMMA.1688.F32.TF32 R128, R4.reuse, R22, R128 ;  /* 0x000000160480723c */ /* 0x040ff00000081080 */
[C---:B------:R-:W-:Y:S08]  /*688c0*/  HMMA.1688.F32.TF32 R124, R4.reuse, R26, R124 ;  /* 0x0000001a047c723c */ /* 0x040ff0000008107c */
[----:B------:R-:W-:Y:S01]  /*688d0*/  IMAD.MOV.U32 R13, RZ, RZ, R134 ;  /* 0x000000ffff0d7224 */ /* 0x000fe200078e0086 */
[----:B------:R-:W-:Y:S01]  /*688e0*/  MOV R12, R135 ;  /* 0x00000087000c7202 */ /* 0x000fe20000000f00 */
[----:B------:R-:W-:Y:S01]  /*688f0*/  IMAD.MOV.U32 R251, RZ, RZ, R133 ;  /* 0x000000fffffb7224 */ /* 0x000fe200078e0085 */
[----:B------:R-:W-:Y:S01]  /*68900*/  MOV R250, R132 ;  /* 0x0000008400fa7202 */ /* 0x000fe20000000f00 */
[----:B------:R-:W3:Y:S04]  /*68910*/  LDL.LU.64 R134, [R1+0x2c38] ;  /* 0x002c380001867983 */ /* 0x000ee80000300a00 */
[----:B------:R-:W3:Y:S01]  /*68920*/  LDL.LU.64 R132, [R1+0x2c30] ;  /* 0x002c300001847983 */ /* 0x000ee20000300a00 */
[C---:B------:R-:W-:Y:S08]  /*68930*/  HMMA.1688.F32.TF32 R120, R4.reuse, R30, R120 ;  /* 0x0000001e0478723c */ /* 0x040ff00000081078 */
[C---:B------:R-:W-:Y:S08]  /*68940*/  HMMA.1688.F32.TF32 R116, R4.reuse, R34, R116 ;  /* 0x000000220474723c */ /* 0x040ff00000081074 */
[C---:B------:R-:W-:Y:S08]  /*68950*/  HMMA.1688.F32.TF32 R112, R4.reuse, R38, R112 ;  /* 0x000000260470723c */ /* 0x040ff00000081070 */
[C---:B------:R-:W-:Y:S08]  /*68960*/  HMMA.1688.F32.TF32 R108, R4.reuse, R42, R108 ;  /* 0x0000002a046c723c */ /* 0x040ff0000008106c */
[C---:B------:R-:W-:Y:S08]  /*68970*/  HMMA.1688.F32.TF32 R104, R4.reuse, R46, R104 ;  /* 0x0000002e0468723c */ /* 0x040ff00000081068 */
[C---:B----4-:R-:W-:Y:S08]  /*68980*/  HMMA.1688.F32.TF32 R100, R4.reuse, R50, R100 ;  /* 0x000000320464723c */ /* 0x050ff00000081064 */
        /* <DEDUP_REMOVED lines=8> */
[----:B------:R1:W-:Y:S01]  /*68a10*/  STL.64 [R1+0x1d0], R216 ;  /* 0x0001d0d801007387 */ /* 0x0003e20000100a00 */
[----:B------:R-:W-:Y:S02]  /*68a20*/  IMAD.MOV.U32 R248, RZ, RZ, R218 ;  /* 0x000000fffff87224 */ /* 0x000fe400078e00da */
[----:B------:R-:W-:Y:S02]  /*68a30*/  IMAD.MOV.U32 R249, RZ, RZ, R219 ;  /* 0x000000fffff97224 */ /* 0x000fe400078e00db */
[----:B-1----:R-:W-:Y:S01]  /*68a40*/  HMMA.1688.F32.TF32 R216, R4, R18, R244 ;  /* 0x0000001204d8723c */ /* 0x002fe200000810f4 */
[----:B------:R-:W-:Y:S04]  /*68a50*/  LDS R4, [R3+0x2c300] ;  /* 0x02c3000003047984 */ /* 0x000fe80000000800 */
[----:B------:R-:W-:Y:S03]  /*68a60*/  LDS R6, [R3+0x2e300] ;  /* 0x02e3000003067984 */ /* 0x000fe60000000800 */
[----:B---3--:R-:W-:Y:S01]  /*68a70*/  HMMA.1688.F32.TF32 R72, R80, R10, R72 ;  /* 0x0000000a5048723c */ /* 0x008fe20000081048 */
[----:B------:R-:W-:Y:S04]  /*68a80*/  LDS R5, [R0+0x2c300] ;  /* 0x02c3000000057984 */ /* 0x000fe80000000800 */
[----:B------:R-:W1:Y:S10]  /*68a90*/  LDS R7, [R0+0x2e300] ;  /* 0x02e3000000077984 */ /* 0x000e740000000800 */
        /* <DEDUP_REMOVED lines=26> */
[----:B------:R4:W-:Y:S04]  /*68c40*/  STL.64 [R1+0xf0], R76 ;  /* 0x0000f04c01007387 */ /* 0x0009e80000100a00 */
[----:B------:R1:W-:Y:S04]  /*68c50*/  STL.64 [R1+0xf8], R78 ;  /* 0x0000f84e01007387 */ /* 0x0003e80000100a00 */
[----:B------:R1:W-:Y:S04]  /*68c60*/  STL.64 [R1+0x880], R72 ;  /* 0x0008804801007387 */ /* 0x0003e80000100a00 */
        /* <DEDUP_REMOVED lines=52> */
[----:B----4-:R-:W4:Y:S04]  /*68fb0*/  LDL.LU R76, [R1+0x200] ;  /* 0x00020000014c7983 */ /* 0x010f280000300800 */
[----:B------:R-:W4:Y:S01]  /*68fc0*/  LDL.LU R77, [R1+0x204] ;  /* 0x00020400014d7983 */ /* 0x000f220000300800 */
[----:B------:R-:W-:-:S03]  /*68fd0*/  MOV R37, R74 ;  /* 0x0000004a00257202 */ /* 0x000fc60000000f00 */
[----:B-1----:R-:W4:Y:S01]  /*68fe0*/  LDL.LU R78, [R1+0x208] ;  /* 0x00020800014e7983 */ /* 0x002f220000300800 */
[----:B------:R-:W-:-:S03]  /*68ff0*/  IMAD.MOV.U32 R36, RZ, RZ, R75 ;  /* 0x000000ffff247224 */ /* 0x000fc600078e004b */
[----:B------:R-:W4:Y:S04]  /*69000*/  LDL.LU R79, [R1+0x20c] ;  /* 0x00020c00014f7983 */ /* 0x000f280000300800 */
[----:B------:R-:W4:Y:S04]  /*69010*/  LDL.LU R72, [R1+0x1f0] ;  /* 0x0001f00001487983 */ /* 0x000f280000300800 */
[----:B------:R-:W4:Y:S04]  /*69020*/  LDL.LU R73, [R1+0x1f4] ;  /* 0x0001f40001497983 */ /* 0x000f280000300800 */
[----:B------:R-:W4:Y:S04]  /*69030*/  LDL.LU R74, [R1+0x1f8] ;  /* 0x0001f800014a7983 */ /* 0x000f280000300800 */
[----:B------:R-:W4:Y:S04]  /*69040*/  LDL.LU R75, [R1+0x1fc] ;  /* 0x0001fc00014b7983 */ /* 0x000f280000300800 */
[----:B------:R-:W-:Y:S04]  /*69050*/  STL [R1+0x2ac4], R36 ;  /* 0x002ac42401007387 */ /* 0x000fe80000100800 */
[----:B------:R1:W-:Y:S01]  /*69060*/  STL [R1+0x2ac0], R37 ;  /* 0x002ac02501007387 */ /* 0x0003e20000100800 */
        /* <DEDUP_REMOVED lines=9> */
[----:B-1----:R-:W-:Y:S01]  /*69100*/  MOV R37, R131 ;  /* 0x0000008300257202 */ /* 0x002fe20000000f00 */
[----:B------:R-:W-:Y:S01]  /*69110*/  IMAD.MOV.U32 R36, RZ, RZ, R130 ;  /* 0x000000ffff247224 */ /* 0x000fe200078e0082 */
[C---:B------:R-:W-:Y:S05]  /*69120*/  HMMA.1688.F32.TF32 R116, R80.reuse, R30, R116 ;  /* 0x0000001e5074723c */ /* 0x040fea0000081074 */
[----:B------:R-:W-:Y:S03]  /*69130*/  STL.64 [R1+0x870], R216 ;  /* 0x000870d801007387 */ /* 0x000fe60000100a00 */
[C---:B------:R-:W-:Y:S01]  /*69140*/  HMMA.1688.F32.TF32 R108, R80.reuse, R38, R108 ;  /* 0x00000026506c723c */ /* 0x040fe2000008106c */
[----:B------:R-:W-:Y:S04]  /*69150*/  STL.64 [R1+0x878], R218 ;  /* 0x000878da01007387 */ /* 0x000fe80000100a00 */
[----:B------:R-:W-:Y:S03]  /*69160*/  STL.64 [R1+0x860], R128 ;  /* 0x0008608001007387 */ /* 0x000fe60000100a00 */
[C---:B------:R-:W-:Y:S01]  /*69170*/  HMMA.1688.F32.TF32 R92, R80.reuse, R54, R92 ;  /* 0x00000036505c723c */ /* 0x040fe2000008105c */
[----:B------:R-:W-:Y:S04]  /*69180*/  STL [R1+0x2acc], R37 ;  /* 0x002acc2501007387 */ /* 0x000fe80000100800 */
[----:B------:R-:W-:Y:S04]  /*69190*/  STL [R1+0x2ac8], R36 ;  /* 0x002ac82401007387 */ /* 0x000fe80000100800 */
        /* <DEDUP_REMOVED lines=8> */
[----:B------:R-:W-:Y:S01]  /*69220*/  STL.64 [R1+0x810], R108 ;  /* 0x0008106c01007387 */ /* 0x000fe20000100a00 */
[----:B------:R-:W-:-:S03]  /*69230*/  IMAD.MOV.U32 R21, RZ, RZ, R93 ;  /* 0x000000ffff157224 */ /* 0x000fc600078e005d */
[----:B------:R-:W-:Y:S01]  /*69240*/  STL.64 [R1+0x818], R110 ;  /* 0x0008186e01007387 */ /* 0x000fe20000100a00 */
[----:B------:R-:W-:-:S03]  /*69250*/  MOV R20, R92 ;  /* 0x0000005c00147202 */ /* 0x000fc60000000f00 */
[----:B------:R-:W-:Y:S04]  /*69260*/  STL.64 [R1+0x800], R104 ;  /* 0x0008006801007387 */ /* 0x000fe80000100a00 */
[----:B------:R-:W-:Y:S04]  /*69270*/  STL.64 [R1+0x808], R106 ;  /* 0x0008086a01007387 */ /* 0x000fe80000100a00 */
[----:B------:R-:W-:Y:S04]  /*69280*/  STL.64 [R1+0x7f0], R100 ;  /* 0x0007f06401007387 */ /* 0x000fe80000100a00 */
[----:B------:R-:W-:Y:S04]  /*69290*/  STL.64 [R1+0x7f8], R102 ;  /* 0x0007f86601007387 */ /* 0x000fe80000100a00 */
[----:B------:R-:W-:Y:S04]  /*692a0*/  STL.64 [R1+0x250], R96 ;  /* 0x0002506001007387 */ /* 0x000fe80000100a00 */
[----:B------:R-:W-:Y:S04]  /*692b0*/  STL.64 [R1+0x258], R98 ;  /* 0x0002586201007387 */ /* 0x000fe80000100a00 */
[----:B------:R-:W-:Y:S04]  /*692c0*/  STL.64 [R1+0x248], R94 ;  /* 0x0002485e01007387 */ /* 0x000fe80000100a00 */
[----:B------:R1:W-:Y:S04]  /*692d0*/  STL [R1+0x2a9c], R21 ;  /* 0x002a9c1501007387 */ /* 0x0003e80000100800 */
[----:B------:R2:W-:Y:S04]  /*692e0*/  STL [R1+0x2a98], R20 ;  /* 0x002a981401007387 */ /* 0x0005e80000100800 */
[----:B------:R-:W-:Y:S01]  /*692f0*/  STL.64 [R1+0x230], R88 ;  /* 0x0002305801007387 */ /* 0x000fe20000100a00 */
[----:B-1----:R-:W-:-:S03]  /*69300*/  IMAD.MOV.U32 R21, RZ, RZ, R86 ;  /* 0x000000ffff157224 */ /* 0x002fc600078e0056 */
[----:B------:R-:W-:Y:S01]  /*69310*/  STL.64 [R1+0x238], R90 ;  /* 0x0002385a01007387 */ /* 0x000fe20000100a00 */
[----:B--2---:R-:W-:-:S03]  /*69320*/  MOV R20, R87 ;  /* 0x0000005700147202 */ /* 0x004fc60000000f00 */
[----:B------:R4:W-:Y:S02]  /*69330*/  STL.64 [R1+0x220], R84 ;  /* 0x0002205401007387 */ /* 0x0009e40000100a00 */
[C---:B----4-:R-:W-:Y:S08]  /*69340*/  HMMA.1688.F32.TF32 R84, R80.reuse, R66, R76 ;  /* 0x000000425054723c */ /* 0x050ff0000008104c */
[----:B------:R-:W-:Y:S01]  /*69350*/  HMMA.1688.F32.TF32 R76, R80, R70, R72 ;  /* 0x00000046504c723c */ /* 0x000fe20000081048 */
[----:B------:R-:W-:Y:S04]  /*69360*/  STL [R1+0x2aa4], R20 ;  /* 0x002aa41401007387 */ /* 0x000fe80000100800 */
[----:B------:R-:W-:Y:S04]  /*69370*/  STL [R1+0x2aa0], R21 ;  /* 0x002aa01501007387 */ /* 0x000fe80000100800 */
[----:B------:R-:W2:Y:S01]  /*69380*/  LDL.LU R72, [R1+0x260] ;  /* 0x0002600001487983 */ /* 0x000ea20000300800 */
[----:B------:R-:W-:-:S02]  /*69390*/  IMAD.MOV.U32 R37, RZ, RZ, R122 ;  /* 0x000000ffff257224 */ /* 0x000fc400078e007a */
[----:B------:R-:W-:Y:S01]  /*693a0*/  IMAD.MOV.U32 R36, RZ, RZ, R123 ;  /* 0x000000ffff247224 */ /* 0x000fe200078e007b */
[----:B------:R-:W-:Y:S04]  /*693b0*/  LDS R80, [R3+0x2c400] ;  /* 0x02c4000003507984 */ /* 0x000fe80000000800 */
        /* <DEDUP_REMOVED lines=10> */
[----:B------:R-:W4:Y:S04]  /*69460*/  LDL.LU R79, [R1+0x37c] ;  /* 0x00037c00014f7983 */ /* 0x000f280000300800 */
        /* <DEDUP_REMOVED lines=56> */
[----:B------:R-:W-:Y:S04]  /*697f0*/  LDS R82, [R3+0x2e400] ;  /* 0x02e4000003527984 */ /* 0x000fe80000000800 */
[----:B------:R-:W-:Y:S04]  /*69800*/  LDS R81, [R0+0x2c400] ;  /* 0x02c4000000517984 */ /* 0x000fe80000000800 */
[----:B------:R-:W1:Y:S01]  /*69810*/  LDS R83, [R0+0x2e400] ;  /* 0x02e4000000537984 */ /* 0x000e620000000800 */
[C---:B----4-:R-:W-:Y:S08]  /*69820*/  HMMA.1688.F32.TF32 R76, R4.reuse, R66, R76 ;  /* 0x00000042044c723c */ /* 0x050ff0000008104c */
[C---:B---3--:R-:W-:Y:S08]  /*69830*/  HMMA.1688.F32.TF32 R84, R4.reuse, R62, R84 ;  /* 0x0000003e0454723c */ /* 0x048ff00000081054 */
[C---:B--2---:R-:W-:Y:S08]  /*69840*/  HMMA.1688.F32.TF32 R92, R4.reuse, R54, R92 ;  /* 0x00000036045c723c */ /* 0x044ff0000008105c */
[C---:B------:R-:W-:Y:S08]  /*69850*/  HMMA.1688.F32.TF32 R96, R4.reuse, R50, R96 ;  /* 0x000000320460723c */ /* 0x040ff00000081060 */
[C---:B------:R-:W-:Y:S08]  /*69860*/  HMMA.1688.F32.TF32 R216, R4.reuse, R14, R216 ;  /* 0x0000000e04d8723c */ /* 0x040ff000000810d8 */
[C---:B------:R-:W-:Y:S11]  /*69870*/  HMMA.1688.F32.TF32 R128, R4.reuse, R10, R128 ;  /* 0x0000000a0480723c */ /* 0x040ff60000081080 */
[----:B------:R-:W-:Y:S05]  /*69880*/  @!UPT UIADD3 URZ, URZ, URZ, URZ ;  /* 0x0000003f3f3ff290 */ /* 0x000fea000fffe03f */
[----:B------:R-:W-:Y:S01]  /*69890*/  IMAD.MOV.U32 R20, RZ, RZ, R218 ;  /* 0x000000ffff147224 */ /* 0x000fe200078e00da */
[----:B------:R-:W-:Y:S01]  /*698a0*/  HMMA.1688.F32.TF32 R120, R4, R26, R120 ;  /* 0x0000001a0478723c */ /* 0x000fe20000081078 */
[----:B------:R-:W-:-:S05]  /*698b0*/  IMAD.MOV.U32 R21, RZ, RZ, R219 ;  /* 0x000000ffff157224 */ /* 0x000fca00078e00db */
[----:B------:R-:W-:Y:S04]  /*698c0*/  STL.64 [R1+0x7e0], R128 ;  /* 0x0007e08001007387 */ /* 0x000fe80000100a00 */
[----:B------:R2:W-:Y:S01]  /*698d0*/  STL.64 [R1+0x7e8], R130 ;  /* 0x0007e88201007387 */ /* 0x0005e20000100a00 */
[C---:B------:R-:W-:Y:S03]  /*698e0*/  HMMA.1688.F32.TF32 R124, R4.reuse, R22, R124 ;  /* 0x00000016047c723c */ /* 0x040fe6000008107c */
[----:B--2---:R-:W2:Y:S04]  /*698f0*/  LDL.LU.64 R130, [R1+0x2c28] ;  /* 0x002c280001827983 */ /* 0x004ea80000300a00 */
[----:B------:R-:W2:Y:S04]  /*69900*/  LDL.LU.64 R128, [R1+0x2c20] ;  /* 0x002c200001807983 */ /* 0x000ea80000300a00 */
[----:B------:R3:W-:Y:S01]  /*69910*/  STL.64 [R1+0x7d0], R216 ;  /* 0x0007d0d801007387 */ /* 0x0007e20000100a00 */
[C---:B------:R-:W-:Y:S08]  /*69920*/  HMMA.1688.F32.TF32 R116, R4.reuse, R30, R116 ;  /* 0x0000001e0474723c */ /* 0x040ff00000081074 */
[C---:B---3--:R-:W-:Y:S08]  /*69930*/  HMMA.1688.F32.TF32 R216, R4.reuse, R18, R244 ;  /* 0x0000001204d8723c */ /* 0x048ff000000810f4 */
[C---:B------:R-:W-:Y:S01]  /*69940*/  HMMA.1688.F32.TF32 R112, R4.reuse, R34, R112 ;  /* 0x000000220470723c */ /* 0x040fe20000081070 */
[----:B------:R3:W-:Y:S07]  /*69950*/  STL [R1+0x2aac], R21 ;  /* 0x002aac1501007387 */ /* 0x0007ee0000100800 */
[C---:B------:R-:W-:Y:S08]  /*69960*/  HMMA.1688.F32.TF32 R104, R4.reuse, R42, R104 ;  /* 0x0000002a0468723c */ /* 0x040ff00000081068 */
[----:B------:R-:W-:Y:S01]  /*69970*/  HMMA.1688.F32.TF32 R108, R4, R38, R108 ;  /* 0x00000026046c723c */ /* 0x000fe2000008106c */
[----:B------:R4:W-:Y:S01]  /*69980*/  STL [R1+0x2aa8], R20 ;  /* 0x002aa81401007387 */ /* 0x0009e20000100800 */
[----:B---3--:R-:W-:-:S03]  /*69990*/  MOV R21, R122 ;  /* 0x0000007a00157202 */ /* 0x008fc60000000f00 */
[----:B------:R-:W-:Y:S03]  /*699a0*/  STL.64 [R1+0x7c0], R216 ;  /* 0x0007c0d801007387 */ /* 0x000fe60000100a00 */
[C---:B------:R-:W-:Y:S01]  /*699b0*/  HMMA.1688.F32.TF32 R100, R4.reuse, R46, R100 ;  /* 0x0000002e0464723c */ /* 0x040fe20000081064 */
[----:B----4-:R-:W-:Y:S01]  /*699c0*/  IMAD.MOV.U32 R20, RZ, RZ, R123 ;  /* 0x000000ffff147224 */ /* 0x010fe200078e007b */
[----:B------:R-:W-:Y:S04]  /*699d0*/  STL.64 [R1+0x7c8], R218 ;  /* 0x0007c8da01007387 */ /* 0x000fe80000100a00 */
[----:B------:R-:W-:Y:S04]  /*699e0*/  STL.64 [R1+0x7b0], R124 ;  /* 0x0007b07c01007387 */ /* 0x000fe80000100a00 */
[----:B------:R-:W-:Y:S01]  /*699f0*/  STL.64 [R1+0x7b8], R126 ;  /* 0x0007b87e01007387 */ /* 0x000fe20000100a00 */
[C---:B------:R-:W-:Y:S03]  /*69a00*/  HMMA.1688.F32.TF32 R88, R4.reuse, R58, R88 ;  /* 0x0000003a0458723c */ /* 0x040fe60000081058 */
[----:B------:R-:W-:Y:S04]  /*69a10*/  STL.64 [R1+0x7a0], R120 ;  /* 0x0007a07801007387 */ /* 0x000fe80000100a00 */
[----:B------:R3:W-:Y:S01]  /*69a20*/  STL [R1+0x2ab4], R20 ;  /* 0x002ab41401007387 */ /* 0x0007e20000100800 */
[----:B------:R-:W-:Y:S03]  /*69a30*/  HMMA.1688.F32.TF32 R4, R4, R70, R72 ;  /* 0x000000460404723c */ /* 0x000fe60000081048 */
[----:B------:R4:W-:Y:S04]  /*69a40*/  STL [R1+0x2ab0], R21 ;  /* 0x002ab01501007387 */ /* 0x0009e80000100800 */
[----:B------:R-:W-:Y:S01]  /*69a50*/  STL.64 [R1+0x790], R116 ;  /* 0x0007907401007387 */ /* 0x000fe20000100a00 */
[----:B---3--:R-:W-:-:S03]  /*69a60*/  IMAD.MOV.U32 R20, RZ, RZ, R114 ;  /* 0x000000ffff147224 */ /* 0x008fc600078e0072 */
[----:B------:R-:W-:Y:S01]  /*69a70*/  STL.64 [R1+0x798], R118 ;  /* 0x0007987601007387 */ /* 0x000fe20000100a00 */
[----:B----4-:R-:W-:-:S03]  /*69a80*/  MOV R21, R115 ;  /* 0x0000007300157202 */ /* 0x010fc60000000f00 */
[----:B------:R-:W-:Y:S04]  /*69a90*/  STL.64 [R1+0x780], R112 ;  /* 0x0007807001007387 */ /* 0x000fe80000100a00 */
        /* <DEDUP_REMOVED lines=16> */
[----:B------:R4:W-:Y:S04]  /*69ba0*/  STL.64 [R1+0x710], R76 ;  /* 0x0007104c01007387 */ /* 0x0009e80000100a00 */
[----:B------:R1:W-:Y:S04]  /*69bb0*/  STL.64 [R1+0x718], R78 ;  /* 0x0007184e01007387 */ /* 0x0003e80000100a00 */
[----:B------:R-:W-:Y:S04]  /*69bc0*/  STL.64 [R1+0x3b0], R4 ;  /* 0x0003b00401007387 */ /* 0x000fe80000100a00 */
[----:B------:R-:W-:Y:S04]  /*69bd0*/  STL.64 [R1+0x3b8], R6 ;  /* 0x0003b80601007387 */ /* 0x000fe80000100a00 */
[----:B------:R-:W3:Y:S04]  /*69be0*/  LDL.LU R217, [R1+0x294] ;  /* 0x0002940001d97983 */ /* 0x000ee80000300800 */
[----:B------:R-:W3:Y:S04]  /*69bf0*/  LDL.LU R218, [R1+0x298] ;  /* 0x0002980001da7983 */ /* 0x000ee80000300800 */
[----:B------:R-:W3:Y:S04]  /*69c00*/  LDL.LU R219, [R1+0x29c] ;  /* 0x00029c0001db7983 */ /* 0x000ee80000300800 */
[----:B------:R-:W2:Y:S04]  /*69c10*/  LDL.LU R72, [R1+0x2a0] ;  /* 0x0002a00001487983 */ /* 0x000ea80000300800 */
[----:B------:R-:W2:Y:S04]  /*69c20*/  LDL.LU R73, [R1+0x2a4] ;  /* 0x0002a40001497983 */ /* 0x000ea80000300800 */
[----:B------:R-:W2:Y:S04]  /*69c30*/  LDL.LU R74, [R1+0x2a8] ;  /* 0x0002a800014a7983 */ /* 0x000ea80000300800 */
[----:B------:R-:W2:Y:S04]  /*69c40*/  LDL.LU R75, [R1+0x2ac] ;  /* 0x0002ac00014b7983 */ /* 0x000ea80000300800 */
[----:B----4-:R-:W4:Y:S04]  /*69c50*/  LDL.LU R76, [R1+0x2b0] ;  /* 0x0002b000014c7983 */ /* 0x010f280000300800 */
[----:B------:R-:W4:Y:S04]  /*69c60*/  LDL.LU R77, [R1+0x2b4] ;  /* 0x0002b400014d7983 */ /* 0x000f280000300800 */
[----:B-1----:R-:W4:Y:S04]  /*69c70*/  LDL.LU R78, [R1+0x2b8] ;  /* 0x0002b800014e7983 */ /* 0x002f280000300800 */
        /* <DEDUP_REMOVED lines=29> */
[----:B------:R-:W-:-:S03]  /*69e50*/  IMAD.MOV.U32 R20, RZ, RZ, R104 ;  /* 0x000000ffff147224 */ /* 0x000fc600078e0068 */
        /* <DEDUP_REMOVED lines=21> */
[----:B------:R-:W-:Y:S04]  /*69fb0*/  LDS R4, [R3+0x2c500] ;  /* 0x02c5000003047984 */ /* 0x000fe80000000800 */
[----:B------:R-:W-:Y:S04]  /*69fc0*/  LDS R6, [R3+0x2e500] ;  /* 0x02e5000003067984 */ /* 0x000fe80000000800 */
[----:B------:R-:W-:Y:S04]  /*69fd0*/  LDS R5, [R0+0x2c500] ;  /* 0x02c5000000057984 */ /* 0x000fe80000000800 */
[----:B------:R-:W1:Y:S01]  /*69fe0*/  LDS R7, [R0+0x2e500] ;  /* 0x02e5000000077984 */ /* 0x000e620000000800 */
[C---:B--2---:R-:W-:Y:S08]  /*69ff0*/  HMMA.1688.F32.TF32 R72, R80.reuse, R58, R72 ;  /* 0x0000003a5048723c */ /* 0x044ff00000081048 */
[C---:B----4-:R-:W-:Y:S08]  /*6a000*/  HMMA.1688.F32.TF32 R76, R80.reuse, R54, R76 ;  /* 0x00000036504c723c */ /* 0x050ff0000008104c */
[C---:B---3--:R-:W-:Y:S08]  /*6a010*/  HMMA.1688.F32.TF32 R88, R80.reuse, R46, R88 ;  /* 0x0000002e5058723c */ /* 0x048ff00000081058 */
[C---:B------:R-:W-:Y:S08]  /*6a020*/  HMMA.1688.F32.TF32 R92, R80.reuse, R42, R92 ;  /* 0x0000002a505c723c */ /* 0x040ff0000008105c */
[C---:B------:R-:W-:Y:S08]  /*6a030*/  HMMA.1688.F32.TF32 R120, R80.reuse, R14, R120 ;  /* 0x0000000e5078723c */ /* 0x040ff00000081078 */
[C---:B------:R-:W-:Y:S08]  /*6a040*/  HMMA.1688.F32.TF32 R124, R80.reuse, R10, R124 ;  /* 0x0000000a507c723c */ /* 0x040ff0000008107c */
[C---:B------:R-:W-:Y:S08]  /*6a050*/  HMMA.1688.F32.TF32 R116, R80.reuse, R18, R116 ;  /* 0x000000125074723c */ /* 0x040ff00000081074 */
[C---:B------:R-:W-:Y:S07]  /*6a060*/  HMMA.1688.F32.TF32 R112, R80.reuse, R22, R112 ;  /* 0x000000165070723c */ /* 0x040fee0000081070 */
[----:B------:R-:W-:Y:S01]  /*6a070*/  STL.64 [R1+0x700], R124 ;  /* 0x0007007c01007387 */ /* 0x000fe20000100a00 */
[C---:B------:R-:W-:Y:S03]  /*6a080*/  HMMA.1688.F32.TF32 R108, R80.reuse, R26, R108 ;  /* 0x0000001a506c723c */ /* 0x040fe6000008106c */
[----:B------:R2:W-:Y:S05]  /*6a090*/  STL.64 [R1+0x708], R126 ;  /* 0x0007087e01007387 */ /* 0x0005ea0000100a00 */
[C---:B------:R-:W-:Y:S01]  /*6a0a0*/  HMMA.1688.F32.TF32 R96, R80.reuse, R38, R96 ;  /* 0x000000265060723c */ /* 0x040fe20000081060 */
[----:B--2---:R-:W2:Y:S07]  /*6a0b0*/  LDL.LU.64 R126, [R1+0x2c18] ;  /* 0x002c1800017e7983 */ /* 0x004eae0000300a00 */
[----:B------:R-:W-:Y:S01]  /*6a0c0*/  HMMA.1688.F32.TF32 R104, R80, R30, R104 ;  /* 0x0000001e5068723c */ /* 0x000fe20000081068 */
[----:B------:R-:W2:Y:S01]  /*6a0d0*/  LDL.LU.64 R124, [R1+0x2c10] ;  /* 0x002c1000017c7983 */ /* 0x000ea20000300a00 */
[----:B------:R-:W-:-:S03]  /*6a0e0*/  IMAD.MOV.U32 R45, RZ, RZ, R118 ;  /* 0x000000ffff2d7224 */ /* 0x000fc600078e0076 */
[----:B------:R-:W-:Y:S03]  /*6a0f0*/  STL.64 [R1+0x6f0], R120 ;  /* 0x0006f07801007387 */ /* 0x000fe60000100a00 */
[----:B------:R-:W-:Y:S01]  /*6a100*/  HMMA.1688.F32.TF32 R100, R80, R34, R100 ;  /* 0x000000225064723c */ /* 0x000fe20000081064 */
[----:B------:R3:W-:Y:S01]  /*6a110*/  STL.64 [R1+0x6f8], R122 ;  /* 0x0006f87a01007387 */ /* 0x0007e20000100a00 */
[----:B------:R-:W-:Y:S01]  /*6a120*/  MOV R44, R119 ;  /* 0x00000077002c7202 */ /* 0x000fe20000000f00 */
[----:B------:R-:W-:Y:S01]  /*6a130*/  IMAD.MOV.U32 R48, RZ, RZ, R117 ;  /* 0x000000ffff307224 */ /* 0x000fe200078e0075 */
[----:B------:R-:W-:Y:S01]  /*6a140*/  MOV R49, R116 ;  /* 0x0000007400317202 */ /* 0x000fe20000000f00 */
[----:B------:R-:W-:Y:S01]  /*6a150*/  IMAD.MOV.U32 R32, RZ, RZ, R115 ;  /* 0x000000ffff207224 */ /* 0x000fe200078e0073 */
[----:B------:R-:W-:Y:S01]  /*6a160*/  MOV R33, R114 ;  /* 0x0000007200217202 */ /* 0x000fe20000000f00 */
[----:B------:R-:W-:-:S02]  /*6a170*/  IMAD.MOV.U32 R41, RZ, RZ, R112 ;  /* 0x000000ffff297224 */ /* 0x000fc400078e0070 */
[----:B------:R-:W-:Y:S01]  /*6a180*/  IMAD.MOV.U32 R40, RZ, RZ, R113 ;  /* 0x000000ffff287224 */ /* 0x000fe200078e0071 */
[----:B---3--:R-:W3:Y:S04]  /*6a190*/  LDL.LU.64 R122, [R1+0x2c08] ;  /* 0x002c0800017a7983 */ /* 0x008ee80000300a00 */
[----:B------:R-:W3:Y:S01]  /*6a1a0*/  LDL.LU.64 R120, [R1+0x2c00] ;  /* 0x002c000001787983 */ /* 0x000ee20000300a00 */
[----:B------:R-:W-:-:S03]  /*6a1b0*/  IMAD.MOV.U32 R25, RZ, RZ, R110 ;  /* 0x000000ffff197224 */ /* 0x000fc600078e006e */
[----:B------:R-:W4:Y:S01]  /*6a1c0*/  LDL.LU.64 R118, [R1+0x2bf8] ;  /* 0x002bf80001767983 */ /* 0x000f220000300a00 */
[----:B------:R-:W-:Y:S01]  /*6a1d0*/  IMAD.MOV.U32 R24, RZ, RZ, R111 ;  /* 0x000000ffff187224 */ /* 0x000fe200078e006f */
[C---:B------:R-:W-:Y:S02]  /*6a1e0*/  HMMA.1688.F32.TF32 R84, R80.reuse, R50, R84 ;  /* 0x000000325054723c */ /* 0x040fe40000081054 */
[----:B------:R-:W4:Y:S01]  /*6a1f0*/  LDL.LU.64 R116, [R1+0x2bf0] ;  /* 0x002bf00001747983 */ /* 0x000f220000300a00 */
[----:B------:R-:W-:Y:S01]  /*6a200*/  IMAD.MOV.U32 R29, RZ, RZ, R108 ;  /* 0x000000ffff1d7224 */ /* 0x000fe200078e006c */
[----:B------:R-:W-:Y:S02]  /*6a210*/  MOV R28, R109 ;  /* 0x0000006d001c7202 */ /* 0x000fe40000000f00 */
[----:B------:R-:W2:Y:S04]  /*6a220*/  LDL.LU.64 R114, [R1+0x2be8] ;  /* 0x002be80001727983 */ /* 0x000ea80000300a00 */
[----:B------:R-:W2:Y:S04]  /*6a230*/  LDL.LU.64 R112, [R1+0x2be0] ;  /* 0x002be00001707983 */ /* 0x000ea80000300a00 */
[----:B------:R-:W2:Y:S04]  /*6a240*/  LDL.LU.64 R110, [R1+0x2bd8] ;  /* 0x002bd800016e7983 */ /* 0x000ea80000300a00 */
        /* <DEDUP_REMOVED lines=36> */
[----:B------:R1:W-:Y:S01]  /*6a490*/  STL.64 [R1+0x630], R216 ;  /* 0x000630d801007387 */ /* 0x0003e20000100a00 */
[----:B------:R-:W-:Y:S01]  /*6a4a0*/  MOV R53, R218 ;  /* 0x000000da00357202 */ /* 0x000fe20000000f00 */
[----:B------:R-:W-:Y:S02]  /*6a4b0*/  IMAD.MOV.U32 R52, RZ, RZ, R219 ;  /* 0x000000ffff347224 */ /* 0x000fe400078e00db */
[C---:B-1----:R-:W-:Y:S03]  /*6a4c0*/  HMMA.1688.F32.TF32 R216, R80.reuse, R66, R244 ;  /* 0x0000004250d8723c */ /* 0x042fe600000810f4 */
[----:B------:R1:W-:Y:S04]  /*6a4d0*/  STL [R1+0x2a64], R52 ;  /* 0x002a643401007387 */ /* 0x0003e80000100800 */
[----:B------:R1:W-:Y:S11]  /*6a4e0*/  STL [R1+0x2a60], R53 ;  /* 0x002a603501007387 */ /* 0x0003f60000100800 */
[----:B------:R-:W-:Y:S05]  /*6a4f0*/  @!UPT UIADD3 URZ, URZ, URZ, URZ ;  /* 0x0000003f3f3ff290 */ /* 0x000fea000fffe03f */
[----:B------:R-:W-:Y:S04]  /*6a500*/  STL.64 [R1+0x620], R216 ;  /* 0x000620d801007387 */ /* 0x000fe80000100a00 */
[----:B------:R-:W-:Y:S01]  /*6a510*/  STL.64 [R1+0x628], R218 ;  /* 0x000628da01007387 */ /* 0x000fe20000100a00 */
[----:B--2---:R-:W-:Y:S03]  /*6a520*/  HMMA.1688.F32.TF32 R72, R80, R70, R72 ;  /* 0x000000465048723c */ /* 0x004fe60000081048 */
[----:B------:R-:W-:Y:S04]  /*6a530*/  LDS R80, [R3+0x2c600] ;  /* 0x02c6000003507984 */ /* 0x000fe80000000800 */
[----:B------:R-:W-:Y:S04]  /*6a540*/  LDS R82, [R3+0x2e600] ;  /* 0x02e6000003527984 */ /* 0x000fe80000000800 */
[----:B------:R-:W-:Y:S04]  /*6a550*/  LDS R81, [R0+0x2c600] ;  /* 0x02c6000000517984 */ /* 0x000fe80000000800 */
[----:B------:R-:W2:Y:S08]  /*6a560*/  LDS R83, [R0+0x2e600] ;  /* 0x02e6000000537984 */ /* 0x000eb00000000800 */
[----:B------:R3:W-:Y:S01]  /*6a570*/  STL.64 [R1+0x390], R72 ;  /* 0x0003904801007387 */ /* 0x0007e20000100a00 */
[----:B-1----:R-:W-:Y:S01]  /*6a580*/  IMAD.MOV.U32 R52, RZ, RZ, R74 ;  /* 0x000000ffff347224 */ /* 0x002fe200078e004a */
[----:B------:R-:W-:-:S02]  /*6a590*/  MOV R53, R75 ;  /* 0x0000004b00357202 */ /* 0x000fc40000000f00 */
[C---:B---3--:R-:W-:Y:S08]  /*6a5a0*/  HMMA.1688.F32.TF32 R72, R4.reuse, R10, R76 ;  /* 0x0000000a0448723c */ /* 0x048ff0000008104c */
[C---:B------:R-:W-:Y:S08]  /*6a5b0*/  HMMA.1688.F32.TF32 R76, R4.reuse, R14, R84 ;  /* 0x0000000e044c723c */ /* 0x040ff00000081054 */
[C---:B------:R-:W-:Y:S11]  /*6a5c0*/  HMMA.1688.F32.TF32 R84, R4.reuse, R18, R88 ;  /* 0x000000120454723c */ /* 0x040ff60000081058 */
[----:B------:R-:W-:Y:S05]  /*6a5d0*/  @!UPT UIADD3 URZ, URZ, URZ, URZ ;  /* 0x0000003f3f3ff290 */ /* 0x000fea000fffe03f */
[----:B------:R-:W-:Y:S01]  /*6a5e0*/  IMAD.MOV.U32 R61, RZ, RZ, R76 ;  /* 0x000000ffff3d7224 */ /* 0x000fe200078e004c */
[----:B------:R-:W-:Y:S01]  /*6a5f0*/  MOV R60, R77 ;  /* 0x0000004d003c7202 */ /* 0x000fe20000000f00 */
[----:B------:R-:W-:Y:S02]  /*6a600*/  IMAD.MOV.U32 R57, RZ, RZ, R78 ;  /* 0x000000ffff397224 */ /* 0x000fe400078e004e */
[----:B------:R-:W-:Y:S02]  /*6a610*/  IMAD.MOV.U32 R56, RZ, RZ, R79 ;  /* 0x000000ffff387224 */ /* 0x000fe400078e004f */
[C---:B------:R-:W-:Y:S01]  /*6a620*/  HMMA.1688.F32.TF32 R76, R4.reuse, R22, R92 ;  /* 0x00000016044c723c */ /* 0x040fe2000008105c */
[----:B------:R-:W-:Y:S04]  /*6a630*/  STL.64 [R1+0x960], R84 ;  /* 0x0009605401007387 */ /* 0x000fe80000100a00 */
[----:B------:R-:W-:Y:S11]  /*6a640*/  STL.64 [R1+0x968], R86 ;  /* 0x0009685601007387 */ /* 0x000ff60000100a00 */
[----:B------:R-:W-:Y:S07]  /*6a650*/  @!UPT UIADD3 URZ, URZ, URZ, URZ ;  /* 0x0000003f3f3ff290 */ /* 0x000fee000fffe03f */
        /* <DEDUP_REMOVED lines=16> */
[C---:B----4-:R-:W-:Y:S01]  /*6a760*/  HMMA.1688.F32.TF32 R76, R4.reuse, R46, R116 ;  /* 0x0000002e044c723c */ /* 0x050fe20000081074 */
[----:B------:R-:W-:Y:S04]  /*6a770*/  STL.64 [R1+0x940], R88 ;  /* 0x0009405801007387 */ /* 0x000fe80000100a00 */
[----:B------:R-:W-:Y:S04]  /*6a780*/  STL.64 [R1+0x948], R90 ;  /* 0x0009485a01007387 */ /* 0x000fe80000100a00 */
[----:B------:R-:W-:Y:S04]  /*6a790*/  STL.64 [R1+0x930], R84 ;  /* 0x0009305401007387 */ /* 0x000fe80000100a00 */
[----:B------:R1:W-:Y:S02]  /*6a7a0*/  STL.64 [R1+0x938], R86 ;  /* 0x0009385601007387 */ /* 0x0003e40000100a00 */
[----:B-1----:R-:W-:Y:S09]  /*6a7b0*/  HMMA.1688.F32.TF32 R84, R4, R42, R112 ;  /* 0x0000002a0454723c */ /* 0x002ff20000081070 */
        /* <DEDUP_REMOVED lines=11> */
[C---:B------:R-:W-:Y:S01]  /*6a870*/  HMMA.1688.F32.TF32 R76, R4.reuse, R54, R124 ;  /* 0x00000036044c723c */ /* 0x040fe2000008107c */
[----:B------:R-:W-:Y:S11]  /*6a880*/  STL.64 [R1+0x2a70], R106 ;  /* 0x002a706a01007387 */ /* 0x000ff60000100a00 */
[----:B------:R-:W-:Y:S11]  /*6a890*/  @!UPT UIADD3 URZ, URZ, URZ, URZ ;  /* 0x0000003f3f3ff290 */ /* 0x000ff6000fffe03f */
[----:B------:R-:W-:Y:S01]  /*6a8a0*/  @!UPT UIADD3 URZ, URZ, URZ, URZ ;  /* 0x0000003f3f3ff290 */ /* 0x000fe2000fffe03f */
[----:B------:R-:W-:Y:S01]  /*6a8b0*/  IMAD.MOV.U32 R123, RZ, RZ, R76 ;  /* 0x000000ffff7b7224 */ /* 0x000fe200078e004c */
[----:B------:R-:W-:Y:S01]  /*6a8c0*/  MOV R121, R78 ;  /* 0x0000004e00797202 */ /* 0x000fe20000000f00 */
[----:B------:R-:W-:Y:S02]  /*6a8d0*/  IMAD.MOV.U32 R122, RZ, RZ, R77 ;  /* 0x000000ffff7a7224 */ /* 0x000fe400078e004d */
[----:B------:R-:W-:Y:S02]  /*6a8e0*/  IMAD.MOV.U32 R120, RZ, RZ, R79 ;  /* 0x000000ffff787224 */ /* 0x000fe400078e004f */
[----:B------:R-:W-:Y:S01]  /*6a8f0*/  HMMA.1688.F32.TF32 R76, R4, R62, R132 ;  /* 0x0000003e044c723c */ /* 0x000fe20000081084 */
[----:B------:R-:W-:Y:S04]  /*6a900*/  STL.64 [R1+0x2a68], R104 ;  /* 0x002a686801007387 */ /* 0x000fe80000100a00 */
[----:B------:R-:W-:Y:S04]  /*6a910*/  STL.64 [R1+0x2a80], R110 ;  /* 0x002a806e01007387 */ /* 0x000fe80000100a00 */
[----:B------:R-:W-:Y:S04]  /*6a920*/  STL.64 [R1+0x2a78], R108 ;  /* 0x002a786c01007387 */ /* 0x000fe80000100a00 */
[----:B------:R-:W-:Y:S04]  /*6a930*/  STL.64 [R1+0x900], R84 ;  /* 0x0009005401007387 */ /* 0x000fe80000100a00 */
[----:B------:R1:W-:Y:S07]  /*6a940*/  STL.64 [R1+0x908], R86 ;  /* 0x0009085601007387 */ /* 0x0003ee0000100a00 */
[----:B------:R-:W-:Y:S01]  /*6a950*/  IMAD.MOV.U32 R127, RZ, RZ, R76 ;  /* 0x000000ffff7f7224 */ /* 0x000fe200078e004c */
[----:B------:R-:W-:Y:S01]  /*6a960*/  MOV R126, R77 ;  /* 0x0000004d007e7202 */ /* 0x000fe20000000f00 */
[----:B------:R-:W-:-:S02]  /*6a970*/  IMAD.MOV.U32 R125, RZ, RZ, R78 ;  /* 0x000000ffff7d7224 */ /* 0x000fc400078e004e */
[----:B------:R-:W-:Y:S01]  /*6a980*/  IMAD.MOV.U32 R124, RZ, RZ, R79 ;  /* 0x000000ffff7c7224 */ /* 0x000fe200078e004f */
[C---:B-1----:R-:W-:Y:S08]  /*6a990*/  HMMA.1688.F32.TF32 R84, R4.reuse, R58, R128 ;  /* 0x0000003a0454723c */ /* 0x042ff00000081080 */
[C---:B------:R-:W-:Y:S08]  /*6a9a0*/  HMMA.1688.F32.TF32 R76, R4.reuse, R66, R136 ;  /* 0x00000042044c723c */ /* 0x040ff00000081088 */
[----:B------:R-:W-:Y:S01]  /*6a9b0*/  HMMA.1688.F32.TF32 R4, R4, R70, R140 ;  /* 0x000000460404723c */ /* 0x000fe2000008108c */
[----:B------:R-:W-:Y:S11]  /*6a9c0*/  STL.64 [R1+0x2a90], R114 ;  /* 0x002a907201007387 */ /* 0x000ff60000100a00 */
[----:B------:R-:W-:Y:S11]  /*6a9d0*/  @!UPT UIADD3 URZ, URZ, URZ, URZ ;  /* 0x0000003f3f3ff290 */ /* 0x000ff6000fffe03f */
[----:B------:R-:W-:Y:S01]  /*6a9e0*/  @!UPT UIADD3 URZ, URZ, URZ, URZ ;  /* 0x0000003f3f3ff290 */ /* 0x000fe2000fffe03f */
[----:B------:R-:W-:Y:S01]  /*6a9f0*/  IMAD.MOV.U32 R135, RZ, RZ, R4 ;  /* 0x000000ffff877224 */ /* 0x000fe200078e0004 */
[----:B------:R-:W-:Y:S01]  /*6aa00*/  MOV R133, R6 ;  /* 0x0000000600857202 */ /* 0x000fe20000000f00 */
[----:B------:R-:W-:Y:S02]  /*6aa10*/  IMAD.MOV.U32 R134, RZ, RZ, R5 ;  /* 0x000000ffff867224 */ /* 0x000fe400078e0005 */
[----:B------:R-:W-:Y:S02]  /*6aa20*/  IMAD.MOV.U32 R132, RZ, RZ, R7 ;  /* 0x000000ffff847224 */ /* 0x000fe400078e0007 */
[C---:B--2---:R-:W-:Y:S01]  /*6aa30*/  HMMA.1688.F32.TF32 R4, R80.reuse, R10, R144 ;  /* 0x0000000a5004723c */ /* 0x044fe20000081090 */
[----:B------:R-:W-:Y:S04]  /*6aa40*/  STL.64 [R1+0x2a88], R112 ;  /* 0x002a887001007387 */ /* 0x000fe80000100a00 */
[----:B------:R-:W-:Y:S04]  /*6aa50*/  STL.64 [R1+0x8c0], R84 ;  /* 0x0008c05401007387 */ /* 0x000fe80000100a00 */
[----:B------:R-:W-:Y:S11]  /*6aa60*/  STL.64 [R1+0x8c8], R86 ;  /* 0x0008c85601007387 */ /* 0x000ff60000100a00 */
[----:B------:R-:W-:Y:S03]  /*6aa70*/  @!UPT UIADD3 URZ, URZ, URZ, URZ ;  /* 0x0000003f3f3ff290 */ /* 0x000fe6000fffe03f */
[----:B------:R-:W-:Y:S04]  /*6aa80*/  STL.64 [R1+0x5f0], R4 ;  /* 0x0005f00401007387 */ /* 0x000fe80000100a00 */
[----:B------:R1:W-:Y:S02]  /*6aa90*/  STL.64 [R1+0x5f8], R6 ;  /* 0x0005f80601007387 */ /* 0x0003e40000100a00 */
[----:B-1----:R-:W-:Y:S01]  /*6aaa0*/  HMMA.1688.F32.TF32 R4, R80, R22, R156 ;  /* 0x000000165004723c */ /* 0x002fe2000008109c */
[----:B------:R-:W-:Y:S01]  /*6aab0*/  MOV R131, R76 ;  /* 0x0000004c00837202 */ /* 0x000fe20000000f00 */
[----:B------:R-:W-:Y:S01]  /*6aac0*/  IMAD.MOV.U32 R130, RZ, RZ, R77 ;  /* 0x000000ffff827224 */ /* 0x000fe200078e004d */
[----:B------:R-:W-:Y:S01]  /*6aad0*/  MOV R128, R79 ;  /* 0x0000004f00807202 */ /* 0x000fe20000000f00 */
[----:B------:R-:W-:-:S04]  /*6aae0*/  IMAD.MOV.U32 R129, RZ, RZ, R78 ;  /* 0x000000ffff817224 */ /* 0x000fc800078e004e */
[C---:B------:R-:W-:Y:S08]  /*6aaf0*/  HMMA.1688.F32.TF32 R84, R80.reuse, R14, R148 ;  /* 0x0000000e5054723c */ /* 0x040ff00000081094 */
[----:B------:R-:W-:Y:S08]  /*6ab00*/  HMMA.1688.F32.TF32 R76, R80, R18, R152 ;  /* 0x00000012504c723c */ /* 0x000ff00000081098 */
[----:B------:R-:W-:Y:S01]  /*6ab10*/  IMAD.MOV.U32 R139, RZ, RZ, R4 ;  /* 0x000000ffff8b7224 */ /* 0x000fe200078e0004 */
[----:B------:R-:W-:Y:S01]  /*6ab20*/  MOV R138, R5 ;  /* 0x00000005008a7202 */ /* 0x000fe20000000f00 */
[----:B------:R-:W-:-:S02]  /*6ab30*/  IMAD.MOV.U32 R137, RZ, RZ, R6 ;  /* 0x000000ffff897224 */ /* 0x000fc400078e0006 */
[----:B------:R-:W-:Y:S02]  /*6ab40*/  IMAD.MOV.U32 R136, RZ, RZ, R7 ;  /* 0x000000ffff887224 */ /* 0x000fe400078e0007 */
[----:B------:R-:W-:Y:S01]  /*6ab50*/  HMMA.1688.F32.TF32 R4, R80, R26, R160 ;  /* 0x0000001a5004723c */ /* 0x000fe200000810a0 */
[----:B------:R-:W-:Y:S01]  /*6ab60*/  STL.64 [R1+0x5e0], R84 ;  /* 0x0005e05401007387 */ /* 0x000fe20000100a00 */
[----:B------:R-:W-:-:S03]  /*6ab70*/  MOV R244, R188 ;  /* 0x000000bc00f47202 */ /* 0x000fc60000000f00 */
[----:B------:R-:W-:Y:S04]  /*6ab80*/  STL.64 [R1+0x5e8], R86 ;  /* 0x0005e85601007387 */ /* 0x000fe80000100a00 */
[----:B------:R1:W-:Y:S01]  /*6ab90*/  STL.64 [R1+0x5d0], R76 ;  /* 0x0005d04c01007387 */ /* 0x0003e20000100a00 */
[----:B------:R-:W-:-:S03]  /*6aba0*/  IMAD.MOV.U32 R245, RZ, RZ, R189 ;  /* 0x000000fffff57224 */ /* 0x000fc600078e00bd */
[----:B------:R2:W-:Y:S01]  /*6abb0*/  STL.64 [R1+0x5d8], R78 ;  /* 0x0005d84e01007387 */ /* 0x0005e20000100a00 */
[----:B------:R-:W-:-:S03]  /*6abc0*/  IMAD.MOV.U32 R246, RZ, RZ, R190 ;  /* 0x000000fffff67224 */ /* 0x000fc600078e00be */
[----:B------:R-:W3:Y:S01]  /*6abd0*/  LDL.LU R188, [R1+0x2b4c] ;  /* 0x002b4c0001bc7983 */ /* 0x000ee20000300800 */
[----:B------:R-:W-:-:S05]  /*6abe0*/  MOV R247, R191 ;  /* 0x000000bf00f77202 */ /* 0x000fca0000000f00 */
[----:B------:R-:W-:Y:S01]  /*6abf0*/  STL.64 [R1+0x3d0], R4 ;  /* 0x0003d00401007387 */ /* 0x000fe20000100a00 */
[----:B-1----:R-:W-:-:S03]  /*6ac00*/  IMAD.MOV.U32 R76, RZ, RZ, R184 ;  /* 0x000000ffff4c7224 */ /* 0x002fc600078e00b8 */
[----:B------:R-:W-:Y:S01]  /*6ac10*/  STL.64 [R1+0x3d8], R6 ;  /* 0x0003d80601007387 */ /* 0x000fe20000100a00 */
[----:B------:R-:W-:-:S03]  /*6ac20*/  IMAD.MOV.U32 R77, RZ, RZ, R185 ;  /* 0x000000ffff4d7224 */ /* 0x000fc600078e00b9 */
[----:B------:R-:W3:Y:S01]  /*6ac30*/  LDL.LU R189, [R1+0x2b48] ;  /* 0x002b480001bd7983 */ /* 0x000ee20000300800 */
[----:B--2---:R-:W-:-:S03]  /*6ac40*/  MOV R78, R186 ;  /* 0x000000ba004e7202 */ /* 0x004fc60000000f00 */
[----:B------:R-:W3:Y:S01]  /*6ac50*/  LDL.LU R190, [R1+0x2b44] ;  /* 0x002b440001be7983 */ /* 0x000ee20000300800 */
[----:B------:R-:W-:-:S03]  /*6ac60*/  IMAD.MOV.U32 R79, RZ, RZ, R187 ;  /* 0x000000ffff4f7224 */ /* 0x000fc600078e00bb */
[----:B------:R-:W3:Y:S01]  /*6ac70*/  LDL.LU R191, [R1+0x2b40] ;  /* 0x002b400001bf7983 */ /* 0x000ee20000300800 */
[----:B------:R-:W-:-:S03]  /*6ac80*/  IMAD.MOV.U32 R88, RZ, RZ, R180 ;  /* 0x000000ffff587224 */ /* 0x000fc600078e00b4 */
[----:B------:R-:W2:Y:S01]  /*6ac90*/  LDL.LU R184, [R1+0x2b3c] ;  /* 0x002b3c0001b87983 */ /* 0x000ea20000300800 */
[----:B------:R-:W-:-:S03]  /*6aca0*/  MOV R89, R181 ;  /* 0x000000b500597202 */ /* 0x000fc60000000f00 */
[----:B------:R-:W2:Y:S01]  /*6acb0*/  LDL.LU R185, [R1+0x2b38] ;  /* 0x002b380001b97983 */ /* 0x000ea20000300800 */
[----:B------:R-:W-:-:S03]  /*6acc0*/  IMAD.MOV.U32 R90, RZ, RZ, R176 ;  /* 0x000000ffff5a7224 */ /* 0x000fc600078e00b0 */
[----:B------:R-:W2:Y:S01]  /*6acd0*/  LDL.LU R186, [R1+0x2b34] ;  /* 0x002b340001ba7983 */ /* 0x000ea20000300800 */
[----:B------:R-:W-:-:S03]  /*6ace0*/  IMAD.MOV.U32 R91, RZ, RZ, R177 ;  /* 0x000000ffff5b7224 */ /* 0x000fc600078e00b1 */
[----:B------:R-:W2:Y:S01]  /*6acf0*/  LDL.LU R187, [R1+0x2b30] ;  /* 0x002b300001bb7983 */ /* 0x000ea20000300800 */
[----:B------:R-:W-:-:S03]  /*6ad00*/  MOV R92, R178 ;  /* 0x000000b2005c7202 */ /* 0x000fc60000000f00 */
[----:B------:R-:W4:Y:S01]  /*6ad10*/  LDL.LU R180, [R1+0x2b2c] ;  /* 0x002b2c0001b47983 */ /* 0x000f220000300800 */
[----:B------:R-:W-:-:S03]  /*6ad20*/  IMAD.MOV.U32 R93, RZ, RZ, R179 ;  /* 0x000000ffff5d7224 */ /* 0x000fc600078e00b3 */
[----:B------:R-:W4:Y:S01]  /*6ad30*/  LDL.LU R181, [R1+0x2b28] ;  /* 0x002b280001b57983 */ /* 0x000f220000300800 */
        /* <DEDUP_REMOVED lines=9> */
[----:B------:R-:W3:Y:S01]  /*6add0*/  LDL.LU R172, [R1+0x2b14] ;  /* 0x002b140001ac7983 */ /* 0x000ee20000300800 */
[----:B------:R-:W-:-:S03]  /*6ade0*/  IMAD.MOV.U32 R103, RZ, RZ, R164 ;  /* 0x000000ffff677224 */ /* 0x000fc600078e00a4 */
[----:B------:R-:W3:Y:S04]  /*6adf0*/  LDL.LU R173, [R1+0x2b10] ;  /* 0x002b100001ad7983 */ /* 0x000ee80000300800 */
        /* <DEDUP_REMOVED lines=14> */
[----:B------:R-:W-:Y:S01]  /*6aee0*/  IMAD.MOV.U32 R99, RZ, RZ, R170 ;  /* 0x000000ffff637224 */ /* 0x000fe200078e00aa */
[----:B------:R-:W-:-:S02]  /*6aef0*/  MOV R216, R171 ;  /* 0x000000ab00d87202 */ /* 0x000fc40000000f00 */
[----:B------:R-:W4:Y:S04]  /*6af00*/  LDL.LU R170, [R1+0x2af0] ;  /* 0x002af00001aa7983 */ /* 0x000f280000300800 */
[----:B------:R-:W4:Y:S01]  /*6af10*/  LDL.LU R171, [R1+0x2aec] ;  /* 0x002aec0001ab7983 */ /* 0x000f220000300800 */
[----:B------:R-:W-:-:S03]  /*6af20*/  IMAD.MOV.U32 R217, RZ, RZ, R175 ;  /* 0x000000ffffd97224 */ /* 0x000fc600078e00af */
[----:B------:R-:W4:Y:S01]  /*6af30*/  LDL.LU R175, [R1+0x2ae8] ;  /* 0x002ae80001af7983 */ /* 0x000f220000300800 */
[----:B------:R-:W-:Y:S01]  /*6af40*/  IMAD.MOV.U32 R218, RZ, RZ, R182 ;  /* 0x000000ffffda7224 */ /* 0x000fe200078e00b6 */
[----:B------:R-:W-:Y:S02]  /*6af50*/  MOV R219, R183 ;  /* 0x000000b700db7202 */ /* 0x000fe40000000f00 */
        /* <DEDUP_REMOVED lines=9> */
[----:B------:R-:W1:Y:S02]  /*6aff0*/  LDS R75, [R0+0x2e700] ;  /* 0x02e70000004b7984 */ /* 0x000e640000000800 */
[----:B-1----:R-:W-:Y:S08]  /*6b000*/  HMMA.1688.F32.TF32 R96, R72, R50, R96 ;  /* 0x000000324860723c */ /* 0x002ff00000081060 */
[C---:B--2---:R-:W-:Y:S08]  /*6b010*/  HMMA.1688.F32.TF32 R108, R80.reuse, R42, R176 ;  /* 0x0000002a506c723c */ /* 0x044ff000000810b0 */
[C---:B---3--:R-:W-:Y:S08]  /*6b020*/  HMMA.1688.F32.TF32 R4, R80.reuse, R30, R164 ;  /* 0x0000001e5004723c */ /* 0x048ff000000810a4 */
[C---:B----4-:R-:W-:Y:S11]  /*6b030*/  HMMA.1688.F32.TF32 R84, R80.reuse, R34, R168 ;  /* 0x000000225054723c */ /* 0x050ff600000810a8 */
[----:B------:R-:W-:Y:S05]  /*6b040*/  @!UPT UIADD3 URZ, URZ, URZ, URZ ;  /* 0x0000003f3f3ff290 */ /* 0x000fea000fffe03f */
[----:B------:R-:W-:Y:S01]  /*6b050*/  IMAD.MOV.U32 R143, RZ, RZ, R4 ;  /* 0x000000ffff8f7224 */ /* 0x000fe200078e0004 */
[----:B------:R-:W-:Y:S01]  /*6b060*/  MOV R141, R6 ;  /* 0x00000006008d7202 */ /* 0x000fe20000000f00 */
[----:B------:R-:W-:Y:S02]  /*6b070*/  IMAD.MOV.U32 R142, RZ, RZ, R5 ;  /* 0x000000ffff8e7224 */ /* 0x000fe400078e0005 */
[----:B------:R-:W-:Y:S02]  /*6b080*/  IMAD.MOV.U32 R140, RZ, RZ, R7 ;  /* 0x000000ffff8c7224 */ /* 0x000fe400078e0007 */
[C---:B------:R-:W-:Y:S01]  /*6b090*/  HMMA.1688.F32.TF32 R4, R80.reuse, R38, R172 ;  /* 0x000000265004723c */ /* 0x040fe200000810ac */
[----:B------:R-:W-:Y:S04]  /*6b0a0*/  STL.64 [R1+0x5b0], R84 ;  /* 0x0005b05401007387 */ /* 0x000fe80000100a00 */
[----:B------:R1:W-:Y:S03]  /*6b0b0*/  STL.64 [R1+0x5b8], R86 ;  /* 0x0005b85601007387 */ /* 0x0003e60000100a00 */
[C---:B-1----:R-:W-:Y:S11]  /*6b0c0*/  HMMA.1688.F32.TF32 R84, R80.reuse, R46, R180 ;  /* 0x0000002e5054723c */ /* 0x042ff600000810b4 */
[----:B------:R-:W-:Y:S04]  /*6b0d0*/  @!UPT UIADD3 URZ, URZ, URZ, URZ ;  /* 0x0000003f3f3ff290 */ /* 0x000fe8000fffe03f */
        /* <DEDUP_REMOVED lines=17> */
[----:B-1----:R-:W-:Y:S07]  /*6b1f0*/  HMMA.1688.F32.TF32 R84, R80, R70, R204 ;  /* 0x000000465054723c */ /* 0x002fee00000810cc */
[----:B------:R-:W-:Y:S04]  /*6b200*/  STL.64 [R1+0x4c0], R4 ;  /* 0x0004c00401007387 */ /* 0x000fe80000100a00 */
[----:B------:R1:W-:Y:S04]  /*6b210*/  STL.64 [R1+0x4c8], R6 ;  /* 0x0004c80601007387 */ /* 0x0003e80000100a00 */
[----:B------:R-:W-:Y:S04]  /*6b220*/  STL.64 [R1+0x4b0], R108 ;  /* 0x0004b06c01007387 */ /* 0x000fe80000100a00 */
[----:B------:R-:W-:Y:S01]  /*6b230*/  STL.64 [R1+0x4b8], R110 ;  /* 0x0004b86e01007387 */ /* 0x000fe20000100a00 */
[C---:B-1----:R-:W-:Y:S03]  /*6b240*/  HMMA.1688.F32.TF32 R4, R72.reuse, R10, R208 ;  /* 0x0000000a4804723c */ /* 0x042fe600000810d0 */
[----:B------:R-:W-:Y:S04]  /*6b250*/  STL.64 [R1+0x4a0], R84 ;  /* 0x0004a05401007387 */ /* 0x000fe80000100a00 */
[----:B------:R1:W-:Y:S04]  /*6b260*/  STL.64 [R1+0x4a8], R86 ;  /* 0x0004a85601007387 */ /* 0x0003e80000100a00 */
[----:B-1----:R-:W2:Y:S01]  /*6b270*/  LDL.LU R87, [R1+0x9d0] ;  /* 0x0009d00001577983 */ /* 0x002ea20000300800 */
[C---:B------:R-:W-:Y:S11]  /*6b280*/  HMMA.1688.F32.TF32 R80, R72.reuse, R14, R212 ;  /* 0x0000000e4850723c */ /* 0x040ff600000810d4 */
[----:B------:R-:W-:Y:S04]  /*6b290*/  STL.64 [R1+0x490], R4 ;  /* 0x0004900401007387 */ /* 0x000fe80000100a00 */
[----:B------:R1:W-:Y:S02]  /*6b2a0*/  STL.64 [R1+0x498], R6 ;  /* 0x0004980601007387 */ /* 0x0003e40000100a00 */
[C---:B-1----:R-:W-:Y:S08]  /*6b2b0*/  HMMA.1688.F32.TF32 R4, R72.reuse, R18, R220 ;  /* 0x000000124804723c */ /* 0x042ff000000810dc */
[C---:B------:R-:W-:Y:S01]  /*6b2c0*/  HMMA.1688.F32.TF32 R108, R72.reuse, R26, R228 ;  /* 0x0000001a486c723c */ /* 0x040fe200000810e4 */
[----:B------:R-:W-:Y:S04]  /*6b2d0*/  STL.64 [R1+0x480], R80 ;  /* 0x0004805001007387 */ /* 0x000fe80000100a00 */
[----:B------:R1:W-:Y:S03]  /*6b2e0*/  STL.64 [R1+0x488], R82 ;  /* 0x0004885201007387 */ /* 0x0003e60000100a00 */
[C---:B------:R-:W-:Y:S01]  /*6b2f0*/  HMMA.1688.F32.TF32 R76, R72.reuse, R62, R76 ;  /* 0x0000003e484c723c */ /* 0x040fe2000008104c */
[----:B------:R-:W-:Y:S01]  /*6b300*/  IMAD.MOV.U32 R86, RZ, RZ, R17 ;  /* 0x000000ffff567224 */ /* 0x000fe200078e0011 */
[----:B------:R-:W-:Y:S04]  /*6b310*/  LDS R18, [R3+0x32100] ;  /* 0x0321000003127984 */ /* 0x000fe80000000800 */
[----:B------:R-:W-:Y:S02]  /*6b320*/  LDS R17, [R0+0x30100] ;  /* 0x0301000000117984 */ /* 0x000fe40000000800 */
[C---:B-1----:R-:W-:Y:S02]  /*6b330*/  HMMA.1688.F32.TF32 R80, R72.reuse, R22, R224 ;  /* 0x000000164850723c */ /* 0x042fe400000810e0 */
[----:B------:R-:W-:Y:S04]  /*6b340*/  STL.64 [R1+0x470], R4 ;  /* 0x0004700401007387 */ /* 0x000fe80000100a00 */
[----:B------:R1:W-:Y:S04]  /*6b350*/  STL.64 [R1+0x478], R6 ;  /* 0x0004780601007387 */ /* 0x0003e80000100a00 */
[----:B------:R-:W-:Y:S01]  /*6b360*/  LDS R19, [R0+0x32100] ;  /* 0x0321000000137984 */ /* 0x000fe20000000800 */
[C---:B-1----:R-:W-:Y:S11]  /*6b370*/  HMMA.1688.F32.TF32 R4, R72.reuse, R30, R232 ;  /* 0x0000001e4804723c */ /* 0x042ff600000810e8 */
[----:B------:R-:W-:Y:S01]  /*6b380*/  @!UPT UIADD3 URZ, URZ, URZ, URZ ;  /* 0x0000003f3f3ff290 */ /* 0x000fe2000fffe03f */
        /* <DEDUP_REMOVED lines=8> */
[C---:B-1----:R-:W-:Y:S07]  /*6b410*/  HMMA.1688.F32.TF32 R4, R72.reuse, R42, R104 ;  /* 0x0000002a4804723c */ /* 0x042fee0000081068 */
[----:B------:R-:W-:Y:S04]  /*6b420*/  STL.64 [R1+0x430], R80 ;  /* 0x0004305001007387 */ /* 0x000fe80000100a00 */
[----:B------:R1:W-:Y:S04]  /*6b430*/  STL.64 [R1+0x438], R82 ;  /* 0x0004385201007387 */ /* 0x0003e80000100a00 */
[----:B------:R-:W-:Y:S04]  /*6b440*/  STL.64 [R1+0x420], R108 ;  /* 0x0004206c01007387 */ /* 0x000fe80000100a00 */
[----:B------:R-:W-:Y:S01]  /*6b450*/  STL.64 [R1+0x428], R110 ;  /* 0x0004286e01007387 */ /* 0x000fe20000100a00 */
[C---:B-1----:R-:W-:Y:S03]  /*6b460*/  HMMA.1688.F32.TF32 R80, R72.reuse, R46, R100 ;  /* 0x0000002e4850723c */ /* 0x042fe60000081064 */
[----:B------:R-:W-:Y:S04]  /*6b470*/  STL.64 [R1+0x410], R4 ;  /* 0x0004100401007387 */ /* 0x000fe80000100a00 */
[----:B------:R1:W-:Y:S02]  /*6b480*/  STL.64 [R1+0x418], R6 ;  /* 0x0004180601007387 */ /* 0x0003e40000100a00 */
[C---:B-1----:R-:W-:Y:S11]  /*6b490*/  HMMA.1688.F32.TF32 R4, R72.reuse, R54, R92 ;  /* 0x000000364804723c */ /* 0x042ff6000008105c */
[----:B------:R-:W-:Y:S03]  /*6b4a0*/  @!UPT UIADD3 URZ, URZ, URZ, URZ ;  /* 0x0000003f3f3ff290 */ /* 0x000fe6000fffe03f */
        /* <DEDUP_REMOVED lines=10> */
[----:B------:R-:W-:Y:S04]  /*6b550*/  STL.64 [R1+0x3a8], R82 ;  /* 0x0003a85201007387 */ /* 0x000fe80000100a00 */
[----:B------:R1:W-:Y:S04]  /*6b560*/  STL.64 [R1+0x1f0], R76 ;  /* 0x0001f04c01007387 */ /* 0x0003e80000100a00 */
[----:B------:R3:W-:Y:S04]  /*6b570*/  STL.64 [R1+0x1f8], R78 ;  /* 0x0001f84e01007387 */ /* 0x0007e80000100a00 */
[----:B-1----:R-:W4:Y:S04]  /*6b580*/  LDL.LU R76, [R1+0xc0] ;  /* 0x0000c000014c7983 */ /* 0x002f280000300800 */
[----:B------:R-:W-:Y:S04]  /*6b590*/  STL.64 [R1+0xe0], R4 ;  /* 0x0000e00401007387 */ /* 0x000fe80000100a00 */
[----:B------:R-:W-:Y:S04]  /*6b5a0*/  STL.64 [R1+0xe8], R6 ;  /* 0x0000e80601007387 */ /* 0x000fe80000100a00 */
[----:B------:R-:W4:Y:S04]  /*6b5b0*/  LDL.LU R77, [R1+0xc4] ;  /* 0x0000c400014d7983 */ /* 0x000f280000300800 */
[----:B---3--:R-:W4:Y:S04]  /*6b5c0*/  LDL.LU R78, [R1+0xc8] ;  /* 0x0000c800014e7983 */ /* 0x008f280000300800 */
[----:B------:R-:W4:Y:S04]  /*6b5d0*/  LDL.LU R79, [R1+0xcc] ;  /* 0x0000cc00014f7983 */ /* 0x000f280000300800 */
[----:B------:R-:W3:Y:S04]  /*6b5e0*/  LDL.LU R92, [R1+0xd0] ;  /* 0x0000d000015c7983 */ /* 0x000ee80000300800 */
[----:B------:R-:W3:Y:S01]  /*6b5f0*/  LDL.LU R93, [R1+0xd4] ;  /* 0x0000d400015d7983 */ /* 0x000ee20000300800 */
[----:B------:R-:W-:Y:S01]  /*6b600*/  IMAD.MOV.U32 R94, RZ, RZ, R9 ;  /* 0x000000ffff5e7224 */ /* 0x000fe200078e0009 */
[----:B------:R-:W-:Y:S01]  /*6b610*/  MOV R95, R8 ;  /* 0x00000008005f7202 */ /* 0x000fe20000000f00 */
[----:B------:R-:W-:Y:S01]  /*6b620*/  HMMA.1688.F32.TF32 R240, R72, R70, R244 ;  /* 0x0000004648f0723c */ /* 0x000fe200000810f4 */
[----:B------:R-:W-:Y:S04]  /*6b630*/  LDS R244, [R3+0x30000] ;  /* 0x0300000003f47984 */ /* 0x000fe80000000800 */
[----:B------:R-:W-:Y:S04]  /*6b640*/  LDS R246, [R3+0x32000] ;  /* 0x0320000003f67984 */ /* 0x000fe80000000800 */
[----:B------:R-:W-:Y:S04]  /*6b650*/  LDS R245, [R0+0x30000] ;  /* 0x0300000000f57984 */ /* 0x000fe80000000800 */
[----:B------:R-:W-:Y:S10]  /*6b660*/  LDS R247, [R0+0x32000] ;  /* 0x0320000000f77984 */ /* 0x000ff40000000800 */
[----:B------:R-:W-:Y:S04]  /*6b670*/  STL [R1+0x2a54], R240 ;  /* 0x002a54f001007387 */ /* 0x000fe80000100800 */
[----:B--2---:R-:W1:Y:S04]  /*6b680*/  LDSM.16.M88.4 R8, [R87+0x100180] ;  /* 0x100180005708783b */ /* 0x004e680000000200 */
[----:B------:R-:W2:Y:S04]  /*6b690*/  LDSM.16.M88.4 R228, [R87+0x103180] ;  /* 0x1031800057e4783b */ /* 0x000ea80000000200 */
[----:B------:R-:W1:Y:S04]  /*6b6a0*/  LDSM.16.M88.4 R224, [R87+0x104180] ;  /* 0x1041800057e0783b */ /* 0x000e680000000200 */
[----:B------:R-:W1:Y:S04]  /*6b6b0*/  LDSM.16.M88.4 R220, [R87+0x105180] ;  /* 0x1051800057dc783b */ /* 0x000e680000000200 */
[----:B------:R-:W1:Y:S04]  /*6b6c0*/  LDSM.16.M88.4 R216, [R87+0x106180] ;  /* 0x1061800057d8783b */ /* 0x000e680000000200 */
[----:B------:R-:W1:Y:S04]  /*6b6d0*/  LDSM.16.M88.4 R212, [R87+0x107180] ;  /* 0x1071800057d4783b */ /* 0x000e680000000200 */
[----:B------:R-:W1:Y:S04]  /*6b6e0*/  LDSM.16.M88.4 R208, [R87+0x108180] ;  /* 0x1081800057d0783b */ /* 0x000e680000000200 */
[----:B------:R-:W2:Y:S04]  /*6b6f0*/  LDSM.16.M88.4 R204, [R87+0x109180] ;  /* 0x1091800057cc783b */ /* 0x000ea80000000200 */
[----:B------:R-:W2:Y:S04]  /*6b700*/  LDSM.16.M88.4 R200, [R87+0x10a180] ;  /* 0x10a1800057c8783b */ /* 0x000ea80000000200 */
[----:B------:R-:W2:Y:S04]  /*6b710*/  LDSM.16.M88.4 R196, [R87+0x10b180] ;  /* 0x10b1800057c4783b */ /* 0x000ea80000000200 */
[----:B------:R-:W2:Y:S04]  /*6b720*/  LDSM.16.M88.4 R192, [R87+0x10c180] ;  /* 0x10c1800057c0783b */ /* 0x000ea80000000200 */
[----:B------:R-:W2:Y:S04]  /*6b730*/  LDSM.16.M88.4 R188, [R87+0x10d180] ;  /* 0x10d1800057bc783b */ /* 0x000ea80000000200 */
[----:B------:R-:W2:Y:S04]  /*6b740*/  LDSM.16.M88.4 R184, [R87+0x10e180] ;  /* 0x10e1800057b8783b */ /* 0x000ea80000000200 */
[----:B------:R-:W-:Y:S04]  /*6b750*/  STL [R1+0x2a50], R241 ;  /* 0x002a50f101007387 */ /* 0x000fe80000100800 */
[----:B------:R-:W-:Y:S04]  /*6b760*/  STL [R1+0x2a4c], R242 ;  /* 0x002a4cf201007387 */ /* 0x000fe80000100800 */
[----:B------:R-:W-:Y:S04]  /*6b770*/  STL [R1+0x2a48], R243 ;  /* 0x002a48f301007387 */ /* 0x000fe80000100800 */
[----:B-1----:R-:W-:Y:S04]  /*6b780*/  STL [R1+0x2a5c], R10 ;  /* 0x002a5c0a01007387 */ /* 0x002fe80000100800 */
[----:B------:R-:W-:Y:S04]  /*6b790*/  STL [R1+0x2a58], R11 ;  /* 0x002a580b01007387 */ /* 0x000fe80000100800 */
[----:B--2---:R-:W-:Y:S04]  /*6b7a0*/  STL [R1+0x2978], R230 ;  /* 0x002978e601007387 */ /* 0x004fe80000100800 */
        /* <DEDUP_REMOVED lines=35> */
[----:B------:R-:W1:Y:S04]  /*6b9e0*/  LDSM.16.M88.4 R180, [R87+0x10f180] ;  /* 0x10f1800057b4783b */ /* 0x000e680000000200 */
[----:B------:R-:W2:Y:S04]  /*6b9f0*/  LDL.LU R84, [R1+0x80] ;  /* 0x0000800001547983 */ /* 0x000ea80000300800 */
[----:B------:R-:W2:Y:S04]  /*6ba00*/  LDL.LU R85, [R1+0x84] ;  /* 0x0000840001557983 */ /* 0x000ea80000300800 */
[----:B------:R-:W4:Y:S04]  /*6ba10*/  LDSM.16.M88.4 R4, [R87+0x101180] ;  /* 0x101180005704783b */ /* 0x000f280000000200 */
[----:B------:R1:W2:Y:S01]  /*6ba20*/  LDSM.16.M88.4 R232, [R87+0x102180] ;  /* 0x1021800057e8783b */ /* 0x0002a20000000200 */
[C---:B---3--:R-:W-:Y:S03]  /*6ba30*/  HMMA.1688.F32.TF32 R80, R244.reuse, R8, R92 ;  /* 0x00000008f450723c */ /* 0x048fe6000008105c */
[----:B-1----:R-:W-:Y:S04]  /*6ba40*/  STL [R1+0x29cc], R182 ;  /* 0x0029ccb601007387 */ /* 0x002fe80000100800 */
[----:B------:R-:W-:Y:S11]  /*6ba50*/  STL [R1+0x29c8], R183 ;  /* 0x0029c8b701007387 */ /* 0x000ff60000100800 */
[----:B------:R-:W-:Y:S05]  /*6ba60*/  @!UPT UIADD3 URZ, URZ, URZ, URZ ;  /* 0x0000003f3f3ff290 */ /* 0x000fea000fffe03f */
[----:B------:R-:W-:Y:S04]  /*6ba70*/  STL.64 [R1+0xd0], R80 ;  /* 0x0000d05001007387 */ /* 0x000fe80000100a00 */
[----:B------:R1:W-:Y:S04]  /*6ba80*/  STL.64 [R1+0xd8], R82 ;  /* 0x0000d85201007387 */ /* 0x0003e80000100a00 */
[----:B------:R-:W3:Y:S04]  /*6ba90*/  LDL.LU R92, [R1+0x70] ;  /* 0x00007000015c7983 */ /* 0x000ee80000300800 */
[----:B------:R-:W3:Y:S04]  /*6baa0*/  LDL.LU R93, [R1+0x74] ;  /* 0x00007400015d7983 */ /* 0x000ee80000300800 */
[----:B------:R-:W3:Y:S04]  /*6bab0*/  LDL.LU R94, [R1+0x78] ;  /* 0x00007800015e7983 */ /* 0x000ee80000300800 */
[----:B------:R-:W3:Y:S01]  /*6bac0*/  LDL.LU R95, [R1+0x7c] ;  /* 0x00007c00015f7983 */ /* 0x000ee20000300800 */
[C---:B----4-:R-:W-:Y:S03]  /*6bad0*/  HMMA.1688.F32.TF32 R72, R244.reuse, R4, R76 ;  /* 0x00000004f448723c */ /* 0x050fe6000008104c */
[----:B------:R-:W4:Y:S04]  /*6bae0*/  LDL.LU R76, [R1+0x60] ;  /* 0x00006000014c7983 */ /* 0x000f280000300800 */
[----:B------:R-:W4:Y:S11]  /*6baf0*/  LDL.LU R77, [R1+0x64] ;  /* 0x00006400014d7983 */ /* 0x000f360000300800 */
[----:B------:R-:W-:Y:S06]  /*6bb00*/  @!UPT UIADD3 URZ, URZ, URZ, URZ ;  /* 0x0000003f3f3ff290 */ /* 0x000fec000fffe03f */
[----:B------:R-:W-:Y:S01]  /*6bb10*/  MOV R10, R72 ;  /* 0x00000048000a7202 */ /* 0x000fe20000000f00 */
[----:B------:R-:W-:Y:S01]  /*6bb20*/  IMAD.MOV.U32 R11, RZ, RZ, R73 ;  /* 0x000000ffff0b7224 */ /* 0x000fe200078e0049 */
[----:B------:R-:W-:Y:S01]  /*6bb30*/  MOV R241, R75 ;  /* 0x0000004b00f17202 */ /* 0x000fe20000000f00 */
[----:B------:R-:W-:Y:S02]  /*6bb40*/  IMAD.MOV.U32 R240, RZ, RZ, R74 ;  /* 0x000000fffff07224 */ /* 0x000fe400078e004a */
[----:B------:R-:W-:Y:S02]  /*6bb50*/  IMAD.MOV.U32 R78, RZ, RZ, R252 ;  /* 0x000000ffff4e7224 */ /* 0x000fe400078e00fc */
[----:B------:R-:W-:Y:S02]  /*6bb60*/  IMAD.MOV.U32 R79, RZ, RZ, R2 ;  /* 0x000000ffff4f7224 */ /* 0x000fe400078e0002 */
[----:B------:R-:W-:Y:S02]  /*6bb70*/  IMAD.MOV.U32 R87, RZ, RZ, R16 ;  /* 0x000000ffff577224 */ /* 0x000fe400078e0010 */
[----:B------:R-:W1:Y:S01]  /*6bb80*/  LDS R16, [R3+0x30100] ;  /* 0x0301000003107984 */ /* 0x000e620000000800 */
[C---:B--2---:R-:W-:Y:S08]  /*6bb90*/  HMMA.1688.F32.TF32 R72, R244.reuse, R232, R100 ;  /* 0x000000e8f448723c */ /* 0x044ff00000081064 */
[C---:B-1----:R-:W-:Y:S11]  /*6bba0*/  HMMA.1688.F32.TF32 R80, R244.reuse, R228, R96 ;  /* 0x000000e4f450723c */ /* 0x042ff60000081060 */
[----:B------:R-:W-:Y:S05]  /*6bbb0*/  @!UPT UIADD3 URZ, URZ, URZ, URZ ;  /* 0x0000003f3f3ff290 */ /* 0x000fea000fffe03f */
[----:B------:R-:W-:Y:S01]  /*6bbc0*/  MOV R242, R72 ;  /* 0x0000004800f27202 */ /* 0x000fe20000000f00 */
[----:B------:R-:W-:Y:S01]  /*6bbd0*/  IMAD.MOV.U32 R243, RZ, RZ, R73 ;  /* 0x000000fffff37224 */ /* 0x000fe200078e0049 */
[----:B------:R-:W-:Y:S01]  /*6bbe0*/  MOV R2, R75 ;  /* 0x0000004b00027202 */ /* 0x000fe20000000f00 */
[----:B------:R-:W-:Y:S02]  /*6bbf0*/  IMAD.MOV.U32 R252, RZ, RZ, R74 ;  /* 0x000000fffffc7224 */ /* 0x000fe400078e004a */
[----:B------:R-:W-:Y:S02]  /*6bc00*/  HMMA.1688.F32.TF32 R72, R244, R224, R88 ;  /* 0x000000e0f448723c */ /* 0x000fe40000081058 */
[----:B------:R-:W-:Y:S04]  /*6bc10*/  STL.64 [R1+0xa0], R80 ;  /* 0x0000a05001007387 */ /* 0x000fe80000100a00 */
[----:B------:R-:W-:Y:S11]  /*6bc20*/  STL.64 [R1+0xa8], R82 ;  /* 0x0000a85201007387 */ /* 0x000ff60000100a00 */
[----:B------:R-:W-:Y:S06]  /*6bc30*/  @!UPT UIADD3 URZ, URZ, URZ, URZ ;  /* 0x0000003f3f3ff290 */ /* 0x000fec000fffe03f */
[----:B------:R1:W-:Y:S04]  /*6bc40*/  STL.64 [R1+0x90], R72 ;  /* 0x0000904801007387 */ /* 0x0003e80000100a00 */
[----:B------:R-:W2:Y:S04]  /*6bc50*/  LDL.LU R88, [R1+0x50] ;  /* 0x0000500001587983 */ /* 0x000ea80000300800 */
[----:B------:R-:W2:Y:S04]  /*6bc60*/  LDL.LU R89, [R1+0x54] ;  /* 0x0000540001597983 */ /* 0x000ea80000300800 */
[----:B------:R-:W2:Y:S04]  /*6bc70*/  LDL.LU R90, [R1+0x58] ;  /* 0x00005800015a7983 */ /* 0x000ea80000300800 */
[----:B------:R-:W2:Y:S01]  /*6bc80*/  LDL.LU R91, [R1+0x5c] ;  /* 0x00005c00015b7983 */ /* 0x000ea20000300800 */
[----:B------:R-:W-:-:S02]  /*6bc90*/  IMAD.MOV.U32 R182, RZ, RZ, R74 ;  /* 0x000000ffffb67224 */ /* 0x000fc400078e004a */
[----:B------:R-:W-:Y:S02]  /*6bca0*/  IMAD.MOV.U32 R183, RZ, RZ, R75 ;  /* 0x000000ffffb77224 */ /* 0x000fe400078e004b */
[----:B-1----:R-:W-:Y:S03]  /*6bcb0*/  HMMA.1688.F32.TF32 R72, R244, R220, R84 ;  /* 0x000000dcf448723c */ /* 0x002fe60000081054 */
[----:B------:R-:W-:Y:S04]  /*6bcc0*/  STL [R1+0x29d4], R183 ;  /* 0x0029d4b701007387 */ /* 0x000fe80000100800 */
[----:B------:R1:W-:Y:S04]  /*6bcd0*/  STL [R1+0x29d0], R182 ;  /* 0x0029d0b601007387 */ /* 0x0003e80000100800 */
[----:B------:R-:W2:Y:S04]  /*6bce0*/  LDL.LU R84, [R1+0x40] ;  /* 0x0000400001547983 */ /* 0x000ea80000300800 */
[----:B------:R-:W2:Y:S04]  /*6bcf0*/  LDL.LU R85, [R1+0x44] ;  /* 0x0000440001557983 */ /* 0x000ea80000300800 */
[----:B------:R-:W2:Y:S04]  /*6bd00*/  LDL.LU R86, [R1+0x48] ;  /* 0x0000480001567983 */ /* 0x000ea80000300800 */
[----:B------:R-:W2:Y:S01]  /*6bd10*/  LDL.LU R87, [R1+0x4c] ;  /* 0x00004c0001577983 */ /* 0x000ea20000300800 */
[----:B------:R-:W-:Y:S01]  /*6bd20*/  MOV R186, R72 ;  /* 0x0000004800ba7202 */ /* 0x000fe20000000f00 */
[----:B------:R-:W-:Y:S01]  /*6bd30*/  IMAD.MOV.U32 R187, RZ, RZ, R73 ;  /* 0x000000ffffbb7224 */ /* 0x000fe200078e0049 */
[----:B------:R-:W-:Y:S01]  /*6bd40*/  MOV R191, R75 ;  /* 0x0000004b00bf7202 */ /* 0x000fe20000000f00 */
[----:B------:R-:W-:-:S02]  /*6bd50*/  IMAD.MOV.U32 R190, RZ, RZ, R74 ;  /* 0x000000ffffbe7224 */ /* 0x000fc400078e004a */
[----:B---3--:R-:W-:Y:S02]  /*6bd60*/  HMMA.1688.F32.TF32 R72, R244, R216, R92 ;  /* 0x000000d8f448723c */ /* 0x008fe4000008105c */
[----:B------:R-:W-:Y:S04]  /*6bd70*/  STL [R1+0x29e4], R191 ;  /* 0x0029e4bf01007387 */ /* 0x000fe80000100800 */
[----:B------:R-:W-:Y:S04]  /*6bd80*/  STL [R1+0x29e0], R190 ;  /* 0x0029e0be01007387 */ /* 0x000fe80000100800 */
[----:B------:R-:W-:Y:S04]  /*6bd90*/  STL [R1+0x29dc], R187 ;  /* 0x0029dcbb01007387 */ /* 0x000fe80000100800 */
[----:B------:R-:W-:Y:S10]  /*6bda0*/  STL [R1+0x29d8], R186 ;  /* 0x0029d8ba01007387 */ /* 0x000ff40000100800 */
[----:B-1----:R-:W-:-:S02]  /*6bdb0*/  IMAD.MOV.U32 R182, RZ, RZ, R75 ;  /* 0x000000ffffb67224 */ /* 0x002fc400078e004b */
[----:B------:R-:W-:Y:S01]  /*6bdc0*/  IMAD.MOV.U32 R183, RZ, RZ, R74 ;  /* 0x000000ffffb77224 */ /* 0x000fe200078e004a */
[----:B------:R4:W-:Y:S04]  /*6bdd0*/  STL.64 [R1+0x70], R72 ;  /* 0x0000704801007387 */ /* 0x0009e80000100a00 */
[----:B------:R-:W-:Y:S04]  /*6bde0*/  STL [R1+0x29ec], R182 ;  /* 0x0029ecb601007387 */ /* 0x000fe80000100800 */
[----:B------:R1:W-:Y:S01]  /*6bdf0*/  STL [R1+0x29e8], R183 ;  /* 0x0029e8b701007387 */ /* 0x0003e20000100800 */
[----:B----4-:R-:W-:Y:S03]  /*6be00*/  HMMA.1688.F32.TF32 R72, R244, R212, R76 ;  /* 0x000000d4f448723c */ /* 0x010fe6000008104c */
[----:B------:R-:W3:Y:S04]  /*6be10*/  LDL.LU R76, [R1+0x30] ;  /* 0x00003000014c7983 */ /* 0x000ee80000300800 */
[----:B------:R-:W3:Y:S04]  /*6be20*/  LDL.LU R77, [R1+0x34] ;  /* 0x00003400014d7983 */ /* 0x000ee80000300800 */
[----:B------:R-:W3:Y:S04]  /*6be30*/  LDL.LU R78, [R1+0x38] ;  /* 0x00003800014e7983 */ /* 0x000ee80000300800 */
[----:B------:R-:W3:Y:S09]  /*6be40*/  LDL.LU R79, [R1+0x3c] ;  /* 0x00003c00014f7983 */ /* 0x000ef20000300800 */
[----:B------:R-:W-:Y:S01]  /*6be50*/  MOV R191, R72 ;  /* 0x0000004800bf7202 */ /* 0x000fe20000000f00 */
[----:B------:R-:W-:Y:S01]  /*6be60*/  IMAD.MOV.U32 R190, RZ, RZ, R73 ;  /* 0x000000ffffbe7224 */ /* 0x000fe200078e0049 */
[----:B------:R-:W-:Y:S01]  /*6be70*/  MOV R186, R75 ;  /* 0x0000004b00ba7202 */ /* 0x000fe20000000f00 */
[----:B------:R-:W-:-:S02]  /*6be80*/  IMAD.MOV.U32 R187, RZ, RZ, R74 ;  /* 0x000000ffffbb7224 */ /* 0x000fc400078e004a */
        /* <DEDUP_REMOVED lines=13> */
[----:B------:R-:W-:Y:S04]  /*6bf60*/  STL [R1+0x2a04], R195 ;  /* 0x002a04c301007387 */ /* 0x000fe80000100800 */
[----:B------:R3:W-:Y:S04]  /*6bf70*/  STL [R1+0x2a00], R194 ;  /* 0x002a00c201007387 */ /* 0x0007e80000100800 */
        /* <DEDUP_REMOVED lines=8> */
[----:B------:R-:W2:Y:S09]  /*6c000*/  LDL.LU R99, [R1+0x1c] ;  /* 0x00001c0001637983 */ /* 0x000eb20000300800 */
[----:B-1----:R-:W-:Y:S01]  /*6c010*/  IMAD.MOV.U32 R183, RZ, RZ, R75 ;  /* 0x000000ffffb77224 */ /* 0x002fe200078e004b */
[----:B----4-:R-:W-:Y:S01]  /*6c020*/  MOV R186, R73 ;  /* 0x0000004900ba7202 */ /* 0x010fe20000000f00 */
[----:B------:R-:W-:-:S02]  /*6c030*/  IMAD.MOV.U32 R182, RZ, RZ, R74 ;  /* 0x000000ffffb67224 */ /* 0x000fc400078e004a */
[----:B------:R-:W-:Y:S01]  /*6c040*/  IMAD.MOV.U32 R187, RZ, RZ, R72 ;  /* 0x000000ffffbb7224 */ /* 0x000fe200078e0048 */
[----:B------:R-:W-:Y:S04]  /*6c050*/  STL [R1+0x2a1c], R183 ;  /* 0x002a1cb701007387 */ /* 0x000fe80000100800 */
[----:B------:R-:W-:Y:S04]  /*6c060*/  STL [R1+0x2a18], R182 ;  /* 0x002a18b601007387 */ /* 0x000fe80000100800 */
[----:B------:R1:W-:Y:S04]  /*6c070*/  STL [R1+0x2a14], R186 ;  /* 0x002a14ba01007387 */ /* 0x0003e80000100800 */
[----:B------:R4:W-:Y:S01]  /*6c080*/  STL [R1+0x2a10], R187 ;  /* 0x002a10bb01007387 */ /* 0x0009e20000100800 */
[----:B---3--:R-:W-:Y:S03]  /*6c090*/  HMMA.1688.F32.TF32 R72, R244, R200, R76 ;  /* 0x000000c8f448723c */ /* 0x008fe6000008104c */
[----:B------:R-:W3:Y:S04]  /*6c0a0*/  LDL.LU R92, [R1] ;  /* 0x00000000015c7983 */ /* 0x000ee80000300800 */
        /* <DEDUP_REMOVED lines=8> */
[----:B------:R-:W-:Y:S01]  /*6c130*/  MOV R84, R250 ;  /* 0x000000fa00547202 */ /* 0x000fe20000000f00 */
[----:B------:R-:W-:Y:S01]  /*6c140*/  IMAD.MOV.U32 R194, RZ, RZ, R73 ;  /* 0x000000ffffc27224 */ /* 0x000fe200078e0049 */
[----:B------:R-:W-:Y:S01]  /*6c150*/  MOV R195, R72 ;  /* 0x0000004800c37202 */ /* 0x000fe20000000f00 */
[----:B------:R-:W-:Y:S01]  /*6c160*/  IMAD.MOV.U32 R191, RZ, RZ, R74 ;  /* 0x000000ffffbf7224 */ /* 0x000fe200078e004a */
[----:B------:R-:W-:-:S03]  /*6c170*/  MOV R190, R75 ;  /* 0x0000004b00be7202 */ /* 0x000fc60000000f00 */
[----:B------:R-:W-:Y:S01]  /*6c180*/  HMMA.1688.F32.TF32 R72, R16, R8, R84 ;  /* 0x000000081048723c */ /* 0x000fe20000081054 */
[----:B------:R-:W-:Y:S02]  /*6c190*/  IMAD.MOV.U32 R78, RZ, RZ, R248 ;  /* 0x000000ffff4e7224 */ /* 0x000fe400078e00f8 */
        /* <DEDUP_REMOVED lines=11> */
[----:B------:R1:W-:Y:S04]  /*6c250*/  STL [R1+0x2a24], R194 ;  /* 0x002a24c201007387 */ /* 0x0003e80000100800 */
[----:B------:R1:W-:Y:S01]  /*6c260*/  STL [R1+0x2a20], R195 ;  /* 0x002a20c301007387 */ /* 0x0003e20000100800 */
[----:B------:R-:W-:Y:S01]  /*6c270*/  IMAD.MOV.U32 R218, RZ, RZ, R72 ;  /* 0x000000ffffda7224 */ /* 0x000fe200078e0048 */
[----:B------:R-:W-:Y:S01]  /*6c280*/  MOV R222, R74 ;  /* 0x0000004a00de7202 */ /* 0x000fe20000000f00 */
[----:B------:R-:W-:-:S02]  /*6c290*/  IMAD.MOV.U32 R219, RZ, RZ, R73 ;  /* 0x000000ffffdb7224 */ /* 0x000fc400078e0049 */
[----:B------:R-:W-:Y:S01]  /*6c2a0*/  IMAD.MOV.U32 R230, RZ, RZ, R75 ;  /* 0x000000ffffe67224 */ /* 0x000fe200078e004b */
[C---:B--2---:R-:W-:Y:S11]  /*6c2b0*/  HMMA.1688.F32.TF32 R12, R244.reuse, R196, R100 ;  /* 0x000000c4f40c723c */ /* 0x044ff60000081064 */
[----:B------:R-:W-:Y:S11]  /*6c2c0*/  @!UPT UIADD3 URZ, URZ, URZ, URZ ;  /* 0x0000003f3f3ff290 */ /* 0x000ff6000fffe03f */
[----:B------:R-:W-:Y:S02]  /*6c2d0*/  @!UPT UIADD3 URZ, URZ, URZ, URZ ;  /* 0x0000003f3f3ff290 */ /* 0x000fe4000fffe03f */
[----:B-1----:R-:W-:Y:S01]  /*6c2e0*/  IMAD.MOV.U32 R186, RZ, RZ, R12 ;  /* 0x000000ffffba7224 */ /* 0x002fe200078e000c */
[----:B------:R-:W-:Y:S01]  /*6c2f0*/  MOV R199, R14 ;  /* 0x0000000e00c77202 */ /* 0x000fe20000000f00 */
[----:B----4-:R-:W-:Y:S02]  /*6c300*/  IMAD.MOV.U32 R187, RZ, RZ, R13 ;  /* 0x000000ffffbb7224 */ /* 0x010fe400078e000d */
[----:B------:R-:W-:Y:S02]  /*6c310*/  IMAD.MOV.U32 R198, RZ, RZ, R15 ;  /* 0x000000ffffc67224 */ /* 0x000fe400078e000f */
[----:B------:R-:W-:Y:S03]  /*6c320*/  HMMA.1688.F32.TF32 R12, R244, R192, R96 ;  /* 0x000000c0f40c723c */ /* 0x000fe60000081060 */
[----:B------:R-:W-:Y:S04]  /*6c330*/  STL [R1+0x2a3c], R198 ;  /* 0x002a3cc601007387 */ /* 0x000fe80000100800 */
[----:B------:R-:W-:Y:S04]  /*6c340*/  STL [R1+0x2a38], R199 ;  /* 0x002a38c701007387 */ /* 0x000fe80000100800 */
[----:B------:R1:W-:Y:S04]  /*6c350*/  STL [R1+0x2a34], R187 ;  /* 0x002a34bb01007387 */ /* 0x0003e80000100800 */
[----:B------:R2:W-:Y:S09]  /*6c360*/  STL [R1+0x2a30], R186 ;  /* 0x002a30ba01007387 */ /* 0x0005f20000100800 */
[----:B------:R-:W-:Y:S01]  /*6c370*/  MOV R203, R13 ;  /* 0x0000000d00cb7202 */ /* 0x000fe20000000f00 */
[----:B------:R-:W-:-:S04]  /*6c380*/  IMAD.MOV.U32 R202, RZ, RZ, R12 ;  /* 0x000000ffffca7224 */ /* 0x000fc800078e000c */
[----:B------:R4:W-:Y:S04]  /*6c390*/  STL [R1+0x2a44], R203 ;  /* 0x002a44cb01007387 */ /* 0x0009e80000100800 */
[----:B------:R1:W-:Y:S01]  /*6c3a0*/  STL [R1+0x2a40], R202 ;  /* 0x002a40ca01007387 */ /* 0x0003e20000100800 */
[----:B---3--:R-:W-:Y:S03]  /*6c3b0*/  HMMA.1688.F32.TF32 R72, R16, R4, R76 ;  /* 0x000000041048723c */ /* 0x008fe6000008104c */
[----:B------:R-:W3:Y:S04]  /*6c3c0*/  LDL.LU R76, [R1+0x840] ;  /* 0x00084000014c7983 */ /* 0x000ee80000300800 */
[----:B------:R-:W3:Y:S01]  /*6c3d0*/  LDL.LU R77, [R1+0x844] ;  /* 0x00084400014d7983 */ /* 0x000ee20000300800 */
[----:B------:R-:W-:Y:S01]  /*6c3e0*/  MOV R78, R37 ;  /* 0x00000025004e7202 */ /* 0x000fe20000000f00 */
[----:B------:R-:W-:-:S02]  /*6c3f0*/  IMAD.MOV.U32 R79, RZ, RZ, R36 ;  /* 0x000000ffff4f7224 */ /* 0x000fc400078e0024 */
[----:B------:R-:W2:Y:S04]  /*6c400*/  LDL.LU R37, [R1+0x2acc] ;  /* 0x002acc0001257983 */ /* 0x000ea80000300800 */
[----:B------:R-:W3:Y:S01]  /*6c410*/  LDL.LU R36, [R1+0x2ac8] ;  /* 0x002ac80001247983 */ /* 0x000ee20000300800 */
[----:B------:R-:W-:Y:S02]  /*6c420*/  IMAD.MOV.U32 R206, RZ, RZ, R14 ;  /* 0x000000ffffce7224 */ /* 0x000fe400078e000e */
[----:B------:R-:W-:Y:S01]  /*6c430*/  IMAD.MOV.U32 R207, RZ, RZ, R15 ;  /* 0x000000ffffcf7224 */ /* 0x000fe200078e000f */
[----:B------:R-:W4:Y:S01]  /*6c440*/  LDL.LU R84, [R1+0x850] ;  /* 0x0008500001547983 */ /* 0x000f220000300800 */
[C---:B------:R-:W-:Y:S03]  /*6c450*/  HMMA.1688.F32.TF32 R12, R244.reuse, R188, R92 ;  /* 0x000000bcf40c723c */ /* 0x040fe6000008105c */
[----:B------:R-:W4:Y:S04]  /*6c460*/  LDL.LU R85, [R1+0x854] ;  /* 0x0008540001557983 */ /* 0x000f280000300800 */
[----:B------:R-:W4:Y:S04]  /*6c470*/  LDL.LU R86, [R1+0x858] ;  /* 0x0008580001567983 */ /* 0x000f280000300800 */
[----:B------:R-:W4:Y:S01]  /*6c480*/  LDL.LU R87, [R1+0x85c] ;  /* 0x00085c0001577983 */ /* 0x000f220000300800 */
[C---:B------:R-:W-:Y:S08]  /*6c490*/  HMMA.1688.F32.TF32 R248, R244.reuse, R184, R248 ;  /* 0x000000b8f4f8723c */ /* 0x040ff000000810f8 */
[----:B------:R-:W-:Y:S01]  /*6c4a0*/  HMMA.1688.F32.TF32 R244, R244, R180, R88 ;  /* 0x000000b4f4f4723c */ /* 0x000fe20000081058 */
[----:B------:R-:W4:Y:S04]  /*6c4b0*/  LDL.LU R88, [R1+0x860] ;  /* 0x0008600001587983 */ /* 0x000f280000300800 */
[----:B------:R-:W4:Y:S02]  /*6c4c0*/  LDL.LU R89, [R1+0x864] ;  /* 0x0008640001597983 */ /* 0x000f240000300800 */
[----:B--2---:R-:W-:Y:S01]  /*6c4d0*/  MOV R91, R37 ;  /* 0x00000025005b7202 */ /* 0x004fe20000000f00 */
[----:B---3--:R-:W-:-:S02]  /*6c4e0*/  IMAD.MOV.U32 R90, RZ, RZ, R36 ;  /* 0x000000ffff5a7224 */ /* 0x008fc400078e0024 */
        /* <DEDUP_REMOVED lines=64> */
[----:B--2---:R-:W-:-:S02]  /*6c8f0*/  IMAD.MOV.U32 R99, RZ, RZ, R36 ;  /* 0x000000ffff637224 */ /* 0x004fc400078e0024 */
[----:B---3--:R-:W-:Y:S01]  /*6c900*/  IMAD.MOV.U32 R98, RZ, RZ, R37 ;  /* 0x000000ffff627224 */ /* 0x008fe200078e0025 */
[----:B------:R-:W-:Y:S01]  /*6c910*/  MOV R211, R73 ;  /* 0x0000004900d37202 */ /* 0x000fe20000000f00 */
[----:B------:R-:W-:Y:S02]  /*6c920*/  IMAD.MOV.U32 R210, RZ, RZ, R72 ;  /* 0x000000ffffd27224 */ /* 0x000fe400078e0048 */
        /* <DEDUP_REMOVED lines=8> */
[----:B------:R-:W-:Y:S04]  /*6c9b0*/  LDS R13, [R0+0x30200] ;  /* 0x03020000000d7984 */ /* 0x000fe80000000800 */
[----:B------:R-:W2:Y:S01]  /*6c9c0*/  LDS R15, [R0+0x32200] ;  /* 0x03220000000f7984 */ /* 0x000ea20000000800 */
[C---:B----4-:R-:W-:Y:S11]  /*6c9d0*/  HMMA.1688.F32.TF32 R36, R16.reuse, R232, R80 ;  /* 0x000000e81024723c */ /* 0x050ff60000081050 */
[----:B------:R-:W-:Y:S11]  /*6c9e0*/  @!UPT UIADD3 URZ, URZ, URZ, URZ ;  /* 0x0000003f3f3ff290 */ /* 0x000ff6000fffe03f */
[----:B------:R-:W-:Y:S02]  /*6c9f0*/  @!UPT UIADD3 URZ, URZ, URZ, URZ ;  /* 0x0000003f3f3ff290 */ /* 0x000fe4000fffe03f */
[----:B-1----:R-:W-:Y:S01]  /*6ca00*/  MOV R187, R36 ;  /* 0x0000002400bb7202 */ /* 0x002fe20000000f00 */
        /* <DEDUP_REMOVED lines=19> */
[----:B------:R1:W-:Y:S03]  /*6cb40*/  STL.64 [R1+0x198], R74 ;  /* 0x0001984a01007387 */ /* 0x0003e60000100a00 */
[C---:B-1----:R-:W-:Y:S01]  /*6cb50*/  HMMA.1688.F32.TF32 R72, R16.reuse, R208, R156 ;  /* 0x000000d01048723c */ /* 0x042fe2000008109c */
[----:B------:R-:W-:Y:S04]  /*6cb60*/  STL.64 [R1+0x180], R80 ;  /* 0x0001805001007387 */ /* 0x000fe80000100a00 */
[----:B------:R1:W-:Y:S10]  /*6cb70*/  STL.64 [R1+0x188], R82 ;  /* 0x0001885201007387 */ /* 0x0003f40000100a00 */
[----:B------:R-:W-:Y:S04]  /*6cb80*/  STL.64 [R1+0x170], R36 ;  /* 0x0001702401007387 */ /* 0x000fe80000100a00 */
[----:B------:R3:W-:Y:S01]  /*6cb90*/  STL.64 [R1+0x178], R38 ;  /* 0x0001782601007387 */ /* 0x0007e20000100a00 */
[C---:B-1----:R-:W-:Y:S03]  /*6cba0*/  HMMA.1688.F32.TF32 R80, R16.reuse, R204, R152 ;  /* 0x000000cc1050723c */ /* 0x042fe60000081098 */
[----:B------:R-:W-:Y:S05]  /*6cbb0*/  STL.64 [R1+0x160], R72 ;  /* 0x0001604801007387 */ /* 0x000fea0000100a00 */
[C---:B---3--:R-:W-:Y:S01]  /*6cbc0*/  HMMA.1688.F32.TF32 R36, R16.reuse, R200, R148 ;  /* 0x000000c81024723c */ /* 0x048fe20000081094 */
        /* <DEDUP_REMOVED lines=8> */
[C---:B---3--:R-:W-:Y:S01]  /*6cc50*/  HMMA.1688.F32.TF32 R36, R16.reuse, R188, R108 ;  /* 0x000000bc1024723c */ /* 0x048fe2000008106c */
[----:B------:R1:W-:Y:S07]  /*6cc60*/  STL.64 [R1+0x138], R74 ;  /* 0x0001384a01007387 */ /* 0x0003ee0000100a00 */
[C---:B-1----:R-:W-:Y:S08]  /*6cc70*/  HMMA.1688.F32.TF32 R72, R16.reuse, R184, R104 ;  /* 0x000000b81048723c */ /* 0x042ff00000081068 */
[----:B------:R-:W-:Y:S01]  /*6cc80*/  HMMA.1688.F32.TF32 R16, R16, R180, R100 ;  /* 0x000000b41010723c */ /* 0x000fe20000081064 */
        /* <DEDUP_REMOVED lines=8> */
[C---:B--2---:R-:W-:Y:S03]  /*6cd10*/  HMMA.1688.F32.TF32 R72, R12.reuse, R8, R96 ;  /* 0x000000080c48723c */ /* 0x044fe60000081060 */
[----:B------:R-:W-:Y:S04]  /*6cd20*/  LDS R36, [R3+0x30300] ;  /* 0x0303000003247984 */ /* 0x000fe80000000800 */
[----:B------:R-:W-:Y:S01]  /*6cd30*/  LDS R38, [R3+0x32300] ;  /* 0x0323000003267984 */ /* 0x000fe20000000800 */
[C---:B-1----:R-:W-:Y:S03]  /*6cd40*/  HMMA.1688.F32.TF32 R16, R12.reuse, R4, R92 ;  /* 0x000000040c10723c */ /* 0x042fe6000008105c */
[----:B------:R-:W-:Y:S04]  /*6cd50*/  LDS R37, [R0+0x30300] ;  /* 0x0303000000257984 */ /* 0x000fe80000000800 */
[----:B------:R-:W1:Y:S01]  /*6cd60*/  LDS R39, [R0+0x32300] ;  /* 0x0323000000277984 */ /* 0x000e620000000800 */
[C---:B------:R-:W-:Y:S07]  /*6cd70*/  HMMA.1688.F32.TF32 R80, R12.reuse, R232, R88 ;  /* 0x000000e80c50723c */ /* 0x040fee0000081058 */
[----:B------:R-:W-:Y:S04]  /*6cd80*/  STL.64 [R1+0x380], R72 ;  /* 0x0003804801007387 */ /* 0x000fe80000100a00 */
[----:B------:R2:W-:Y:S04]  /*6cd90*/  STL.64 [R1+0x388], R74 ;  /* 0x0003884a01007387 */ /* 0x0005e80000100a00 */
[----:B------:R-:W-:Y:S04]  /*6cda0*/  STL.64 [R1+0x370], R16 ;  /* 0x0003701001007387 */ /* 0x000fe80000100a00 */
[----:B------:R3:W-:Y:S01]  /*6cdb0*/  STL.64 [R1+0x378], R18 ;  /* 0x0003781201007387 */ /* 0x0007e20000100a00 */
[C---:B--2---:R-:W-:Y:S08]  /*6cdc0*/  HMMA.1688.F32.TF32 R72, R12.reuse, R228, R84 ;  /* 0x000000e40c48723c */ /* 0x044ff00000081054 */
[----:B---3--:R-:W-:Y:S01]  /*6cdd0*/  HMMA.1688.F32.TF32 R16, R12, R224, R76 ;  /* 0x000000e00c10723c */ /* 0x008fe2000008104c */
[----:B------:R2:W-:Y:S04]  /*6cde0*/  STL.64 [R1+0x360], R80 ;  /* 0x0003605001007387 */ /* 0x0005e80000100a00 */
[----:B------:R3:W-:Y:S04]  /*6cdf0*/  STL.64 [R1+0x368], R82 ;  /* 0x0003685201007387 */ /* 0x0007e80000100a00 */
[----:B------:R-:W4:Y:S06]  /*6ce00*/  LDL.LU R92, [R1+0x760] ;  /* 0x00076000015c7983 */ /* 0x000f2c0000300800 */
[----:B------:R1:W-:Y:S04]  /*6ce10*/  STL.64 [R1+0x350], R72 ;  /* 0x0003504801007387 */ /* 0x0003e80000100a00 */
[----:B------:R1:W-:Y:S04]  /*6ce20*/  STL.64 [R1+0x358], R74 ;  /* 0x0003584a01007387 */ /* 0x0003e80000100a00 */
[----:B------:R1:W-:Y:S01]  /*6ce30*/  STL.64 [R1+0x340], R16 ;  /* 0x0003401001007387 */ /* 0x0003e20000100a00 */
[----:B------:R-:W-:-:S03]  /*6ce40*/  MOV R96, R20 ;  /* 0x0000001400607202 */ /* 0x000fc60000000f00 */
[----:B------:R1:W-:Y:S01]  /*6ce50*/  STL.64 [R1+0x348], R18 ;  /* 0x0003481201007387 */ /* 0x0003e20000100a00 */
[----:B------:R-:W-:-:S03]  /*6ce60*/  IMAD.MOV.U32 R97, RZ, RZ, R21 ;  /* 0x000000ffff617224 */ /* 0x000fc600078e0015 */
[----:B------:R-:W4:Y:S04]  /*6ce70*/  LDL.LU R93, [R1+0x764] ;  /* 0x00076400015d7983 */ /* 0x000f280000300800 */
[----:B------:R-:W4:Y:S04]  /*6ce80*/  LDL.LU R94, [R1+0x768] ;  /* 0x00076800015e7983 */ /* 0x000f280000300800 */
[----:B------:R-:W4:Y:S04]  /*6ce90*/  LDL.LU R95, [R1+0x76c] ;  /* 0x00076c00015f7983 */ /* 0x000f280000300800 */
[----:B------:R-:W2:Y:S04]  /*6cea0*/  LDL.LU R20, [R1+0x2abc] ;  /* 0x002abc0001147983 */ /* 0x000ea80000300800 */
[----:B------:R-:W3:Y:S04]  /*6ceb0*/  LDL.LU R21, [R1+0x2ab8] ;  /* 0x002ab80001157983 */ /* 0x000ee80000300800 */
[----:B------:R-:W4:Y:S04]  /*6cec0*/  LDL.LU R98, [R1+0x278] ;  /* 0x0002780001627983 */ /* 0x000f280000300800 */
[----:B------:R-:W4:Y:S04]  /*6ced0*/  LDL.LU R99, [R1+0x27c] ;  /* 0x00027c0001637983 */ /* 0x000f280000300800 */
[----:B------:R-:W4:Y:S04]  /*6cee0*/  LDL.LU R144, [R1+0x780] ;  /* 0x0007800001907983 */ /* 0x000f280000300800 */
[----:B------:R-:W4:Y:S01]  /*6cef0*/  LDL.LU R145, [R1+0x784] ;  /* 0x0007840001917983 */ /* 0x000f220000300800 */
[----:B--2---:R-:W-:-:S03]  /*6cf00*/  IMAD.MOV.U32 R146, RZ, RZ, R20 ;  /* 0x000000ffff927224 */ /* 0x004fc600078e0014 */
[----:B------:R-:W2:Y:S01]  /*6cf10*/  LDL.LU R20, [R1+0x2ab4] ;  /* 0x002ab40001147983 */ /* 0x000ea20000300800 */
[----:B---3--:R-:W-:-:S03]  /*6cf20*/  MOV R147, R21 ;  /* 0x0000001500937202 */ /* 0x008fc60000000f00 */
[----:B------:R-:W3:Y:S04]  /*6cf30*/  LDL.LU R21, [R1+0x2ab0] ;  /* 0x002ab00001157983 */ /* 0x000ee80000300800 */
[----:B------:R-:W4:Y:S04]  /*6cf40*/  LDL.LU R148, [R1+0x790] ;  /* 0x0007900001947983 */ /* 0x000f280000300800 */
[----:B------:R-:W4:Y:S04]  /*6cf50*/  LDL.LU R149, [R1+0x794] ;  /* 0x0007940001957983 */ /* 0x000f280000300800 */
[----:B------:R-:W4:Y:S04]  /*6cf60*/  LDL.LU R150, [R1+0x798] ;  /* 0x0007980001967983 */ /* 0x000f280000300800 */
[----:B------:R-:W4:Y:S04]  /*6cf70*/  LDL.LU R151, [R1+0x79c] ;  /* 0x00079c0001977983 */ /* 0x000f280000300800 */
[----:B------:R-:W4:Y:S04]  /*6cf80*/  LDL.LU R152, [R1+0x7a0] ;  /* 0x0007a00001987983 */ /* 0x000f280000300800 */
[----:B------:R-:W4:Y:S01]  /*6cf90*/  LDL.LU R153, [R1+0x7a4] ;  /* 0x0007a40001997983 */ /* 0x000f220000300800 */
[----:B--2---:R-:W-:-:S02]  /*6cfa0*/  IMAD.MOV.U32 R155, RZ, RZ, R20 ;  /* 0x000000ffff9b7224 */ /* 0x004fc400078e0014 */
[----:B---3--:R-:W-:Y:S02]  /*6cfb0*/  IMAD.MOV.U32 R154, RZ, RZ, R21 ;  /* 0x000000ffff9a7224 */ /* 0x008fe400078e0015 */
        /* <DEDUP_REMOVED lines=80> */
[C---:B------:R-:W-:Y:S11]  /*6d4c0*/  HMMA.1688.F32.TF32 R104, R12.reuse, R212, R104 ;  /* 0x000000d40c68723c */ /* 0x040ff60000081068 */
[----:B------:R-:W-:Y:S04]  /*6d4d0*/  @!UPT UIADD3 URZ, URZ, URZ, URZ ;  /* 0x0000003f3f3ff290 */ /* 0x000fe8000fffe03f */
[----:B------:R-:W-:Y:S04]  /*6d4e0*/  STL.64 [R1+0x330], R112 ;  /* 0x0003307001007387 */ /* 0x000fe80000100a00 */
[----:B------:R1:W-:Y:S01]  /*6d4f0*/  STL.64 [R1+0x338], R114 ;  /* 0x0003387201007387 */ /* 0x0003e20000100a00 */
[C---:B------:R-:W-:Y:S03]  /*6d500*/  HMMA.1688.F32.TF32 R72, R12.reuse, R204, R72 ;  /* 0x000000cc0c48723c */ /* 0x040fe60000081048 */
[----:B-1----:R-:W2:Y:S04]  /*6d510*/  LDL.LU.64 R114, [R1+0x2a90] ;  /* 0x002a900001727983 */ /* 0x002ea80000300a00 */
[----:B------:R-:W3:Y:S04]  /*6d520*/  LDL.LU.64 R112, [R1+0x2a88] ;  /* 0x002a880001707983 */ /* 0x000ee80000300a00 */
[----:B------:R-:W-:Y:S04]  /*6d530*/  STL.64 [R1+0x320], R108 ;  /* 0x0003206c01007387 */ /* 0x000fe80000100a00 */
[----:B------:R1:W-:Y:S04]  /*6d540*/  STL.64 [R1+0x328], R110 ;  /* 0x0003286e01007387 */ /* 0x0003e80000100a00 */
[----:B-1----:R-:W4:Y:S04]  /*6d550*/  LDL.LU.64 R110, [R1+0x2a80] ;  /* 0x002a8000016e7983 */ /* 0x002f280000300a00 */
[----:B------:R-:W2:Y:S04]  /*6d560*/  LDL.LU.64 R108, [R1+0x2a78] ;  /* 0x002a7800016c7983 */ /* 0x000ea80000300a00 */
[----:B------:R-:W-:Y:S04]  /*6d570*/  STL.64 [R1+0x310], R104 ;  /* 0x0003106801007387 */ /* 0x000fe80000100a00 */
[----:B------:R1:W-:Y:S04]  /*6d580*/  STL.64 [R1+0x318], R106 ;  /* 0x0003186a01007387 */ /* 0x0003e80000100a00 */
[----:B-1----:R-:W2:Y:S04]  /*6d590*/  LDL.LU.64 R106, [R1+0x2a70] ;  /* 0x002a7000016a7983 */ /* 0x002ea80000300a00 */
[----:B------:R-:W2:Y:S04]  /*6d5a0*/  LDL.LU.64 R104, [R1+0x2a68] ;  /* 0x002a680001687983 */ /* 0x000ea80000300a00 */
[----:B------:R-:W-:Y:S04]  /*6d5b0*/  STL.64 [R1+0x300], R16 ;  /* 0x0003001001007387 */ /* 0x000fe80000100a00 */
[----:B------:R1:W-:Y:S02]  /*6d5c0*/  STL.64 [R1+0x308], R18 ;  /* 0x0003081201007387 */ /* 0x0003e40000100a00 */
[C---:B-1----:R-:W-:Y:S02]  /*6d5d0*/  HMMA.1688.F32.TF32 R16, R12.reuse, R196, R20 ;  /* 0x000000c40c10723c */ /* 0x042fe40000081014 */
[----:B------:R-:W-:Y:S04]  /*6d5e0*/  STL.64 [R1+0x260], R72 ;  /* 0x0002604801007387 */ /* 0x000fe80000100a00 */
[----:B------:R1:W-:Y:S04]  /*6d5f0*/  STL.64 [R1+0x268], R74 ;  /* 0x0002684a01007387 */ /* 0x0003e80000100a00 */
[----:B------:R-:W-:Y:S01]  /*6d600*/  STL.64 [R1+0x250], R236 ;  /* 0x000250ec01007387 */ /* 0x000fe20000100a00 */
[C---:B------:R-:W-:Y:S03]  /*6d610*/  HMMA.1688.F32.TF32 R20, R12.reuse, R188, R176 ;  /* 0x000000bc0c14723c */ /* 0x040fe600000810b0 */
[----:B------:R-:W-:Y:S04]  /*6d620*/  STL.64 [R1+0x258], R238 ;  /* 0x000258ee01007387 */ /* 0x000fe80000100a00 */
[----:B------:R-:W-:Y:S01]  /*6d630*/  LDS R236, [R3+0x30600] ;  /* 0x0306000003ec7984 */ /* 0x000fe20000000800 */
[C---:B-1----:R-:W-:Y:S03]  /*6d640*/  HMMA.1688.F32.TF32 R72, R12.reuse, R192, R80 ;  /* 0x000000c00c48723c */ /* 0x042fe60000081050 */
[----:B------:R-:W-:Y:S04]  /*6d650*/  LDS R238, [R3+0x32600] ;  /* 0x0326000003ee7984 */ /* 0x000fe80000000800 */
[----:B------:R-:W-:Y:S04]  /*6d660*/  STL.64 [R1+0x240], R16 ;  /* 0x0002401001007387 */ /* 0x000fe80000100a00 */
[----:B------:R1:W-:Y:S04]  /*6d670*/  STL.64 [R1+0x248], R18 ;  /* 0x0002481201007387 */ /* 0x0003e80000100a00 */
[----:B------:R-:W-:Y:S04]  /*6d680*/  LDS R237, [R0+0x30600] ;  /* 0x0306000000ed7984 */ /* 0x000fe80000000800 */
[----:B------:R-:W-:Y:S01]  /*6d690*/  LDS R239, [R0+0x32600] ;  /* 0x0326000000ef7984 */ /* 0x000fe20000000800 */
        /* <DEDUP_REMOVED lines=10> */
[----:B------:R-:W-:Y:S04]  /*6d740*/  LDS R88, [R3+0x30400] ;  /* 0x0304000003587984 */ /* 0x000fe80000000800 */
[----:B------:R-:W-:Y:S01]  /*6d750*/  LDS R90, [R3+0x32400] ;  /* 0x03240000035a7984 */ /* 0x000fe20000000800 */
[C---:B-1----:R-:W-:Y:S03]  /*6d760*/  HMMA.1688.F32.TF32 R12, R36.reuse, R8, R168 ;  /* 0x00000008240c723c */ /* 0x042fe600000810a8 */
[----:B------:R-:W-:Y:S04]  /*6d770*/  LDS R89, [R0+0x30400] ;  /* 0x0304000000597984 */ /* 0x000fe80000000800 */
[----:B------:R-:W1:Y:S01]  /*6d780*/  LDS R91, [R0+0x32400] ;  /* 0x03240000005b7984 */ /* 0x000e620000000800 */
[C---:B------:R-:W-:Y:S08]  /*6d790*/  HMMA.1688.F32.TF32 R20, R36.reuse, R4, R164 ;  /* 0x000000042414723c */ /* 0x040ff000000810a4 */
[C---:B------:R-:W-:Y:S07]  /*6d7a0*/  HMMA.1688.F32.TF32 R16, R36.reuse, R232, R160 ;  /* 0x000000e82410723c */ /* 0x040fee00000810a0 */
[----:B------:R-:W-:Y:S04]  /*6d7b0*/  STL.64 [R1+0x2f0], R12 ;  /* 0x0002f00c01007387 */ /* 0x000fe80000100a00 */
[----:B------:R1:W-:Y:S02]  /*6d7c0*/  STL.64 [R1+0x2f8], R14 ;  /* 0x0002f80e01007387 */ /* 0x0003e40000100a00 */
[C---:B-1----:R-:W-:Y:S02]  /*6d7d0*/  HMMA.1688.F32.TF32 R12, R36.reuse, R228, R156 ;  /* 0x000000e4240c723c */ /* 0x042fe4000008109c */
[----:B------:R-:W-:Y:S04]  /*6d7e0*/  STL.64 [R1+0x2e0], R20 ;  /* 0x0002e01401007387 */ /* 0x000fe80000100a00 */
[----:B------:R1:W-:Y:S04]  /*6d7f0*/  STL.64 [R1+0x2e8], R22 ;  /* 0x0002e81601007387 */ /* 0x0003e80000100a00 */
[----:B------:R-:W-:Y:S04]  /*6d800*/  STL.64 [R1+0x2d0], R16 ;  /* 0x0002d01001007387 */ /* 0x000fe80000100a00 */
[----:B------:R1:W-:Y:S02]  /*6d810*/  STL.64 [R1+0x2d8], R18 ;  /* 0x0002d81201007387 */ /* 0x0003e40000100a00 */
[C---:B-1----:R-:W-:Y:S07]  /*6d820*/  HMMA.1688.F32.TF32 R20, R36.reuse, R224, R152 ;  /* 0x000000e02414723c */ /* 0x042fee0000081098 */
[----:B------:R-:W-:Y:S01]  /*6d830*/  STL.64 [R1+0x2c0], R12 ;  /* 0x0002c00c01007387 */ /* 0x000fe20000100a00 */
[C---:B------:R-:W-:Y:S03]  /*6d840*/  HMMA.1688.F32.TF32 R16, R36.reuse, R220, R148 ;  /* 0x000000dc2410723c */ /* 0x040fe60000081094 */
[----:B------:R1:W-:Y:S05]  /*6d850*/  STL.64 [R1+0x2c8], R14 ;  /* 0x0002c80e01007387 */ /* 0x0003ea0000100a00 */
[C---:B-1----:R-:W-:Y:S07]  /*6d860*/  HMMA.1688.F32.TF32 R12, R36.reuse, R216, R144 ;  /* 0x000000d8240c723c */ /* 0x042fee0000081090 */
[----:B------:R-:W-:Y:S04]  /*6d870*/  STL.64 [R1+0x2b0], R20 ;  /* 0x0002b01401007387 */ /* 0x000fe80000100a00 */
[----:B------:R1:W-:Y:S04]  /*6d880*/  STL.64 [R1+0x2b8], R22 ;  /* 0x0002b81601007387 */ /* 0x0003e80000100a00 */
[----:B------:R-:W-:Y:S04]  /*6d890*/  STL.64 [R1+0x2a0], R16 ;  /* 0x0002a01001007387 */ /* 0x000fe80000100a00 */
[----:B------:R1:W-:Y:S02]  /*6d8a0*/  STL.64 [R1+0x2a8], R18 ;  /* 0x0002a81201007387 */ /* 0x0003e40000100a00 */
[C---:B-1----:R-:W-:Y:S02]  /*6d8b0*/  HMMA.1688.F32.TF32 R20, R36.reuse, R212, R100 ;  /* 0x000000d42414723c */ /* 0x042fe40000081064 */
[----:B------:R-:W-:Y:S06]  /*6d8c0*/  STL.64 [R1+0x290], R12 ;  /* 0x0002900c01007387 */ /* 0x000fec0000100a00 */
[C---:B------:R-:W-:Y:S01]  /*6d8d0*/  HMMA.1688.F32.TF32 R16, R36.reuse, R208, R96 ;  /* 0x000000d02410723c */ /* 0x040fe20000081060 */
[----:B------:R1:W-:Y:S07]  /*6d8e0*/  STL.64 [R1+0x298], R14 ;  /* 0x0002980e01007387 */ /* 0x0003ee0000100a00 */
[C---:B-1----:R-:W-:Y:S07]  /*6d8f0*/  HMMA.1688.F32.TF32 R12, R36.reuse, R204, R92 ;  /* 0x000000cc240c723c */ /* 0x042fee000008105c */
[----:B------:R-:W-:Y:S04]  /*6d900*/  STL.64 [R1+0x280], R20 ;  /* 0x0002801401007387 */ /* 0x000fe80000100a00 */
[----:B------:R-:W-:Y:S11]  /*6d910*/  STL.64 [R1+0x288], R22 ;  /* 0x0002881601007387 */ /* 0x000ff60000100a00 */
[----:B------:R-:W-:Y:S01]  /*6d920*/  @!UPT UIADD3 URZ, URZ, URZ, URZ ;  /* 0x0000003f3f3ff290 */ /* 0x000fe2000fffe03f */
[----:B------:R-:W-:Y:S04]  /*6d930*/  STL.64 [R1+0x2850], R14 ;  /* 0x0028500e01007387 */ /* 0x000fe80000100a00 */
[----:B------:R-:W-:Y:S04]  /*6d940*/  STL.64 [R1+0x270], R16 ;  /* 0x0002701001007387 */ /* 0x000fe80000100a00 */
[----:B------:R1:W-:Y:S02]  /*6d950*/  STL.64 [R1+0x278], R18 ;  /* 0x0002781201007387 */ /* 0x0003e40000100a00 */
[C---:B-1----:R-:W-:Y:S02]  /*6d960*/  HMMA.1688.F32.TF32 R16, R36.reuse, R200, R84 ;  /* 0x000000c82410723c */ /* 0x042fe40000081054 */
[----:B------:R-:W-:Y:S11]  /*6d970*/  STL.64 [R1+0x2848], R12 ;  /* 0x0028480c01007387 */ /* 0x000ff60000100a00 */
[----:B------:R-:W-:Y:S10]  /*6d980*/  @!UPT UIADD3 URZ, URZ, URZ, URZ ;  /* 0x0000003f3f3ff290 */ /* 0x000ff4000fffe03f */
        /* <DEDUP_REMOVED lines=27> */
[----:B------:R-:W-:-:S02]  /*6db40*/  IMAD.MOV.U32 R86, RZ, RZ, R33 ;  /* 0x000000ffff567224 */ /* 0x000fc400078e0021 */
[----:B------:R-:W-:-:S04]  /*6db50*/  IMAD.MOV.U32 R87, RZ, RZ, R32 ;  /* 0x000000ffff577224 */ /* 0x000fc800078e0020 */
[----:B------:R-:W-:Y:S01]  /*6db60*/  IMAD.MOV.U32 R78, RZ, RZ, R25 ;  /* 0x000000ffff4e7224 */ /* 0x000fe200078e0019 */
[----:B------:R-:W-:Y:S01]  /*6db70*/  MOV R79, R24 ;  /* 0x00000018004f7202 */ /* 0x000fe20000000f00 */
[----:B------:R-:W-:Y:S01]  /*6db80*/  IMAD.MOV.U32 R77, RZ, RZ, R28 ;  /* 0x000000ffff4d7224 */ /* 0x000fe200078e001c */
[----:B------:R-:W-:Y:S01]  /*6db90*/  MOV R76, R29 ;  /* 0x0000001d004c7202 */ /* 0x000fe20000000f00 */
[----:B------:R-:W-:Y:S01]  /*6dba0*/  IMAD.MOV.U32 R92, RZ, RZ, R49 ;  /* 0x000000ffff5c7224 */ /* 0x000fe200078e0031 */
[----:B------:R-:W-:Y:S01]  /*6dbb0*/  MOV R94, R45 ;  /* 0x0000002d005e7202 */ /* 0x000fe20000000f00 */
[----:B------:R-:W-:Y:S02]  /*6dbc0*/  IMAD.MOV.U32 R93, RZ, RZ, R48 ;  /* 0x000000ffff5d7224 */ /* 0x000fe400078e0030 */
[----:B------:R-:W-:Y:S01]  /*6dbd0*/  IMAD.MOV.U32 R95, RZ, RZ, R44 ;  /* 0x000000ffff5f7224 */ /* 0x000fe200078e002c */
[----:B------:R-:W-:Y:S01]  /*6dbe0*/  MOV R85, R40 ;  /* 0x0000002800557202 */ /* 0x000fe20000000f00 */
[----:B------:R-:W-:-:S05]  /*6dbf0*/  IMAD.MOV.U32 R84, RZ, RZ, R41 ;  /* 0x000000ffff547224 */ /* 0x000fca00078e0029 */
[C---:B------:R-:W-:Y:S01]  /*6dc00*/  HMMA.1688.F32.TF32 R40, R88.reuse, R232, R92 ;  /* 0x000000e85828723c */ /* 0x040fe2000008105c */
[----:B------:R-:W-:Y:S07]  /*6dc10*/  STL.64 [R1+0x2870], R22 ;  /* 0x0028701601007387 */ /* 0x000fee0000100a00 */
[C---:B------:R-:W-:Y:S01]  /*6dc20*/  HMMA.1688.F32.TF32 R44, R88.reuse, R228, R84 ;  /* 0x000000e4582c723c */ /* 0x040fe20000081054 */
[----:B------:R-:W-:Y:S07]  /*6dc30*/  STL.64 [R1+0x2868], R20 ;  /* 0x0028681401007387 */ /* 0x000fee0000100a00 */
[----:B------:R-:W-:Y:S08]  /*6dc40*/  HMMA.1688.F32.TF32 R48, R88, R224, R76 ;  /* 0x000000e05830723c */ /* 0x000ff0000008104c */
[C---:B--2---:R-:W-:Y:S01]  /*6dc50*/  HMMA.1688.F32.TF32 R28, R36.reuse, R188, R152 ;  /* 0x000000bc241c723c */ /* 0x044fe20000081098 */
[----:B------:R-:W-:Y:S04]  /*6dc60*/  LDS R152, [R3+0x30500] ;  /* 0x0305000003987984 */ /* 0x000fe80000000800 */
[----:B------:R-:W-:Y:S04]  /*6dc70*/  LDS R154, [R3+0x32500] ;  /* 0x03250000039a7984 */ /* 0x000fe80000000800 */
[----:B------:R-:W-:Y:S04]  /*6dc80*/  LDS R153, [R0+0x30500] ;  /* 0x0305000000997984 */ /* 0x000fe80000000800 */
[----:B------:R-:W1:Y:S01]  /*6dc90*/  LDS R155, [R0+0x32500] ;  /* 0x03250000009b7984 */ /* 0x000e620000000800 */
[C---:B---3--:R-:W-:Y:S08]  /*6dca0*/  HMMA.1688.F32.TF32 R24, R36.reuse, R192, R156 ;  /* 0x000000c02418723c */ /* 0x048ff0000008109c */
[C---:B----4-:R-:W-:Y:S08]  /*6dcb0*/  HMMA.1688.F32.TF32 R32, R36.reuse, R184, R148 ;  /* 0x000000b82420723c */ /* 0x050ff00000081094 */
[----:B------:R-:W-:Y:S07]  /*6dcc0*/  HMMA.1688.F32.TF32 R36, R36, R180, R144 ;  /* 0x000000b42424723c */ /* 0x000fee0000081090 */
[----:B------:R-:W-:Y:S01]  /*6dcd0*/  STL.64 [R1+0x2880], R26 ;  /* 0x0028801a01007387 */ /* 0x000fe20000100a00 */
[C---:B------:R-:W-:Y:S08]  /*6dce0*/  HMMA.1688.F32.TF32 R100, R88.reuse, R4, R100 ;  /* 0x000000045864723c */ /* 0x040ff00000081064 */
[----:B------:R-:W-:Y:S01]  /*6dcf0*/  HMMA.1688.F32.TF32 R96, R88, R8, R96 ;  /* 0x000000085860723c */ /* 0x000fe20000081060 */
        /* <DEDUP_REMOVED lines=16> */
[----:B------:R-:W-:Y:S04]  /*6de00*/  STL.64 [R1+0x28e8], R44 ;  /* 0x0028e82c01007387 */ /* 0x000fe80000100a00 */
        /* <DEDUP_REMOVED lines=45> */
[----:B------:R-:W-:Y:S01]  /*6e0e0*/  MOV R144, R61 ;  /* 0x0000003d00907202 */ /* 0x000fe20000000f00 */
[----:B------:R-:W-:Y:S04]  /*6e0f0*/  STL.64 [R1+0x2900], R50 ;  /* 0x0029003201007387 */ /* 0x000fe80000100a00 */
[----:B------:R-:W-:Y:S01]  /*6e100*/  STL.64 [R1+0x28f8], R48 ;  /* 0x0028f83001007387 */ /* 0x000fe20000100a00 */
[----:B--2---:R-:W-:Y:S01]  /*6e110*/  MOV R35, R132 ;  /* 0x0000008400237202 */ /* 0x004fe20000000f00 */
[----:B------:R-:W-:-:S02]  /*6e120*/  IMAD.MOV.U32 R34, RZ, RZ, R133 ;  /* 0x000000ffff227224 */ /* 0x000fc400078e0085 */
[----:B------:R-:W-:Y:S01]  /*6e130*/  IMAD.MOV.U32 R132, RZ, RZ, R119 ;  /* 0x000000ffff847224 */ /* 0x000fe200078e0077 */
[----:B---3--:R-:W-:Y:S01]  /*6e140*/  MOV R32, R135 ;  /* 0x0000008700207202 */ /* 0x008fe20000000f00 */
[----:B------:R-:W-:Y:S01]  /*6e150*/  IMAD.MOV.U32 R33, RZ, RZ, R134 ;  /* 0x000000ffff217224 */ /* 0x000fe200078e0086 */
[----:B------:R-:W-:Y:S01]  /*6e160*/  MOV R134, R117 ;  /* 0x0000007500867202 */ /* 0x000fe20000000f00 */
[----:B------:R-:W-:Y:S01]  /*6e170*/  IMAD.MOV.U32 R133, RZ, RZ, R118 ;  /* 0x000000ffff857224 */ /* 0x000fe200078e0076 */
[----:B------:R-:W-:Y:S01]  /*6e180*/  MOV R118, R105 ;  /* 0x0000006900767202 */ /* 0x000fe20000000f00 */
[----:B------:R-:W-:Y:S02]  /*6e190*/  IMAD.MOV.U32 R119, RZ, RZ, R104 ;  /* 0x000000ffff777224 */ /* 0x000fe400078e0068 */
[----:B------:R-:W-:Y:S02]  /*6e1a0*/  IMAD.MOV.U32 R135, RZ, RZ, R116 ;  /* 0x000000ffff877224 */ /* 0x000fe400078e0074 */
[----:B------:R-:W-:-:S02]  /*6e1b0*/  IMAD.MOV.U32 R117, RZ, RZ, R106 ;  /* 0x000000ffff757224 */ /* 0x000fc400078e006a */
[----:B------:R-:W-:Y:S02]  /*6e1c0*/  IMAD.MOV.U32 R116, RZ, RZ, R107 ;  /* 0x000000ffff747224 */ /* 0x000fe400078e006b */
        /* <DEDUP_REMOVED lines=12> */
[----:B------:R-:W-:Y:S01]  /*6e290*/  MOV R18, R141 ;  /* 0x0000008d00127202 */ /* 0x000fe20000000f00 */
[----:B------:R-:W-:Y:S02]  /*6e2a0*/  IMAD.MOV.U32 R19, RZ, RZ, R140 ;  /* 0x000000ffff137224 */ /* 0x000fe400078e008c */
[----:B------:R-:W-:Y:S02]  /*6e2b0*/  IMAD.MOV.U32 R17, RZ, RZ, R142 ;  /* 0x000000ffff117224 */ /* 0x000fe400078e008e */
[----:B------:R-:W-:Y:S02]  /*6e2c0*/  IMAD.MOV.U32 R16, RZ, RZ, R143 ;  /* 0x000000ffff107224 */ /* 0x000fe400078e008f */
[----:B----4-:R-:W-:Y:S01]  /*6e2d0*/  IMAD.MOV.U32 R87, RZ, RZ, R52 ;  /* 0x000000ffff577224 */ /* 0x010fe200078e0034 */
[----:B------:R-:W-:-:S02]  /*6e2e0*/  MOV R86, R53 ;  /* 0x0000003500567202 */ /* 0x000fc40000000f00 */
[C---:B------:R-:W-:Y:S07]  /*6e2f0*/  HMMA.1688.F32.TF32 R52, R88.reuse, R220, R92 ;  /* 0x000000dc5834723c */ /* 0x040fee000008105c */
[----:B------:R-:W-:Y:S02]  /*6e300*/  IMAD.MOV.U32 R94, RZ, RZ, R65 ;  /* 0x000000ffff5e7224 */ /* 0x000fe400078e0041 */
[----:B------:R-:W-:Y:S01]  /*6e310*/  IMAD.MOV.U32 R95, RZ, RZ, R64 ;  /* 0x000000ffff5f7224 */ /* 0x000fe200078e0040 */
[----:B------:R-:W-:Y:S01]  /*6e320*/  MOV R93, R68 ;  /* 0x00000044005d7202 */ /* 0x000fe20000000f00 */
[----:B------:R-:W-:Y:S01]  /*6e330*/  IMAD.MOV.U32 R92, RZ, RZ, R69 ;  /* 0x000000ffff5c7224 */ /* 0x000fe200078e0045 */
[C---:B------:R-:W-:Y:S08]  /*6e340*/  HMMA.1688.F32.TF32 R72, R88.reuse, R200, R164 ;  /* 0x000000c85848723c */ /* 0x040ff000000810a4 */
[C---:B------:R-:W-:Y:S08]  /*6e350*/  HMMA.1688.F32.TF32 R56, R88.reuse, R216, R80 ;  /* 0x000000d85838723c */ /* 0x040ff00000081050 */
[C---:B------:R-:W-:Y:S01]  /*6e360*/  HMMA.1688.F32.TF32 R60, R88.reuse, R212, R176 ;  /* 0x000000d4583c723c */ /* 0x040fe200000810b0 */
[----:B------:R-:W-:Y:S07]  /*6e370*/  STL.64 [R1+0x2910], R54 ;  /* 0x0029103601007387 */ /* 0x000fee0000100a00 */
[C---:B------:R-:W-:Y:S08]  /*6e380*/  HMMA.1688.F32.TF32 R64, R88.reuse, R208, R172 ;  /* 0x000000d05840723c */ /* 0x040ff000000810ac */
[C---:B------:R-:W-:Y:S01]  /*6e390*/  HMMA.1688.F32.TF32 R68, R88.reuse, R204, R168 ;  /* 0x000000cc5844723c */ /* 0x040fe200000810a8 */
        /* <DEDUP_REMOVED lines=9> */
[----:B------:R-:W-:Y:S01]  /*6e430*/  STL.64 [R1+0x2950], R70 ;  /* 0x0029504601007387 */ /* 0x000fe20000100a00 */
[C---:B------:R-:W-:Y:S03]  /*6e440*/  HMMA.1688.F32.TF32 R84, R88.reuse, R188, R84 ;  /* 0x000000bc5854723c */ /* 0x040fe60000081054 */
[----:B------:R-:W-:Y:S04]  /*6e450*/  STL.64 [R1+0x2948], R68 ;  /* 0x0029484401007387 */ /* 0x000fe80000100a00 */
[----:B------:R-:W-:Y:S01]  /*6e460*/  LDS R176, [R3+0x30700] ;  /* 0x0307000003b07984 */ /* 0x000fe20000000800 */
[C---:B------:R-:W-:Y:S03]  /*6e470*/  HMMA.1688.F32.TF32 R168, R88.reuse, R184, R156 ;  /* 0x000000b858a8723c */ /* 0x040fe6000008109c */
[----:B------:R-:W-:Y:S04]  /*6e480*/  STL.64 [R1+0x2960], R74 ;  /* 0x0029604a01007387 */ /* 0x000fe80000100a00 */
[----:B------:R-:W-:Y:S01]  /*6e490*/  LDS R178, [R3+0x32700] ;  /* 0x0327000003b27984 */ /* 0x000fe20000000800 */
[----:B------:R-:W-:Y:S03]  /*6e4a0*/  HMMA.1688.F32.TF32 R88, R88, R180, R148 ;  /* 0x000000b45858723c */ /* 0x000fe60000081094 */
[----:B------:R-:W-:Y:S04]  /*6e4b0*/  STL.64 [R1+0x2958], R72 ;  /* 0x0029584801007387 */ /* 0x000fe80000100a00 */
[----:B------:R-:W-:Y:S01]  /*6e4c0*/  IMAD.MOV.U32 R148, RZ, RZ, R131 ;  /* 0x000000ffff947224 */ /* 0x000fe200078e0083 */
[----:B------:R-:W-:Y:S01]  /*6e4d0*/  MOV R150, R129 ;  /* 0x0000008100967202 */ /* 0x000fe20000000f00 */
[----:B------:R-:W-:Y:S01]  /*6e4e0*/  IMAD.MOV.U32 R149, RZ, RZ, R130 ;  /* 0x000000ffff957224 */ /* 0x000fe200078e0082 */
[----:B------:R-:W-:Y:S01]  /*6e4f0*/  HMMA.1688.F32.TF32 R24, R236, R228, R24 ;  /* 0x000000e4ec18723c */ /* 0x000fe20000081018 */
[----:B------:R-:W-:Y:S01]  /*6e500*/  IMAD.MOV.U32 R131, RZ, RZ, R112 ;  /* 0x000000ffff837224 */ /* 0x000fe200078e0070 */
[----:B------:R-:W-:Y:S01]  /*6e510*/  MOV R129, R114 ;  /* 0x0000007200817202 */ /* 0x000fe20000000f00 */
[----:B------:R-:W-:Y:S01]  /*6e520*/  IMAD.MOV.U32 R130, RZ, RZ, R113 ;  /* 0x000000ffff827224 */ /* 0x000fe200078e0071 */
[----:B------:R-:W2:Y:S01]  /*6e530*/  LDL.LU R112, [R1+0x930] ;  /* 0x0009300001707983 */ /* 0x000ea20000300800 */
[----:B------:R-:W-:-:S02]  /*6e540*/  IMAD.MOV.U32 R151, RZ, RZ, R128 ;  /* 0x000000ffff977224 */ /* 0x000fc400078e0080 */
        /* <DEDUP_REMOVED lines=10> */
[----:B------:R-:W4:Y:S01]  /*6e5f0*/  LDL.LU R166, [R1+0x968] ;  /* 0x0009680001a67983 */ /* 0x000f220000300800 */
[----:B-1----:R-:W-:Y:S03]  /*6e600*/  HMMA.1688.F32.TF32 R172, R152, R4, R144 ;  /* 0x0000000498ac723c */ /* 0x002fe60000081090 */
[----:B------:R-:W4:Y:S04]  /*6e610*/  LDL.LU R167, [R1+0x96c] ;  /* 0x00096c0001a77983 */ /* 0x000f280000300800 */
        /* <DEDUP_REMOVED lines=47> */
[----:B--2---:R-:W-:Y:S08]  /*6e910*/  HMMA.1688.F32.TF32 R112, R152, R220, R112 ;  /* 0x000000dc9870723c */ /* 0x004ff00000081070 */
[C---:B---3--:R-:W-:Y:S08]  /*6e920*/  HMMA.1688.F32.TF32 R156, R236.reuse, R8, R156 ;  /* 0x00000008ec9c723c */ /* 0x048ff0000008109c */
[C---:B----4-:R-:W-:Y:S08]  /*6e930*/  HMMA.1688.F32.TF32 R160, R236.reuse, R4, R160 ;  /* 0x00000004eca0723c */ /* 0x050ff000000810a0 */
[C---:B------:R-:W-:Y:S07]  /*6e940*/  HMMA.1688.F32.TF32 R28, R236.reuse, R232, R28 ;  /* 0x000000e8ec1c723c */ /* 0x040fee000008101c */
[----:B------:R-:W-:Y:S04]  /*6e950*/  STL [R1+0x2818], R156 ;  /* 0x0028189c01007387 */ /* 0x000fe80000100800 */
[----:B------:R-:W-:Y:S01]  /*6e960*/  STL [R1+0x2814], R157 ;  /* 0x0028149d01007387 */ /* 0x000fe20000100800 */
[C---:B------:R-:W-:Y:S03]  /*6e970*/  HMMA.1688.F32.TF32 R20, R236.reuse, R224, R20 ;  /* 0x000000e0ec14723c */ /* 0x040fe60000081014 */
[----:B------:R-:W-:Y:S04]  /*6e980*/  STL [R1+0x2810], R158 ;  /* 0x0028109e01007387 */ /* 0x000fe80000100800 */
[----:B------:R-:W-:Y:S01]  /*6e990*/  STL [R1+0x280c], R159 ;  /* 0x00280c9f01007387 */ /* 0x000fe20000100800 */
[----:B------:R-:W-:Y:S03]  /*6e9a0*/  HMMA.1688.F32.TF32 R12, R236, R216, R12 ;  /* 0x000000d8ec0c723c */ /* 0x000fe6000008100c */
[----:B------:R2:W-:Y:S04]  /*6e9b0*/  STL [R1+0x281c], R160 ;  /* 0x00281ca001007387 */ /* 0x0005e80000100800 */
[----:B------:R-:W-:Y:S04]  /*6e9c0*/  STL [R1+0x2808], R161 ;  /* 0x002808a101007387 */ /* 0x000fe80000100800 */
[----:B------:R-:W-:Y:S04]  /*6e9d0*/  STL [R1+0x2804], R162 ;  /* 0x002804a201007387 */ /* 0x000fe80000100800 */
[----:B------:R-:W-:Y:S01]  /*6e9e0*/  STL [R1+0x2800], R163 ;  /* 0x002800a301007387 */ /* 0x000fe20000100800 */
[----:B--2---:R-:W-:-:S03]  /*6e9f0*/  IMAD.MOV.U32 R160, RZ, RZ, R19 ;  /* 0x000000ffffa07224 */ /* 0x004fc600078e0013 */
[----:B------:R-:W-:Y:S04]  /*6ea00*/  STL.64 [R1+0x390], R28 ;  /* 0x0003901c01007387 */ /* 0x000fe80000100a00 */
[----:B------:R-:W-:Y:S04]  /*6ea10*/  STL.64 [R1+0x398], R30 ;  /* 0x0003981e01007387 */ /* 0x000fe80000100a00 */
[----:B------:R-:W-:Y:S04]  /*6ea20*/  STL.64 [R1+0x3b0], R24 ;  /* 0x0003b01801007387 */ /* 0x000fe80000100a00 */
[----:B------:R-:W-:Y:S04]  /*6ea30*/  STL.64 [R1+0x3b8], R26 ;  /* 0x0003b81a01007387 */ /* 0x000fe80000100a00 */
[----:B------:R-:W-:Y:S01]  /*6ea40*/  STL.64 [R1+0x3f0], R16 ;  /* 0x0003f01001007387 */ /* 0x000fe20000100a00 */
[----:B------:R-:W-:-:S03]  /*6ea50*/  MOV R156, R12 ;  /* 0x0000000c009c7202 */ /* 0x000fc60000000f00 */
[----:B------:R2:W-:Y:S01]  /*6ea60*/  STL.64 [R1+0x3d0], R20 ;  /* 0x0003d01401007387 */ /* 0x0005e20000100a00 */
[----:B------:R-:W-:-:S03]  /*6ea70*/  IMAD.MOV.U32 R157, RZ, RZ, R13 ;  /* 0x000000ffff9d7224 */ /* 0x000fc600078e000d */
[----:B------:R3:W-:Y:S01]  /*6ea80*/  STL.64 [R1+0x3d8], R22 ;  /* 0x0003d81601007387 */ /* 0x0007e20000100a00 */
[----:B------:R-:W-:-:S03]  /*6ea90*/  IMAD.MOV.U32 R158, RZ, RZ, R14 ;  /* 0x000000ffff9e7224 */ /* 0x000fc600078e000e */
[----:B------:R2:W-:Y:S01]  /*6eaa0*/  STL [R1+0x3f8], R18 ;  /* 0x0003f81201007387 */ /* 0x0005e20000100800 */
[----:B------:R-:W-:-:S03]  /*6eab0*/  MOV R159, R15 ;  /* 0x0000000f009f7202 */ /* 0x000fc60000000f00 */
[----:B------:R1:W-:Y:S04]  /*6eac0*/  STL [R1+0x2820], R160 ;  /* 0x002820a001007387 */ /* 0x0003e80000100800 */
        /* <DEDUP_REMOVED lines=21> */
[----:B------:R-:W4:Y:S04]  /*6ec20*/  LDL.LU R97, [R1+0x574] ;  /* 0x0005740001617983 */ /* 0x000f280000300800 */
[----:B------:R-:W4:Y:S01]  /*6ec30*/  LDL.LU R98, [R1+0x578] ;  /* 0x0005780001627983 */ /* 0x000f220000300800 */
[C---:B------:R-:W-:Y:S03]  /*6ec40*/  HMMA.1688.F32.TF32 R164, R152.reuse, R232, R164 ;  /* 0x000000e898a4723c */ /* 0x040fe600000810a4 */
        /* <DEDUP_REMOVED lines=9> */
[----:B------:R-:W-:Y:S01]  /*6ece0*/  HMMA.1688.F32.TF32 R152, R152, R180, R32 ;  /* 0x000000b49898723c */ /* 0x000fe20000081020 */
        /* <DEDUP_REMOVED lines=12> */
[----:B------:R-:W-:Y:S04]  /*6edb0*/  STL [R1+0x2830], R159 ;  /* 0x0028309f01007387 */ /* 0x000fe80000100800 */
[----:B------:R-:W-:Y:S04]  /*6edc0*/  STL [R1+0x282c], R158 ;  /* 0x00282c9e01007387 */ /* 0x000fe80000100800 */
[----:B------:R-:W-:Y:S04]  /*6edd0*/  STL [R1+0x2828], R157 ;  /* 0x0028289d01007387 */ /* 0x000fe80000100800 */
[----:B------:R-:W-:Y:S01]  /*6ede0*/  STL [R1+0x2824], R156 ;  /* 0x0028249c01007387 */ /* 0x000fe20000100800 */
[----:B---3--:R-:W-:Y:S11]  /*6edf0*/  HMMA.1688.F32.TF32 R40, R236, R212, R40 ;  /* 0x000000d4ec28723c */ /* 0x008ff60000081028 */
[----:B------:R-:W-:Y:S11]  /*6ee00*/  @!UPT UIADD3 URZ, URZ, URZ, URZ ;  /* 0x0000003f3f3ff290 */ /* 0x000ff6000fffe03f */
[----:B------:R-:W-:Y:S01]  /*6ee10*/  @!UPT UIADD3 URZ, URZ, URZ, URZ ;  /* 0x0000003f3f3ff290 */ /* 0x000fe2000fffe03f */
[----:B------:R-:W-:Y:S01]  /*6ee20*/  STL.64 [R1+0x540], R40 ;  /* 0x0005402801007387 */ /* 0x000fe20000100a00 */
[----:B-1----:R-:W-:-:S03]  /*6ee30*/  IMAD.MOV.U32 R160, RZ, RZ, R43 ;  /* 0x000000ffffa07224 */ /* 0x002fc600078e002b */
[----:B------:R2:W-:Y:S02]  /*6ee40*/  STL [R1+0x548], R42 ;  /* 0x0005482a01007387 */ /* 0x0005e40000100800 */
[C---:B--2---:R-:W-:Y:S08]  /*6ee50*/  HMMA.1688.F32.TF32 R40, R236.reuse, R208, R100 ;  /* 0x000000d0ec28723c */ /* 0x044ff00000081064 */
[C---:B------:R-:W-:Y:S08]  /*6ee60*/  HMMA.1688.F32.TF32 R24, R236.reuse, R188, R24 ;  /* 0x000000bcec18723c */ /* 0x040ff00000081018 */
[----:B------:R-:W-:Y:S08]  /*6ee70*/  HMMA.1688.F32.TF32 R20, R236, R184, R20 ;  /* 0x000000b8ec14723c */ /* 0x000ff00000081014 */
[----:B------:R-:W-:Y:S01]  /*6ee80*/  IMAD.MOV.U32 R159, RZ, RZ, R40 ;  /* 0x000000ffff9f7224 */ /* 0x000fe200078e0028 */
[----:B------:R-:W-:Y:S01]  /*6ee90*/  MOV R158, R41 ;  /* 0x00000029009e7202 */ /* 0x000fe20000000f00 */
[----:B------:R-:W-:-:S02]  /*6eea0*/  IMAD.MOV.U32 R157, RZ, RZ, R42 ;  /* 0x000000ffff9d7224 */ /* 0x000fc400078e002a */
[----:B------:R-:W-:Y:S02]  /*6eeb0*/  IMAD.MOV.U32 R156, RZ, RZ, R43 ;  /* 0x000000ffff9c7224 */ /* 0x000fe400078e002b */
[C---:B----4-:R-:W-:Y:S08]  /*6eec0*/  HMMA.1688.F32.TF32 R40, R236.reuse, R204, R96 ;  /* 0x000000ccec28723c */ /* 0x050ff00000081060 */
[----:B------:R-:W-:Y:S01]  /*6eed0*/  HMMA.1688.F32.TF32 R36, R236, R200, R36 ;  /* 0x000000c8ec24723c */ /* 0x000fe20000081024 */
[----:B------:R-:W-:Y:S07]  /*6eee0*/  STL [R1+0x2834], R160 ;  /* 0x002834a001007387 */ /* 0x000fee0000100800 */
[----:B------:R-:W-:Y:S01]  /*6eef0*/  HMMA.1688.F32.TF32 R12, R176, R8, R12 ;  /* 0x00000008b00c723c */ /* 0x000fe2000008100c */
[----:B------:R-:W-:Y:S04]  /*6ef00*/  STL [R1+0x2844], R156 ;  /* 0x0028449c01007387 */ /* 0x000fe80000100800 */
[----:B------:R-:W-:Y:S04]  /*6ef10*/  STL [R1+0x2840], R157 ;  /* 0x0028409d01007387 */ /* 0x000fe80000100800 */
[----:B------:R-:W-:Y:S01]  /*6ef20*/  STL [R1+0x283c], R159 ;  /* 0x00283c9f01007387 */ /* 0x000fe20000100800 */
[C---:B------:R-:W-:Y:S08]  /*6ef30*/  HMMA.1688.F32.TF32 R32, R236.reuse, R196, R32 ;  /* 0x000000c4ec20723c */ /* 0x040ff00000081020 */
[C---:B------:R-:W-:Y:S01]  /*6ef40*/  HMMA.1688.F32.TF32 R28, R236.reuse, R192, R28 ;  /* 0x000000c0ec1c723c */ /* 0x040fe2000008101c */
[----:B------:R-:W-:Y:S07]  /*6ef50*/  STL [R1+0x2838], R158 ;  /* 0x0028389e01007387 */ /* 0x000fee0000100800 */
[----:B------:R-:W-:Y:S01]  /*6ef60*/  HMMA.1688.F32.TF32 R16, R236, R180, R16 ;  /* 0x000000b4ec10723c */ /* 0x000fe20000081010 */
[----:B------:R-:W-:Y:S04]  /*6ef70*/  STL.64 [R1+0x520], R40 ;  /* 0x0005202801007387 */ /* 0x000fe80000100a00 */
[----:B------:R-:W-:Y:S04]  /*6ef80*/  STL [R1+0x528], R42 ;  /* 0x0005282a01007387 */ /* 0x000fe80000100800 */
[----:B------:R-:W-:Y:S06]  /*6ef90*/  STL [R1+0x51c], R39 ;  /* 0x00051c2701007387 */ /* 0x000fec0000100800 */
[----:B------:R1:W-:Y:S04]  /*6efa0*/  STL.64 [R1+0x4f0], R28 ;  /* 0x0004f01c01007387 */ /* 0x0003e80000100a00 */
[----:B------:R2:W-:Y:S04]  /*6efb0*/  STL.64 [R1+0x4f8], R30 ;  /* 0x0004f81e01007387 */ /* 0x0005e80000100a00 */
[----:B------:R-:W-:Y:S04]  /*6efc0*/  STL.64 [R1+0x4e0], R24 ;  /* 0x0004e01801007387 */ /* 0x000fe80000100a00 */
[----:B------:R-:W-:Y:S04]  /*6efd0*/  STL.64 [R1+0x4e8], R26 ;  /* 0x0004e81a01007387 */ /* 0x000fe80000100a00 */
[----:B------:R-:W-:Y:S04]  /*6efe0*/  STL.64 [R1+0x4d0], R20 ;  /* 0x0004d01401007387 */ /* 0x000fe80000100a00 */
[----:B------:R-:W-:Y:S04]  /*6eff0*/  STL.64 [R1+0x4d8], R22 ;  /* 0x0004d81601007387 */ /* 0x000fe80000100a00 */
[----:B-1----:R-:W3:Y:S04]  /*6f000*/  LDL.LU R28, [R1+0x1f0] ;  /* 0x0001f000011c7983 */ /* 0x002ee80000300800 */
[----:B------:R1:W-:Y:S04]  /*6f010*/  STL.64 [R1+0x4c0], R16 ;  /* 0x0004c01001007387 */ /* 0x0003e80000100a00 */
[----:B------:R4:W-:Y:S04]  /*6f020*/  STL.64 [R1+0x4c8], R18 ;  /* 0x0004c81201007387 */ /* 0x0009e80000100a00 */
[----:B------:R1:W-:Y:S01]  /*6f030*/  STL.64 [R1+0x4b0], R12 ;  /* 0x0004b00c01007387 */ /* 0x0003e20000100a00 */
[----:B------:R-:W-:-:S03]  /*6f040*/  IMAD.MOV.U32 R156, RZ, RZ, R32 ;  /* 0x000000ffff9c7224 */ /* 0x000fc600078e0020 */
[----:B------:R1:W-:Y:S01]  /*6f050*/  STL.64 [R1+0x4b8], R14 ;  /* 0x0004b80e01007387 */ /* 0x0003e20000100a00 */
[----:B------:R-:W-:-:S03]  /*6f060*/  IMAD.MOV.U32 R157, RZ, RZ, R33 ;  /* 0x000000ffff9d7224 */ /* 0x000fc600078e0021 */
[----:B------:R-:W3:Y:S01]  /*6f070*/  LDL.LU R29, [R1+0x1f4] ;  /* 0x0001f400011d7983 */ /* 0x000ee20000300800 */
[----:B------:R-:W-:-:S03]  /*6f080*/  MOV R159, R34 ;  /* 0x00000022009f7202 */ /* 0x000fc60000000f00 */
[----:B--2---:R-:W3:Y:S01]  /*6f090*/  LDL.LU R30, [R1+0x1f8] ;  /* 0x0001f800011e7983 */ /* 0x004ee20000300800 */
        /* <DEDUP_REMOVED lines=13> */
[----:B------:R-:W-:-:S03]  /*6f170*/  MOV R160, R43 ;  /* 0x0000002b00a07202 */ /* 0x000fc60000000f00 */
        /* <DEDUP_REMOVED lines=32> */
[----:B------:R-:W3:Y:S01]  /*6f380*/  LDL.LU R45, [R1+0x424] ;  /* 0x00042400012d7983 */ /* 0x000ee20000300800 */
[----:B------:R-:W-:-:S03]  /*6f390*/  MOV R163, R38 ;  /* 0x0000002600a37202 */ /* 0x000fc60000000f00 */
        /* <DEDUP_REMOVED lines=15> */
[----:B----4-:R-:W-:Y:S11]  /*6f490*/  HMMA.1688.F32.TF32 R12, R176, R232, R12 ;  /* 0x000000e8b00c723c */ /* 0x010ff6000008100c */
[----:B------:R-:W-:Y:S04]  /*6f4a0*/  @!UPT UIADD3 URZ, URZ, URZ, URZ ;  /* 0x0000003f3f3ff290 */ /* 0x000fe8000fffe03f */
[----:B------:R2:W-:Y:S04]  /*6f4b0*/  STL.64 [R1+0x4a0], R16 ;  /* 0x0004a01001007387 */ /* 0x0005e80000100a00 */
[----:B------:R4:W-:Y:S01]  /*6f4c0*/  STL.64 [R1+0x4a8], R18 ;  /* 0x0004a81201007387 */ /* 0x0009e20000100a00 */
[----:B--2---:R-:W-:-:S03]  /*6f4d0*/  IMAD.MOV.U32 R16, RZ, RZ, R10 ;  /* 0x000000ffff107224 */ /* 0x004fc600078e000a */
[----:B------:R-:W2:Y:S01]  /*6f4e0*/  LDL.LU R10, [R1+0x2a5c] ;  /* 0x002a5c00010a7983 */ /* 0x000ea20000300800 */
[----:B------:R-:W-:Y:S01]  /*6f4f0*/  MOV R17, R11 ;  /* 0x0000000b00117202 */ /* 0x000fe20000000f00 */
[----:B----4-:R-:W-:Y:S02]  /*6f500*/  IMAD.MOV.U32 R18, RZ, RZ, R240 ;  /* 0x000000ffff127224 */ /* 0x010fe400078e00f0 */
[----:B------:R4:W-:Y:S01]  /*6f510*/  STL.64 [R1+0x490], R12 ;  /* 0x0004900c01007387 */ /* 0x0009e20000100a00 */
[----:B------:R-:W-:-:S03]  /*6f520*/  IMAD.MOV.U32 R19, RZ, RZ, R241 ;  /* 0x000000ffff137224 */ /* 0x000fc600078e00f1 */
[----:B------:R-:W-:Y:S04]  /*6f530*/  STL.64 [R1+0x498], R14 ;  /* 0x0004980e01007387 */ /* 0x000fe80000100a00 */
[----:B------:R-:W2:Y:S04]  /*6f540*/  LDL.LU R11, [R1+0x2a58] ;  /* 0x002a5800010b7983 */ /* 0x000ea80000300800 */
        /* <DEDUP_REMOVED lines=8> */
[C---:B------:R-:W-:Y:S08]  /*6f5d0*/  HMMA.1688.F32.TF32 R60, R176.reuse, R220, R52 ;  /* 0x000000dcb03c723c */ /* 0x040ff00000081034 */
[C---:B------:R-:W-:Y:S08]  /*6f5e0*/  HMMA.1688.F32.TF32 R56, R176.reuse, R216, R48 ;  /* 0x000000d8b038723c */ /* 0x040ff00000081030 */
[C---:B------:R-:W-:Y:S08]  /*6f5f0*/  HMMA.1688.F32.TF32 R52, R176.reuse, R212, R44 ;  /* 0x000000d4b034723c */ /* 0x040ff0000008102c */
[C---:B------:R-:W-:Y:S08]  /*6f600*/  HMMA.1688.F32.TF32 R48, R176.reuse, R208, R40 ;  /* 0x000000d0b030723c */ /* 0x040ff00000081028 */
[C---:B------:R-:W-:Y:S01]  /*6f610*/  HMMA.1688.F32.TF32 R44, R176.reuse, R204, R100 ;  /* 0x000000ccb02c723c */ /* 0x040fe20000081064 */
[----:B----4-:R-:W-:Y:S01]  /*6f620*/  MOV R12, R242 ;  /* 0x000000f2000c7202 */ /* 0x010fe20000000f00 */
[----:B------:R-:W-:Y:S01]  /*6f630*/  IMAD.MOV.U32 R13, RZ, RZ, R243 ;  /* 0x000000ffff0d7224 */ /* 0x000fe200078e00f3 */
[----:B------:R-:W3:Y:S04]  /*6f640*/  LDL.LU R242, [R1+0x2a4c] ;  /* 0x002a4c0001f27983 */ /* 0x000ee80000300800 */
[----:B------:R-:W3:Y:S01]  /*6f650*/  LDL.LU R243, [R1+0x2a48] ;  /* 0x002a480001f37983 */ /* 0x000ee20000300800 */
[C---:B------:R-:W-:Y:S08]  /*6f660*/  HMMA.1688.F32.TF32 R40, R176.reuse, R200, R96 ;  /* 0x000000c8b028723c */ /* 0x040ff00000081060 */
        /* <DEDUP_REMOVED lines=25> */
[----:B------:R-:W-:Y:S01]  /*6f800*/  STL [R1+0x3c8], R30 ;  /* 0x0003c81e01007387 */ /* 0x000fe20000100800 */
[----:B--2---:R-:W-:Y:S11]  /*6f810*/  HMMA.1688.F32.TF32 R20, R236, R10, R20 ;  /* 0x0000000aec14723c */ /* 0x004ff60000081014 */
[----:B------:R-:W-:Y:S11]  /*6f820*/  @!UPT UIADD3 URZ, URZ, URZ, URZ ;  /* 0x0000003f3f3ff290 */ /* 0x000ff6000fffe03f */
[----:B------:R-:W-:Y:S02]  /*6f830*/  @!UPT UIADD3 URZ, URZ, URZ, URZ ;  /* 0x0000003f3f3ff290 */ /* 0x000fe4000fffe03f */
[----:B------:R-:W-:Y:S01]  /*6f840*/  IMAD.MOV.U32 R204, RZ, RZ, R23 ;  /* 0x000000ffffcc7224 */ /* 0x000fe200078e0017 */
[----:B------:R1:W-:Y:S04]  /*6f850*/  STL.64 [R1+0x910], R20 ;  /* 0x0009101401007387 */ /* 0x0003e80000100a00 */
[----:B------:R-:W-:Y:S04]  /*6f860*/  STL [R1+0x918], R22 ;  /* 0x0009181601007387 */ /* 0x000fe80000100800 */
[----:B------:R-:W-:Y:S04]  /*6f870*/  STL [R1+0x27ec], R204 ;  /* 0x0027eccc01007387 */ /* 0x000fe80000100800 */
[----:B------:R2:W-:Y:S04]  /*6f880*/  STL.64 [R1+0x900], R16 ;  /* 0x0009001001007387 */ /* 0x0005e80000100a00 */
[----:B------:R4:W-:Y:S01]  /*6f890*/  STL.64 [R1+0x908], R18 ;  /* 0x0009081201007387 */ /* 0x0009e20000100a00 */
[----:B-1----:R-:W-:-:S02]  /*6f8a0*/  IMAD.MOV.U32 R20, RZ, RZ, R187 ;  /* 0x000000ffff147224 */ /* 0x002fc400078e00bb */
[----:B------:R-:W-:Y:S01]  /*6f8b0*/  IMAD.MOV.U32 R21, RZ, RZ, R186 ;  /* 0x000000ffff157224 */ /* 0x000fe200078e00ba */
[----:B--2---:R-:W-:Y:S01]  /*6f8c0*/  MOV R16, R203 ;  /* 0x000000cb00107202 */ /* 0x004fe20000000f00 */
[----:B------:R-:W-:Y:S01]  /*6f8d0*/  IMAD.MOV.U32 R17, RZ, RZ, R202 ;  /* 0x000000ffff117224 */ /* 0x000fe200078e00ca */
[----:B------:R-:W2:Y:S01]  /*6f8e0*/  LDL.LU R203, [R1+0x2a44] ;  /* 0x002a440001cb7983 */ /* 0x000ea20000300800 */
[----:B----4-:R-:W-:Y:S01]  /*6f8f0*/  IMAD.MOV.U32 R18, RZ, RZ, R198 ;  /* 0x000000ffff127224 */ /* 0x010fe200078e00c6 */
[----:B------:R-:W-:Y:S02]  /*6f900*/  MOV R19, R199 ;  /* 0x000000c700137202 */ /* 0x000fe40000000f00 */
[----:B------:R-:W4:Y:S04]  /*6f910*/  LDL.LU R202, [R1+0x2a40] ;  /* 0x002a400001ca7983 */ /* 0x000f280000300800 */
[----:B------:R-:W2:Y:S04]  /*6f920*/  LDL.LU R198, [R1+0x2a3c] ;  /* 0x002a3c0001c67983 */ /* 0x000ea80000300800 */
[----:B------:R-:W2:Y:S04]  /*6f930*/  LDL.LU R199, [R1+0x2a38] ;  /* 0x002a380001c77983 */ /* 0x000ea80000300800 */
[----:B------:R-:W2:Y:S04]  /*6f940*/  LDL.LU R187, [R1+0x2a34] ;  /* 0x002a340001bb7983 */ /* 0x000ea80000300800 */
[----:B------:R-:W3:Y:S01]  /*6f950*/  LDL.LU R186, [R1+0x2a30] ;  /* 0x002a300001ba7983 */ /* 0x000ee20000300800 */
[----:B------:R-:W-:Y:S01]  /*6f960*/  MOV R22, R190 ;  /* 0x000000be00167202 */ /* 0x000fe20000000f00 */
[----:B------:R-:W-:-:S02]  /*6f970*/  IMAD.MOV.U32 R23, RZ, RZ, R191 ;  /* 0x000000ffff177224 */ /* 0x000fc400078e00bf */
[----:B------:R-:W4:Y:S01]  /*6f980*/  LDL.LU R190, [R1+0x2a2c] ;  /* 0x002a2c0001be7983 */ /* 0x000f220000300800 */
        /* <DEDUP_REMOVED lines=8> */
[----:B------:R-:W4:Y:S01]  /*6fa10*/  LDL.LU R182, [R1+0x2a18] ;  /* 0x002a180001b67983 */ /* 0x000f220000300800 */
[----:B--2---:R-:W-:Y:S01]  /*6fa20*/  IMAD.MOV.U32 R97, RZ, RZ, R187 ;  /* 0x000000ffff617224 */ /* 0x004fe200078e00bb */
[----:B---3--:R-:W-:-:S02]  /*6fa30*/  MOV R96, R186 ;  /* 0x000000ba00607202 */ /* 0x008fc40000000f00 */
[----:B------:R-:W2:Y:S04]  /*6fa40*/  LDL.LU R186, [R1+0x2a14] ;  /* 0x002a140001ba7983 */ /* 0x000ea80000300800 */
[----:B------:R-:W3:Y:S01]  /*6fa50*/  LDL.LU R187, [R1+0x2a10] ;  /* 0x002a100001bb7983 */ /* 0x000ee20000300800 */
[----:B------:R-:W-:Y:S01]  /*6fa60*/  IMAD.MOV.U32 R98, RZ, RZ, R199 ;  /* 0x000000ffff627224 */ /* 0x000fe200078e00c7 */
[----:B------:R-:W-:Y:S02]  /*6fa70*/  MOV R99, R198 ;  /* 0x000000c600637202 */ /* 0x000fe40000000f00 */
[----:B------:R-:W3:Y:S01]  /*6fa80*/  LDL.LU R199, [R1+0x2a0c] ;  /* 0x002a0c0001c77983 */ /* 0x000ee20000300800 */
[----:B----4-:R-:W-:Y:S01]  /*6fa90*/  MOV R102, R191 ;  /* 0x000000bf00667202 */ /* 0x010fe20000000f00 */
[----:B------:R-:W-:-:S02]  /*6faa0*/  IMAD.MOV.U32 R101, RZ, RZ, R194 ;  /* 0x000000ffff657224 */ /* 0x000fc400078e00c2 */
        /* <DEDUP_REMOVED lines=8> */
[----:B------:R-:W-:Y:S01]  /*6fb30*/  IMAD.MOV.U32 R43, RZ, RZ, R183 ;  /* 0x000000ffff2b7224 */ /* 0x000fe200078e00b7 */
[----:B--2---:R-:W-:Y:S01]  /*6fb40*/  MOV R41, R186 ;  /* 0x000000ba00297202 */ /* 0x004fe20000000f00 */
[----:B---3--:R-:W-:Y:S02]  /*6fb50*/  IMAD.MOV.U32 R40, RZ, RZ, R187 ;  /* 0x000000ffff287224 */ /* 0x008fe400078e00bb */
        /* <DEDUP_REMOVED lines=8> */
[----:B------:R-:W-:Y:S01]  /*6fbe0*/  HMMA.1688.F32.TF32 R24, R176, R184, R24 ;  /* 0x000000b8b018723c */ /* 0x000fe20000081018 */
[----:B--2---:R-:W-:Y:S02]  /*6fbf0*/  IMAD.MOV.U32 R50, RZ, RZ, R187 ;  /* 0x000000ffff327224 */ /* 0x004fe400078e00bb */
[----:B------:R-:W2:Y:S01]  /*6fc00*/  LDL.LU R187, [R1+0x29dc] ;  /* 0x0029dc0001bb7983 */ /* 0x000ea20000300800 */
[----:B---3--:R-:W-:-:S03]  /*6fc10*/  MOV R51, R186 ;  /* 0x000000ba00337202 */ /* 0x008fc60000000f00 */
[----:B------:R-:W3:Y:S01]  /*6fc20*/  LDL.LU R186, [R1+0x29d8] ;  /* 0x0029d80001ba7983 */ /* 0x000ee20000300800 */
[----:B------:R-:W-:-:S03]  /*6fc30*/  IMAD.MOV.U32 R55, RZ, RZ, R182 ;  /* 0x000000ffff377224 */ /* 0x000fc600078e00b6 */
        /* <DEDUP_REMOVED lines=10> */
[----:B------:R-:W3:Y:S01]  /*6fce0*/  LDL.LU R64, [R1+0xa0] ;  /* 0x0000a00001407983 */ /* 0x000ee20000300800 */
[----:B------:R-:W-:Y:S01]  /*6fcf0*/  HMMA.1688.F32.TF32 R24, R176, R180, R240 ;  /* 0x000000b4b018723c */ /* 0x000fe200000810f0 */
[----:B------:R-:W-:-:S02]  /*6fd00*/  IMAD.MOV.U32 R14, RZ, RZ, R252 ;  /* 0x000000ffff0e7224 */ /* 0x000fc400078e00fc */
[----:B------:R-:W3:Y:S04]  /*6fd10*/  LDL.LU R65, [R1+0xa4] ;  /* 0x0000a40001417983 */ /* 0x000ee80000300800 */
[----:B------:R-:W3:Y:S01]  /*6fd20*/  LDL.LU R66, [R1+0xa8] ;  /* 0x0000a80001427983 */ /* 0x000ee20000300800 */
[----:B------:R-:W-:Y:S03]  /*6fd30*/  HMMA.1688.F32.TF32 R12, R236, R234, R12 ;  /* 0x000000eaec0c723c */ /* 0x000fe6000008100c */
[----:B------:R-:W3:Y:S04]  /*6fd40*/  LDL.LU R67, [R1+0xac] ;  /* 0x0000ac0001437983 */ /* 0x000ee80000300800 */
[----:B------:R-:W3:Y:S04]  /*6fd50*/  LDL.LU R60, [R1+0x90] ;  /* 0x00009000013c7983 */ /* 0x000ee80000300800 */
[----:B------:R-:W3:Y:S01]  /*6fd60*/  LDL.LU R61, [R1+0x94] ;  /* 0x00009400013d7983 */ /* 0x000ee20000300800 */
[----:B----4-:R-:W-:Y:S01]  /*6fd70*/  IMAD.MOV.U32 R58, RZ, RZ, R190 ;  /* 0x000000ffff3a7224 */ /* 0x010fe200078e00be */
[----:B------:R-:W-:Y:S01]  /*6fd80*/  MOV R44, R194 ;  /* 0x000000c2002c7202 */ /* 0x000fe20000000f00 */
[----:B------:R-:W-:Y:S01]  /*6fd90*/  IMAD.MOV.U32 R59, RZ, RZ, R191 ;  /* 0x000000ffff3b7224 */ /* 0x000fe200078e00bf */
[----:B------:R-:W-:Y:S01]  /*6fda0*/  MOV R47, R199 ;  /* 0x000000c7002f7202 */ /* 0x000fe20000000f00 */
        /* <DEDUP_REMOVED lines=17> */
[----:B------:R-:W-:Y:S02]  /*6fec0*/  IMAD.MOV.U32 R29, RZ, RZ, R219 ;  /* 0x000000ffff1d7224 */ /* 0x000fe400078e00db */
        /* <DEDUP_REMOVED lines=8> */
[----:B------:R-:W-:Y:S01]  /*6ff50*/  MOV R14, R227 ;  /* 0x000000e3000e7202 */ /* 0x000fe20000000f00 */
[----:B------:R-:W-:Y:S01]  /*6ff60*/  IMAD.MOV.U32 R13, RZ, RZ, R226 ;  /* 0x000000ffff0d7224 */ /* 0x000fe200078e00e2 */
[----:B------:R-:W1:Y:S01]  /*6ff70*/  LDS R179, [R0+0x36100] ;  /* 0x0361000000b37984 */ /* 0x000e620000000800 */
[----:B------:R-:W-:Y:S02]  /*6ff80*/  IMAD.MOV.U32 R4, RZ, RZ, R15 ;  /* 0x000000ffff047224 */ /* 0x000fe400078e000f */
[----:B------:R-:W-:Y:S01]  /*6ff90*/  IMAD.MOV.U32 R15, RZ, RZ, R223 ;  /* 0x000000ffff0f7224 */ /* 0x000fe200078e00df */
[----:B--2---:R-:W-:Y:S01]  /*6ffa0*/  MOV R57, R187 ;  /* 0x000000bb00397202 */ /* 0x004fe20000000f00 */
[----:B---3--:R-:W-:Y:S02]  /*6ffb0*/  IMAD.MOV.U32 R56, RZ, RZ, R186 ;  /* 0x000000ffff387224 */ /* 0x008fe400078e00ba */
[----:B------:R-:W-:Y:S01]  /*6ffc0*/  IMAD.MOV.U32 R63, RZ, RZ, R183 ;  /* 0x000000ffff3f7224 */ /* 0x000fe200078e00b7 */
[----:B------:R-:W-:-:S02]  /*6ffd0*/  MOV R62, R182 ;  /* 0x000000b6003e7202 */ /* 0x000fc40000000f00 */
        /* <DEDUP_REMOVED lines=26> */
[----:B------:R1:W-:Y:S04]  /*70180*/  STL [R1+0x27fc], R4 ;  /* 0x0027fc0401007387 */ /* 0x0003e80000100800 */
[----:B------:R2:W-:Y:S04]  /*70190*/  STL [R1+0x27f8], R5 ;  /* 0x0027f80501007387 */ /* 0x0005e80000100800 */
[----:B------:R-:W-:Y:S04]  /*701a0*/  STL [R1+0x27f4], R8 ;  /* 0x0027f40801007387 */ /* 0x000fe80000100800 */
[----:B------:R2:W-:Y:S01]  /*701b0*/  STL [R1+0x27f0], R9 ;  /* 0x0027f00901007387 */ /* 0x0005e20000100800 */
[C---:B-1----:R-:W-:Y:S08]  /*701c0*/  HMMA.1688.F32.TF32 R28, R176.reuse, R10, R28 ;  /* 0x0000000ab01c723c */ /* 0x042ff0000008101c */
[C---:B------:R-:W-:Y:S08]  /*701d0*/  HMMA.1688.F32.TF32 R24, R176.reuse, R6, R24 ;  /* 0x00000006b018723c */ /* 0x040ff00000081018 */
[----:B------:R-:W-:Y:S08]  /*701e0*/  HMMA.1688.F32.TF32 R20, R176, R234, R20 ;  /* 0x000000eab014723c */ /* 0x000ff00000081014 */
[C---:B--2---:R-:W-:Y:S08]  /*701f0*/  HMMA.1688.F32.TF32 R60, R236.reuse, R226, R60 ;  /* 0x000000e2ec3c723c */ /* 0x044ff0000008103c */
[C---:B------:R-:W-:Y:S11]  /*70200*/  HMMA.1688.F32.TF32 R64, R236.reuse, R230, R64 ;  /* 0x000000e6ec40723c */ /* 0x040ff60000081040 */
[----:B------:R-:W-:Y:S05]  /*70210*/  @!UPT UIADD3 URZ, URZ, URZ, URZ ;  /* 0x0000003f3f3ff290 */ /* 0x000fea000fffe03f */
[----:B------:R-:W-:Y:S01]  /*70220*/  MOV R4, R60 ;  /* 0x0000003c00047202 */ /* 0x000fe20000000f00 */
[----:B------:R-:W-:Y:S01]  /*70230*/  IMAD.MOV.U32 R5, RZ, RZ, R61 ;  /* 0x000000ffff057224 */ /* 0x000fe200078e003d */
[----:B------:R-:W-:Y:S01]  /*70240*/  MOV R9, R63 ;  /* 0x0000003f00097202 */ /* 0x000fe20000000f00 */
[----:B------:R-:W-:Y:S02]  /*70250*/  IMAD.MOV.U32 R8, RZ, RZ, R62 ;  /* 0x000000ffff087224 */ /* 0x000fe400078e003e */
[C---:B---3--:R-:W-:Y:S08]  /*70260*/  HMMA.1688.F32.TF32 R60, R236.reuse, R222, R56 ;  /* 0x000000deec3c723c */ /* 0x048ff00000081038 */
[C---:B------:R-:W-:Y:S08]  /*70270*/  HMMA.1688.F32.TF32 R56, R236.reuse, R218, R52 ;  /* 0x000000daec38723c */ /* 0x040ff00000081034 */
[C---:B------:R-:W-:Y:S08]  /*70280*/  HMMA.1688.F32.TF32 R52, R236.reuse, R214, R48 ;  /* 0x000000d6ec34723c */ /* 0x040ff00000081030 */
[C---:B------:R-:W-:Y:S08]  /*70290*/  HMMA.1688.F32.TF32 R48, R236.reuse, R210, R44 ;  /* 0x000000d2ec30723c */ /* 0x040ff0000008102c */
[C---:B------:R-:W-:Y:S08]  /*702a0*/  HMMA.1688.F32.TF32 R44, R236.reuse, R206, R40 ;  /* 0x000000ceec2c723c */ /* 0x040ff00000081028 */
[C---:B------:R-:W-:Y:S01]  /*702b0*/  HMMA.1688.F32.TF32 R40, R236.reuse, R202, R100 ;  /* 0x000000caec28723c */ /* 0x040fe20000081064 */
[----:B------:R-:W-:Y:S04]  /*702c0*/  STL.64 [R1+0x8e0], R64 ;  /* 0x0008e04001007387 */ /* 0x000fe80000100a00 */
        /* <DEDUP_REMOVED lines=15> */
[C---:B----4-:R-:W-:Y:S08]  /*703c0*/  HMMA.1688.F32.TF32 R40, R236.reuse, R190, R32 ;  /* 0x000000beec28723c */ /* 0x050ff00000081020 */
[C---:B------:R-:W-:Y:S08]  /*703d0*/  HMMA.1688.F32.TF32 R36, R236.reuse, R186, R248 ;  /* 0x000000baec24723c */ /* 0x040ff000000810f8 */
[----:B------:R-:W-:Y:S01]  /*703e0*/  HMMA.1688.F32.TF32 R32, R236, R182, R244 ;  /* 0x000000b6ec20723c */ /* 0x000fe200000810f4 */
        /* <DEDUP_REMOVED lines=18> */
[----:B-1----:R-:W4:Y:S04]  /*70510*/  LDL.LU R36, [R1+0x110] ;  /* 0x0001100001247983 */ /* 0x002f280000300800 */
[----:B------:R-:W-:Y:S04]  /*70520*/  STL.64 [R1+0x7f0], R16 ;  /* 0x0007f01001007387 */ /* 0x000fe80000100a00 */
[----:B------:R-:W-:Y:S04]  /*70530*/  STL.64 [R1+0x7f8], R18 ;  /* 0x0007f81201007387 */ /* 0x000fe80000100a00 */
[----:B------:R1:W-:Y:S04]  /*70540*/  STL.64 [R1+0x7e0], R12 ;  /* 0x0007e00c01007387 */ /* 0x0003e80000100a00 */
[----:B------:R4:W-:Y:S04]  /*70550*/  STL.64 [R1+0x7e8], R14 ;  /* 0x0007e80e01007387 */ /* 0x0009e80000100a00 */
[----:B------:R-:W4:Y:S04]  /*70560*/  LDL.LU R37, [R1+0x114] ;  /* 0x0001140001257983 */ /* 0x000f280000300800 */
[----:B--2---:R-:W4:Y:S04]  /*70570*/  LDL.LU R38, [R1+0x118] ;  /* 0x0001180001267983 */ /* 0x004f280000300800 */
[----:B------:R-:W4:Y:S04]  /*70580*/  LDL.LU R39, [R1+0x11c] ;  /* 0x00011c0001277983 */ /* 0x000f280000300800 */
        /* <DEDUP_REMOVED lines=46> */
[C---:B----4-:R-:W-:Y:S11]  /*70870*/  HMMA.1688.F32.TF32 R16, R176.reuse, R222, R16 ;  /* 0x000000deb010723c */ /* 0x050ff60000081010 */
[----:B------:R-:W-:Y:S11]  /*70880*/  @!UPT UIADD3 URZ, URZ, URZ, URZ ;  /* 0x0000003f3f3ff290 */ /* 0x000ff6000fffe03f */
[----:B------:R-:W-:Y:S01]  /*70890*/  @!UPT UIADD3 URZ, URZ, URZ, URZ ;  /* 0x0000003f3f3ff290 */ /* 0x000fe2000fffe03f */
[----:B------:R2:W-:Y:S04]  /*708a0*/  STL.64 [R1+0x7d0], R16 ;  /* 0x0007d01001007387 */ /* 0x0005e80000100a00 */
[----:B------:R4:W-:Y:S04]  /*708b0*/  STL.64 [R1+0x7d8], R18 ;  /* 0x0007d81201007387 */ /* 0x0009e80000100a00 */
[----:B------:R1:W-:Y:S04]  /*708c0*/  STL.64 [R1+0x7c0], R12 ;  /* 0x0007c00c01007387 */ /* 0x0003e80000100a00 */
[----:B------:R1:W-:Y:S04]  /*708d0*/  STL.64 [R1+0x7c8], R14 ;  /* 0x0007c80e01007387 */ /* 0x0003e80000100a00 */
[----:B------:R-:W3:Y:S04]  /*708e0*/  LDL.LU R25, [R1+0x384] ;  /* 0x0003840001197983 */ /* 0x000ee80000300800 */
[----:B------:R-:W3:Y:S04]  /*708f0*/  LDL.LU R26, [R1+0x388] ;  /* 0x00038800011a7983 */ /* 0x000ee80000300800 */
[----:B------:R-:W3:Y:S04]  /*70900*/  LDL.LU R27, [R1+0x38c] ;  /* 0x00038c00011b7983 */ /* 0x000ee80000300800 */
[----:B------:R-:W3:Y:S04]  /*70910*/  LDL.LU R20, [R1+0x370] ;  /* 0x0003700001147983 */ /* 0x000ee80000300800 */
[----:B------:R-:W3:Y:S04]  /*70920*/  LDL.LU R21, [R1+0x374] ;  /* 0x0003740001157983 */ /* 0x000ee80000300800 */
[----:B------:R-:W3:Y:S04]  /*70930*/  LDL.LU R22, [R1+0x378] ;  /* 0x0003780001167983 */ /* 0x000ee80000300800 */
[----:B------:R-:W3:Y:S04]  /*70940*/  LDL.LU R23, [R1+0x37c] ;  /* 0x00037c0001177983 */ /* 0x000ee80000300800 */
[----:B--2---:R-:W2:Y:S04]  /*70950*/  LDL.LU R16, [R1+0x360] ;  /* 0x0003600001107983 */ /* 0x004ea80000300800 */
[----:B------:R-:W2:Y:S04]  /*70960*/  LDL.LU R17, [R1+0x364] ;  /* 0x0003640001117983 */ /* 0x000ea80000300800 */
[----:B----4-:R-:W2:Y:S04]  /*70970*/  LDL.LU R18, [R1+0x368] ;  /* 0x0003680001127983 */ /* 0x010ea80000300800 */
[----:B------:R-:W2:Y:S04]  /*70980*/  LDL.LU R19, [R1+0x36c] ;  /* 0x00036c0001137983 */ /* 0x000ea80000300800 */
[----:B-1----:R-:W4:Y:S04]  /*70990*/  LDL.LU R12, [R1+0x350] ;  /* 0x00035000010c7983 */ /* 0x002f280000300800 */
[----:B------:R-:W4:Y:S04]  /*709a0*/  LDL.LU R13, [R1+0x354] ;  /* 0x00035400010d7983 */ /* 0x000f280000300800 */
        /* <DEDUP_REMOVED lines=25> */
[----:B------:R-:W-:Y:S01]  /*70b40*/  STL.64 [R1], R28 ;  /* 0x0000001c01007387 */ /* 0x000fe20000100a00 */
[----:B------:R-:W-:Y:S01]  /*70b50*/  IMAD.MOV.U32 R233, RZ, RZ, R30 ;  /* 0x000000ffffe97224 */ /* 0x000fe200078e001e */
[----:B------:R-:W-:Y:S01]  /*70b60*/  MOV R232, R31 ;  /* 0x0000001f00e87202 */ /* 0x000fe20000000f00 */
[----:B------:R-:W-:-:S02]  /*70b70*/  IMAD.MOV.U32 R204, RZ, RZ, R67 ;  /* 0x000000ffffcc7224 */ /* 0x000fc400078e0043 */
[----:B------:R-:W-:Y:S02]  /*70b80*/  IMAD.MOV.U32 R196, RZ, RZ, R36 ;  /* 0x000000ffffc47224 */ /* 0x000fe400078e0024 */
[----:B------:R-:W-:Y:S01]  /*70b90*/  IMAD.MOV.U32 R197, RZ, RZ, R37 ;  /* 0x000000ffffc57224 */ /* 0x000fe200078e0025 */
[----:B------:R-:W-:Y:S01]  /*70ba0*/  MOV R200, R32 ;  /* 0x0000002000c87202 */ /* 0x000fe20000000f00 */
[----:B------:R-:W-:Y:S01]  /*70bb0*/  IMAD.MOV.U32 R201, RZ, RZ, R33 ;  /* 0x000000ffffc97224 */ /* 0x000fe200078e0021 */
[----:B------:R-:W-:Y:S04]  /*70bc0*/  LDS R176, [R3+0x34300] ;  /* 0x0343000003b07984 */ /* 0x000fe80000000800 */
[----:B------:R-:W-:Y:S04]  /*70bd0*/  LDS R178, [R3+0x36300] ;  /* 0x0363000003b27984 */ /* 0x000fe80000000800 */
[----:B------:R-:W-:Y:S04]  /*70be0*/  LDS R177, [R0+0x34300] ;  /* 0x0343000000b17984 */ /* 0x000fe80000000800 */
[----:B------:R-:W1:Y:S01]  /*70bf0*/  LDS R179, [R0+0x36300] ;  /* 0x0363000000b37984 */ /* 0x000e620000000800 */
[C---:B---3--:R-:W-:Y:S08]  /*70c00*/  HMMA.1688.F32.TF32 R24, R236.reuse, R10, R24 ;  /* 0x0000000aec18723c */ /* 0x048ff00000081018 */
[C---:B------:R-:W-:Y:S08]  /*70c10*/  HMMA.1688.F32.TF32 R20, R236.reuse, R6, R20 ;  /* 0x00000006ec14723c */ /* 0x040ff00000081014 */
[C---:B--2---:R-:W-:Y:S08]  /*70c20*/  HMMA.1688.F32.TF32 R16, R236.reuse, R234, R16 ;  /* 0x000000eaec10723c */ /* 0x044ff00000081010 */
[----:B----4-:R-:W-:Y:S07]  /*70c30*/  HMMA.1688.F32.TF32 R12, R236, R230, R12 ;  /* 0x000000e6ec0c723c */ /* 0x010fee000008100c */
[----:B------:R-:W-:Y:S08]  /*70c40*/  STL.64 [R1+0x728], R22 ;  /* 0x0007281601007387 */ /* 0x000ff00000100a00 */
[----:B------:R-:W-:Y:S01]  /*70c50*/  STL.64 [R1+0x710], R16 ;  /* 0x0007101001007387 */ /* 0x000fe20000100a00 */
[----:B------:R-:W-:-:S02]  /*70c60*/  IMAD.MOV.U32 R229, RZ, RZ, R18 ;  /* 0x000000ffffe57224 */ /* 0x000fc400078e0012 */
[----:B------:R-:W-:-:S05]  /*70c70*/  IMAD.MOV.U32 R228, RZ, RZ, R19 ;  /* 0x000000ffffe47224 */ /* 0x000fca00078e0013 */
[----:B------:R2:W-:Y:S01]  /*70c80*/  STL.64 [R1+0x708], R14 ;  /* 0x0007080e01007387 */ /* 0x0005e20000100a00 */
[----:B------:R-:W-:-:S03]  /*70c90*/  MOV R220, R12 ;  /* 0x0000000c00dc7202 */ /* 0x000fc60000000f00 */
[----:B------:R-:W3:Y:S01]  /*70ca0*/  LDL.LU R244, [R1+0x280] ;  /* 0x0002800001f47983 */ /* 0x000ee20000300800 */
[----:B------:R-:W-:-:S03]  /*70cb0*/  IMAD.MOV.U32 R221, RZ, RZ, R13 ;  /* 0x000000ffffdd7224 */ /* 0x000fc600078e000d */
[----:B------:R-:W3:Y:S04]  /*70cc0*/  LDL.LU R245, [R1+0x284] ;  /* 0x0002840001f57983 */ /* 0x000ee80000300800 */
[----:B------:R-:W3:Y:S04]  /*70cd0*/  LDL.LU R246, [R1+0x288] ;  /* 0x0002880001f67983 */ /* 0x000ee80000300800 */
[----:B------:R-:W3:Y:S04]  /*70ce0*/  LDL.LU R247, [R1+0x28c] ;  /* 0x00028c0001f77983 */ /* 0x000ee80000300800 */
[----:B------:R-:W1:Y:S04]  /*70cf0*/  LDL.LU R12, [R1+0x290] ;  /* 0x00029000010c7983 */ /* 0x000e680000300800 */
[----:B------:R-:W1:Y:S04]  /*70d00*/  LDL.LU R13, [R1+0x294] ;  /* 0x00029400010d7983 */ /* 0x000e680000300800 */
[----:B--2---:R-:W1:Y:S04]  /*70d10*/  LDL.LU R14, [R1+0x298] ;  /* 0x00029800010e7983 */ /* 0x004e680000300800 */
[----:B------:R-:W1:Y:S01]  /*70d20*/  LDL.LU R15, [R1+0x29c] ;  /* 0x00029c00010f7983 */ /* 0x000e620000300800 */
        /* <DEDUP_REMOVED lines=73> */
[----:B------:R-:W-:-:S02]  /*711c0*/  MOV R217, R21 ;  /* 0x0000001500d97202 */ /* 0x000fc40000000f00 */
        /* <DEDUP_REMOVED lines=8> */
[C---:B-1----:R-:W-:Y:S08]  /*71250*/  HMMA.1688.F32.TF32 R12, R176.reuse, R218, R12 ;  /* 0x000000dab00c723c */ /* 0x042ff0000008100c */
[C---:B--2---:R-:W-:Y:S08]  /*71260*/  HMMA.1688.F32.TF32 R16, R176.reuse, R222, R16 ;  /* 0x000000deb010723c */ /* 0x044ff00000081010 */
[C---:B----4-:R-:W-:Y:S08]  /*71270*/  HMMA.1688.F32.TF32 R24, R176.reuse, R230, R24 ;  /* 0x000000e6b018723c */ /* 0x050ff00000081018 */
[----:B---3--:R-:W-:Y:S08]  /*71280*/  HMMA.1688.F32.TF32 R28, R176, R234, R28 ;  /* 0x000000eab01c723c */ /* 0x008ff0000008101c */
        /* <DEDUP_REMOVED lines=9> */
[----:B------:R-:W-:Y:S07]  /*71320*/  HMMA.1688.F32.TF32 R64, R236, R218, R64 ;  /* 0x000000daec40723c */ /* 0x000fee0000081040 */
[----:B------:R1:W-:Y:S01]  /*71330*/  STL.64 [R1+0x6f8], R74 ;  /* 0x0006f84a01007387 */ /* 0x0003e20000100a00 */
[----:B------:R-:W-:Y:S01]  /*71340*/  IMAD.MOV.U32 R224, RZ, RZ, R72 ;  /* 0x000000ffffe07224 */ /* 0x000fe200078e0048 */
[----:B------:R-:W-:-:S07]  /*71350*/  MOV R225, R73 ;  /* 0x0000004900e17202 */ /* 0x000fce0000000f00 */
[----:B------:R-:W-:Y:S02]  /*71360*/  IMAD.MOV.U32 R213, RZ, RZ, R70 ;  /* 0x000000ffffd57224 */ /* 0x000fe400078e0046 */
[----:B------:R-:W-:Y:S01]  /*71370*/  IMAD.MOV.U32 R212, RZ, RZ, R71 ;  /* 0x000000ffffd47224 */ /* 0x000fe200078e0047 */
[----:B-1----:R-:W2:Y:S01]  /*71380*/  LDL.LU.64 R74, [R1+0x2960] ;  /* 0x00296000014a7983 */ /* 0x002ea20000300a00 */
[C---:B------:R-:W-:Y:S03]  /*71390*/  HMMA.1688.F32.TF32 R48, R236.reuse, R202, R48 ;  /* 0x000000caec30723c */ /* 0x040fe60000081030 */
[----:B------:R-:W2:Y:S04]  /*713a0*/  LDL.LU.64 R72, [R1+0x2958] ;  /* 0x0029580001487983 */ /* 0x000ea80000300a00 */
[----:B------:R1:W-:Y:S04]  /*713b0*/  STL.64 [R1+0x6e0], R68 ;  /* 0x0006e04401007387 */ /* 0x0003e80000100a00 */
[----:B------:R-:W3:Y:S04]  /*713c0*/  LDL.LU.64 R70, [R1+0x2950] ;  /* 0x0029500001467983 */ /* 0x000ee80000300a00 */
[----:B-1----:R-:W3:Y:S04]  /*713d0*/  LDL.LU.64 R68, [R1+0x2948] ;  /* 0x0029480001447983 */ /* 0x002ee80000300a00 */
[----:B------:R-:W-:Y:S04]  /*713e0*/  STL.64 [R1+0x6d0], R64 ;  /* 0x0006d04001007387 */ /* 0x000fe80000100a00 */
[----:B------:R1:W-:Y:S01]  /*713f0*/  STL.64 [R1+0x6d8], R66 ;  /* 0x0006d84201007387 */ /* 0x0003e20000100a00 */
[----:B------:R-:W-:Y:S03]  /*71400*/  HMMA.1688.F32.TF32 R96, R236, R186, R96 ;  /* 0x000000baec60723c */ /* 0x000fe60000081060 */
        /* <DEDUP_REMOVED lines=41> */
[----:B------:R1:W-:Y:S04]  /*716a0*/  STL [R1+0x27e8], R251 ;  /* 0x0027e8fb01007387 */ /* 0x0003e80000100800 */
[----:B------:R-:W-:Y:S04]  /*716b0*/  STL.64 [R1+0x640], R36 ;  /* 0x0006402401007387 */ /* 0x000fe80000100a00 */
[----:B------:R1:W-:Y:S02]  /*716c0*/  STL.64 [R1+0x648], R38 ;  /* 0x0006482601007387 */ /* 0x0003e40000100a00 */
[----:B-1----:R-:W-:-:S02]  /*716d0*/  MOV R251, R32 ;  /* 0x0000002000fb7202 */ /* 0x002fc40000000f00 */
[----:B------:R-:W2:Y:S04]  /*716e0*/  LDL.LU.64 R38, [R1+0x28b0] ;  /* 0x0028b00001267983 */ /* 0x000ea80000300a00 */
[----:B------:R-:W2:Y:S04]  /*716f0*/  LDL.LU.64 R36, [R1+0x28a8] ;  /* 0x0028a80001247983 */ /* 0x000ea80000300a00 */
[----:B------:R-:W-:Y:S04]  /*71700*/  STL [R1+0x1e4], R33 ;  /* 0x0001e42101007387 */ /* 0x000fe80000100800 */
        /* <DEDUP_REMOVED lines=23> */
[C---:B------:R-:W-:Y:S08]  /*71880*/  HMMA.1688.F32.TF32 R244, R176.reuse, R214, R244 ;  /* 0x000000d6b0f4723c */ /* 0x040ff000000810f4 */
[C---:B------:R-:W-:Y:S11]  /*71890*/  HMMA.1688.F32.TF32 R240, R176.reuse, R210, R240 ;  /* 0x000000d2b0f0723c */ /* 0x040ff600000810f0 */
[----:B------:R-:W-:Y:S04]  /*718a0*/  @!UPT UIADD3 URZ, URZ, URZ, URZ ;  /* 0x0000003f3f3ff290 */ /* 0x000fe8000fffe03f */
[----:B------:R-:W-:Y:S04]  /*718b0*/  STL.64 [R1+0x5e0], R244 ;  /* 0x0005e0f401007387 */ /* 0x000fe80000100a00 */
[----:B------:R-:W-:Y:S04]  /*718c0*/  STL.64 [R1+0x5e8], R246 ;  /* 0x0005e8f601007387 */ /* 0x000fe80000100a00 */
[----:B------:R-:W-:Y:S04]  /*718d0*/  STL.64 [R1+0x5d0], R240 ;  /* 0x0005d0f001007387 */ /* 0x000fe80000100a00 */
[----:B------:R-:W-:Y:S01]  /*718e0*/  STL.64 [R1+0x5d8], R242 ;  /* 0x0005d8f201007387 */ /* 0x000fe20000100a00 */
[C---:B--2---:R-:W-:Y:S08]  /*718f0*/  HMMA.1688.F32.TF32 R20, R176.reuse, R198, R20 ;  /* 0x000000c6b014723c */ /* 0x044ff00000081014 */
[C---:B---3--:R-:W-:Y:S08]  /*71900*/  HMMA.1688.F32.TF32 R16, R176.reuse, R202, R16 ;  /* 0x000000cab010723c */ /* 0x048ff00000081010 */
[C---:B----4-:R-:W-:Y:S11]  /*71910*/  HMMA.1688.F32.TF32 R12, R176.reuse, R206, R12 ;  /* 0x000000ceb00c723c */ /* 0x050ff6000008100c */
[----:B------:R-:W-:Y:S11]  /*71920*/  @!UPT UIADD3 URZ, URZ, URZ, URZ ;  /* 0x0000003f3f3ff290 */ /* 0x000ff6000fffe03f */
[----:B------:R-:W-:Y:S01]  /*71930*/  @!UPT UIADD3 URZ, URZ, URZ, URZ ;  /* 0x0000003f3f3ff290 */ /* 0x000fe2000fffe03f */
        /* <DEDUP_REMOVED lines=9> */
[C---:B--2---:R-:W-:Y:S03]  /*719d0*/  HMMA.1688.F32.TF32 R20, R176.reuse, R186, R32 ;  /* 0x000000bab014723c */ /* 0x044fe60000081020 */
[----:B------:R1:W-:Y:S05]  /*719e0*/  STL.64 [R1+0x588], R14 ;  /* 0x0005880e01007387 */ /* 0x0003ea0000100a00 */
[----:B-1----:R-:W-:Y:S06]  /*719f0*/  HMMA.1688.F32.TF32 R12, R176, R182, R36 ;  /* 0x000000b6b00c723c */ /* 0x002fec0000081024 */
[----:B------:R-:W-:Y:S04]  /*71a00*/  STL.64 [R1+0x570], R16 ;  /* 0x0005701001007387 */ /* 0x000fe80000100a00 */
[----:B------:R-:W-:Y:S05]  /*71a10*/  STL.64 [R1+0x578], R18 ;  /* 0x0005781201007387 */ /* 0x000fea0000100a00 */
[----:B------:R-:W-:Y:S04]  /*71a20*/  STL.64 [R1+0x560], R20 ;  /* 0x0005601401007387 */ /* 0x000fe80000100a00 */
[----:B------:R1:W-:Y:S01]  /*71a30*/  STL.64 [R1+0x568], R22 ;  /* 0x0005681601007387 */ /* 0x0003e20000100a00 */
[C---:B------:R-:W-:Y:S03]  /*71a40*/  HMMA.1688.F32.TF32 R24, R236.reuse, R234, R40 ;  /* 0x000000eaec18723c */ /* 0x040fe60000081028 */
[----:B------:R-:W-:Y:S04]  /*71a50*/  LDS R16, [R3+0x34500] ;  /* 0x0345000003107984 */ /* 0x000fe80000000800 */
[----:B------:R-:W-:Y:S04]  /*71a60*/  LDS R18, [R3+0x36500] ;  /* 0x0365000003127984 */ /* 0x000fe80000000800 */
[----:B------:R-:W-:Y:S01]  /*71a70*/  STL.64 [R1+0x550], R12 ;  /* 0x0005500c01007387 */ /* 0x000fe20000100a00 */
[C---:B-1----:R-:W-:Y:S03]  /*71a80*/  HMMA.1688.F32.TF32 R20, R236.reuse, R6, R100 ;  /* 0x00000006ec14723c */ /* 0x042fe60000081064 */
[----:B------:R1:W-:Y:S04]  /*71a90*/  STL.64 [R1+0x558], R14 ;  /* 0x0005580e01007387 */ /* 0x0003e80000100a00 */
[----:B------:R-:W-:Y:S04]  /*71aa0*/  LDS R17, [R0+0x34500] ;  /* 0x0345000000117984 */ /* 0x000fe80000000800 */
[----:B------:R-:W2:Y:S01]  /*71ab0*/  LDS R19, [R0+0x36500] ;  /* 0x0365000000137984 */ /* 0x000ea20000000800 */
[C---:B-1----:R-:W-:Y:S11]  /*71ac0*/  HMMA.1688.F32.TF32 R12, R236.reuse, R10, R96 ;  /* 0x0000000aec0c723c */ /* 0x042ff60000081060 */
[----:B------:R-:W-:Y:S11]  /*71ad0*/  @!UPT UIADD3 URZ, URZ, URZ, URZ ;  /* 0x0000003f3f3ff290 */ /* 0x000ff6000fffe03f */
        /* <DEDUP_REMOVED lines=41> */
[----:B-1----:R-:W-:Y:S03]  /*71d70*/  HMMA.1688.F32.TF32 R12, R236, R182, R88 ;  /* 0x000000b6ec0c723c */ /* 0x002fe60000081058 */
[----:B------:R-:W-:Y:S04]  /*71d80*/  STL.64 [R1+0x2a0], R24 ;  /* 0x0002a01801007387 */ /* 0x000fe80000100a00 */
[----:B------:R1:W-:Y:S01]  /*71d90*/  STL.64 [R1+0x2a8], R26 ;  /* 0x0002a81a01007387 */ /* 0x0003e20000100a00 */
[C---:B--2---:R-:W-:Y:S01]  /*71da0*/  HMMA.1688.F32.TF32 R236, R16.reuse, R10, R92 ;  /* 0x0000000a10ec723c */ /* 0x044fe2000008105c */
[----:B------:R-:W-:Y:S01]  /*71db0*/  MOV R240, R156 ;  /* 0x0000009c00f07202 */ /* 0x000fe20000000f00 */
[----:B------:R-:W-:Y:S01]  /*71dc0*/  IMAD.MOV.U32 R241, RZ, RZ, R157 ;  /* 0x000000fffff17224 */ /* 0x000fe200078e009d */
[----:B------:R-:W-:Y:S01]  /*71dd0*/  MOV R243, R158 ;  /* 0x0000009e00f37202 */ /* 0x000fe20000000f00 */
[----:B------:R-:W-:Y:S01]  /*71de0*/  IMAD.MOV.U32 R242, RZ, RZ, R159 ;  /* 0x000000fffff27224 */ /* 0x000fe200078e009f */
[----:B------:R-:W-:Y:S01]  /*71df0*/  MOV R244, R161 ;  /* 0x000000a100f47202 */ /* 0x000fe20000000f00 */
[----:B------:R-:W-:Y:S01]  /*71e00*/  IMAD.MOV.U32 R245, RZ, RZ, R162 ;  /* 0x000000fffff57224 */ /* 0x000fe200078e00a2 */
[----:B------:R-:W-:Y:S01]  /*71e10*/  LDS R20, [R3+0x34600] ;  /* 0x0346000003147984 */ /* 0x000fe20000000800 */
[----:B-1----:R-:W-:Y:S01]  /*71e20*/  HMMA.1688.F32.TF32 R24, R16, R6, R172 ;  /* 0x000000061018723c */ /* 0x002fe200000810ac */
[----:B------:R-:W-:-:S02]  /*71e30*/  IMAD.MOV.U32 R246, RZ, RZ, R163 ;  /* 0x000000fffff67224 */ /* 0x000fc400078e00a3 */
[----:B------:R-:W-:Y:S04]  /*71e40*/  LDS R22, [R3+0x36600] ;  /* 0x0366000003167984 */ /* 0x000fe80000000800 */
[----:B------:R-:W-:Y:S04]  /*71e50*/  STL.64 [R1+0x290], R12 ;  /* 0x0002900c01007387 */ /* 0x000fe80000100a00 */
[----:B------:R-:W-:Y:S04]  /*71e60*/  STL.64 [R1+0x298], R14 ;  /* 0x0002980e01007387 */ /* 0x000fe80000100a00 */
[----:B------:R-:W-:Y:S04]  /*71e70*/  STL.64 [R1+0x2758], R238 ;  /* 0x002758ee01007387 */ /* 0x000fe80000100a00 */
[----:B------:R-:W-:Y:S01]  /*71e80*/  STL.64 [R1+0x2750], R236 ;  /* 0x002750ec01007387 */ /* 0x000fe20000100a00 */
[C---:B------:R-:W-:Y:S03]  /*71e90*/  HMMA.1688.F32.TF32 R32, R16.reuse, R234, R164 ;  /* 0x000000ea1020723c */ /* 0x040fe600000810a4 */
[----:B------:R-:W-:Y:S04]  /*71ea0*/  LDS R21, [R0+0x34600] ;  /* 0x0346000000157984 */ /* 0x000fe80000000800 */
[----:B------:R-:W-:Y:S04]  /*71eb0*/  STL.64 [R1+0x9f0], R24 ;  /* 0x0009f01801007387 */ /* 0x000fe80000100a00 */
[----:B------:R1:W-:Y:S01]  /*71ec0*/  STL.64 [R1+0x9f8], R26 ;  /* 0x0009f81a01007387 */ /* 0x0003e20000100a00 */
[C---:B------:R-:W-:Y:S03]  /*71ed0*/  HMMA.1688.F32.TF32 R28, R16.reuse, R230, R104 ;  /* 0x000000e6101c723c */ /* 0x040fe60000081068 */
[----:B------:R-:W2:Y:S04]  /*71ee0*/  LDS R23, [R0+0x36600] ;  /* 0x0366000000177984 */ /* 0x000ea80000000800 */
[----:B------:R-:W-:Y:S01]  /*71ef0*/  LDS R12, [R3+0x34700] ;  /* 0x03470000030c7984 */ /* 0x000fe20000000800 */
[C---:B-1----:R-:W-:Y:S03]  /*71f00*/  HMMA.1688.F32.TF32 R24, R16.reuse, R226, R108 ;  /* 0x000000e21018723c */ /* 0x042fe6000008106c */
[----:B------:R-:W-:Y:S04]  /*71f10*/  STL.64 [R1+0x9e0], R32 ;  /* 0x0009e02001007387 */ /* 0x000fe80000100a00 */
[----:B------:R1:W-:Y:S04]  /*71f20*/  STL.64 [R1+0x9e8], R34 ;  /* 0x0009e82201007387 */ /* 0x0003e80000100a00 */
[----:B------:R-:W-:Y:S04]  /*71f30*/  LDS R14, [R3+0x36700] ;  /* 0x03670000030e7984 */ /* 0x000fe80000000800 */
[----:B------:R-:W-:Y:S01]  /*71f40*/  STL.64 [R1+0x9d0], R28 ;  /* 0x0009d01c01007387 */ /* 0x000fe20000100a00 */
[----:B-1----:R-:W-:Y:S03]  /*71f50*/  HMMA.1688.F32.TF32 R32, R16, R222, R112 ;  /* 0x000000de1020723c */ /* 0x002fe60000081070 */
[----:B------:R1:W-:Y:S04]  /*71f60*/  STL.64 [R1+0x9d8], R30 ;  /* 0x0009d81e01007387 */ /* 0x0003e80000100a00 */
[----:B------:R-:W-:Y:S01]  /*71f70*/  LDS R13, [R0+0x34700] ;  /* 0x03470000000d7984 */ /* 0x000fe20000000800 */
[----:B------:R-:W-:Y:S01]  /*71f80*/  IMAD.MOV.U32 R239, RZ, RZ, R24 ;  /* 0x000000ffffef7224 */ /* 0x000fe200078e0018 */
[----:B------:R-:W-:Y:S01]  /*71f90*/  MOV R237, R26 ;  /* 0x0000001a00ed7202 */ /* 0x000fe20000000f00 */
[----:B------:R-:W-:Y:S01]  /*71fa0*/  IMAD.MOV.U32 R238, RZ, RZ, R25 ;  /* 0x000000ffffee7224 */ /* 0x000fe200078e0019 */
[----:B------:R-:W3:Y:S01]  /*71fb0*/  LDS R15, [R0+0x36700] ;  /* 0x03670000000f7984 */ /* 0x000ee20000000800 */
[----:B------:R-:W-:-:S02]  /*71fc0*/  IMAD.MOV.U32 R236, RZ, RZ, R27 ;  /* 0x000000ffffec7224 */ /* 0x000fc400078e001b */
[C---:B------:R-:W-:Y:S08]  /*71fd0*/  HMMA.1688.F32.TF32 R24, R16.reuse, R214, R120 ;  /* 0x000000d61018723c */ /* 0x040ff00000081078 */
[----:B-1----:R-:W-:Y:S01]  /*71fe0*/  HMMA.1688.F32.TF32 R28, R16, R218, R116 ;  /* 0x000000da101c723c */ /* 0x002fe20000081074 */
[----:B------:R1:W-:Y:S04]  /*71ff0*/  STL [R1+0x276c], R236 ;  /* 0x00276cec01007387 */ /* 0x0003e80000100800 */
[----:B------:R4:W-:Y:S04]  /*72000*/  STL [R1+0x2768], R238 ;  /* 0x002768ee01007387 */ /* 0x0009e80000100800 */
[----:B------:R2:W-:Y:S04]  /*72010*/  STL [R1+0x2764], R239 ;  /* 0x002764ef01007387 */ /* 0x0005e80000100800 */
[----:B------:R2:W-:Y:S03]  /*72020*/  STL [R1+0x2760], R237 ;  /* 0x002760ed01007387 */ /* 0x0005e60000100800 */
[----:B-1----:R-:W-:Y:S01]  /*72030*/  IMAD.MOV.U32 R236, RZ, RZ, R24 ;  /* 0x000000ffffec7224 */ /* 0x002fe200078e0018 */
[----:B------:R-:W-:Y:S01]  /*72040*/  STL.64 [R1+0x9b0], R32 ;  /* 0x0009b02001007387 */ /* 0x000fe20000100a00 */
[----:B----4-:R-:W-:Y:S01]  /*72050*/  MOV R238, R25 ;  /* 0x0000001900ee7202 */ /* 0x010fe20000000f00 */
[----:B--2---:R-:W-:-:S02]  /*72060*/  IMAD.MOV.U32 R239, RZ, RZ, R26 ;  /* 0x000000ffffef7224 */ /* 0x004fc400078e001a */
[----:B------:R1:W-:Y:S01]  /*72070*/  STL.64 [R1+0x9b8], R34 ;  /* 0x0009b82201007387 */ /* 0x0003e20000100a00 */
[----:B------:R-:W-:Y:S02]  /*72080*/  IMAD.MOV.U32 R237, RZ, RZ, R27 ;  /* 0x000000ffffed7224 */ /* 0x000fe400078e001b */
[C---:B------:R-:W-:Y:S01]  /*72090*/  HMMA.1688.F32.TF32 R24, R16.reuse, R202, R132 ;  /* 0x000000ca1018723c */ /* 0x040fe20000081084 */
[----:B------:R-:W-:Y:S04]  /*720a0*/  STL.64 [R1+0x9a0], R28 ;  /* 0x0009a01c01007387 */ /* 0x000fe80000100a00 */
[----:B------:R2:W-:Y:S03]  /*720b0*/  STL.64 [R1+0x9a8], R30 ;  /* 0x0009a81e01007387 */ /* 0x0005e60000100a00 */
[C---:B-1----:R-:W-:Y:S08]  /*720c0*/  HMMA.1688.F32.TF32 R32, R16.reuse, R210, R124 ;  /* 0x000000d21020723c */ /* 0x042ff0000008107c */
[----:B--2---:R-:W-:Y:S01]  /*720d0*/  HMMA.1688.F32.TF32 R28, R16, R206, R128 ;  /* 0x000000ce101c723c */ /* 0x004fe20000081080 */
[----:B------:R1:W-:Y:S04]  /*720e0*/  STL [R1+0x277c], R237 ;  /* 0x00277ced01007387 */ /* 0x0003e80000100800 */
[----:B------:R2:W-:Y:S04]  /*720f0*/  STL [R1+0x2778], R239 ;  /* 0x002778ef01007387 */ /* 0x0005e80000100800 */
[----:B------:R4:W-:Y:S01]  /*72100*/  STL [R1+0x2774], R236 ;  /* 0x002774ec01007387 */ /* 0x0009e20000100800 */
[----:B-1----:R-:W-:-:S03]  /*72110*/  MOV R237, R24 ;  /* 0x0000001800ed7202 */ /* 0x002fc60000000f00 */
[----:B------:R1:W-:Y:S01]  /*72120*/  STL [R1+0x2770], R238 ;  /* 0x002770ee01007387 */ /* 0x0003e20000100800 */
[----:B--2---:R-:W-:-:S03]  /*72130*/  IMAD.MOV.U32 R239, RZ, RZ, R25 ;  /* 0x000000ffffef7224 */ /* 0x004fc600078e0019 */
[----:B------:R-:W-:Y:S01]  /*72140*/  STL.64 [R1+0x980], R32 ;  /* 0x0009802001007387 */ /* 0x000fe20000100a00 */
[----:B----4-:R-:W-:-:S03]  /*72150*/  IMAD.MOV.U32 R236, RZ, RZ, R26 ;  /* 0x000000ffffec7224 */ /* 0x010fc600078e001a */
[----:B------:R-:W-:Y:S01]  /*72160*/  STL.64 [R1+0x988], R34 ;  /* 0x0009882201007387 */ /* 0x000fe20000100a00 */
[----:B-1----:R-:W-:Y:S02]  /*72170*/  MOV R238, R27 ;  /* 0x0000001b00ee7202 */ /* 0x002fe40000000f00 */
[C---:B------:R-:W-:Y:S01]  /*72180*/  HMMA.1688.F32.TF32 R24, R16.reuse, R194, R140 ;  /* 0x000000c21018723c */ /* 0x040fe2000008108c */
[----:B------:R-:W-:Y:S04]  /*72190*/  STL.64 [R1+0x970], R28 ;  /* 0x0009701c01007387 */ /* 0x000fe80000100a00 */
[----:B------:R1:W-:Y:S04]  /*721a0*/  STL.64 [R1+0x978], R30 ;  /* 0x0009781e01007387 */ /* 0x0003e80000100a00 */
[----:B------:R-:W-:Y:S04]  /*721b0*/  LDS R128, [R3+0x38000] ;  /* 0x0380000003807984 */ /* 0x000fe80000000800 */
[----:B------:R-:W-:Y:S01]  /*721c0*/  LDS R130, [R3+0x3a000] ;  /* 0x03a0000003827984 */ /* 0x000fe20000000800 */
[----:B-1----:R-:W-:Y:S03]  /*721d0*/  HMMA.1688.F32.TF32 R28, R16, R198, R136 ;  /* 0x000000c6101c723c */ /* 0x002fe60000081088 */
[----:B------:R1:W-:Y:S04]  /*721e0*/  STL [R1+0x278c], R238 ;  /* 0x00278cee01007387 */ /* 0x0003e80000100800 */
[----:B------:R2:W-:Y:S04]  /*721f0*/  STL [R1+0x2788], R236 ;  /* 0x002788ec01007387 */ /* 0x0005e80000100800 */
[----:B------:R4:W-:Y:S01]  /*72200*/  STL [R1+0x2784], R237 ;  /* 0x002784ed01007387 */ /* 0x0009e20000100800 */
[----:B-1----:R-:W-:-:S03]  /*72210*/  IMAD.MOV.U32 R238, RZ, RZ, R24 ;  /* 0x000000ffffee7224 */ /* 0x002fc600078e0018 */
[----:B------:R1:W-:Y:S01]  /*72220*/  STL [R1+0x2780], R239 ;  /* 0x002780ef01007387 */ /* 0x0003e20000100800 */
[----:B--2---:R-:W-:-:S03]  /*72230*/  IMAD.MOV.U32 R236, RZ, RZ, R25 ;  /* 0x000000ffffec7224 */ /* 0x004fc600078e0019 */
[----:B------:R-:W-:Y:S01]  /*72240*/  LDS R129, [R0+0x38000] ;  /* 0x0380000000817984 */ /* 0x000fe20000000800 */
[----:B----4-:R-:W-:-:S03]  /*72250*/  MOV R237, R26 ;  /* 0x0000001a00ed7202 */ /* 0x010fc60000000f00 */
[----:B------:R-:W-:Y:S01]  /*72260*/  LDS R131, [R0+0x3a000] ;  /* 0x03a0000000837984 */ /* 0x000fe20000000800 */
[----:B-1----:R-:W-:Y:S02]  /*72270*/  IMAD.MOV.U32 R239, RZ, RZ, R27 ;  /* 0x000000ffffef7224 */ /* 0x002fe400078e001b */
[C---:B------:R-:W-:Y:S01]  /*72280*/  HMMA.1688.F32.TF32 R24, R16.reuse, R186, R148 ;  /* 0x000000ba1018723c */ /* 0x040fe20000081094 */
[----:B------:R-:W-:Y:S04]  /*72290*/  STL.64 [R1+0x950], R28 ;  /* 0x0009501c01007387 */ /* 0x000fe80000100a00 */
[----:B------:R1:W-:Y:S03]  /*722a0*/  STL.64 [R1+0x958], R30 ;  /* 0x0009581e01007387 */ /* 0x0003e60000100a00 */
[C---:B-1----:R-:W-:Y:S08]  /*722b0*/  HMMA.1688.F32.TF32 R28, R16.reuse, R190, R144 ;  /* 0x000000be101c723c */ /* 0x042ff00000081090 */
[----:B------:R-:W-:Y:S01]  /*722c0*/  HMMA.1688.F32.TF32 R16, R16, R182, R152 ;  /* 0x000000b61010723c */ /* 0x000fe20000081098 */
[----:B------:R-:W-:Y:S04]  /*722d0*/  STL [R1+0x279c], R238 ;  /* 0x00279cee01007387 */ /* 0x000fe80000100800 */
[----:B------:R-:W-:Y:S04]  /*722e0*/  STL [R1+0x2798], R236 ;  /* 0x002798ec01007387 */ /* 0x000fe80000100800 */
[----:B------:R1:W-:Y:S04]  /*722f0*/  STL [R1+0x2794], R237 ;  /* 0x002794ed01007387 */ /* 0x0003e80000100800 */
[----:B------:R2:W-:Y:S04]  /*72300*/  STL [R1+0x2790], R239 ;  /* 0x002790ef01007387 */ /* 0x0005e80000100800 */
[----:B------:R-:W-:Y:S01]  /*72310*/  STL.64 [R1+0x930], R28 ;  /* 0x0009301c01007387 */ /* 0x000fe20000100a00 */
[----:B-1----:R-:W-:-:S03]  /*72320*/  IMAD.MOV.U32 R237, RZ, RZ, R24 ;  /* 0x000000ffffed7224 */ /* 0x002fc600078e0018 */
[----:B------:R-:W-:Y:S01]  /*72330*/  STL.64 [R1+0x938], R30 ;  /* 0x0009381e01007387 */ /* 0x000fe20000100a00 */
[----:B--2---:R-:W-:-:S03]  /*72340*/  MOV R239, R25 ;  /* 0x0000001900ef7202 */ /* 0x004fc60000000f00 */
[----:B------:R1:W-:Y:S04]  /*72350*/  STL.64 [R1+0x928], R26 ;  /* 0x0009281a01007387 */ /* 0x0003e80000100a00 */
[----:B------:R-:W-:Y:S04]  /*72360*/  STL [R1+0x27a4], R237 ;  /* 0x0027a4ed01007387 */ /* 0x000fe80000100800 */
[----:B------:R-:W-:Y:S04]  /*72370*/  STL [R1+0x27a0], R239 ;  /* 0x0027a0ef01007387 */ /* 0x000fe80000100800 */
[----:B------:R2:W-:Y:S04]  /*72380*/  STL.64 [R1+0x1d0], R16 ;  /* 0x0001d01001007387 */ /* 0x0005e80000100a00 */
[----:B------:R-:W4:Y:S04]  /*72390*/  LDL.LU R156, [R1+0x2844] ;  /* 0x00284400019c7983 */ /* 0x000f280000300800 */
[----:B------:R-:W2:Y:S04]  /*723a0*/  LDL.LU R157, [R1+0x2840] ;  /* 0x00284000019d7983 */ /* 0x000ea80000300800 */
[----:B------:R-:W3:Y:S04]  /*723b0*/  LDL.LU R159, [R1+0x283c] ;  /* 0x00283c00019f7983 */ /* 0x000ee80000300800 */
[----:B------:R-:W3:Y:S01]  /*723c0*/  LDL.LU R158, [R1+0x2838] ;  /* 0x00283800019e7983 */ /* 0x000ee20000300800 */
[----:B-1----:R-:W-:-:S03]  /*723d0*/  IMAD.MOV.U32 R27, RZ, RZ, R160 ;  /* 0x000000ffff1b7224 */ /* 0x002fc600078e00a0 */
[----:B------:R-:W3:Y:S04]  /*723e0*/  LDL.LU R24, [R1+0x520] ;  /* 0x0005200001187983 */ /* 0x000ee80000300800 */
[----:B------:R-:W3:Y:S04]  /*723f0*/  LDL.LU R25, [R1+0x524] ;  /* 0x0005240001197983 */ /* 0x000ee80000300800 */
[----:B------:R-:W3:Y:S04]  /*72400*/  LDL.LU R26, [R1+0x528] ;  /* 0x00052800011a7983 */ /* 0x000ee80000300800 */
[----:B------:R-:W3:Y:S01]  /*72410*/  LDL.LU R160, [R1+0x2834] ;  /* 0x0028340001a07983 */ /* 0x000ee20000300800 */
[----:B----4-:R-:W-:-:S02]  /*72420*/  IMAD.MOV.U32 R31, RZ, RZ, R156 ;  /* 0x000000ffff1f7224 */ /* 0x010fc400078e009c */
[----:B--2---:R-:W-:Y:S02]  /*72430*/  IMAD.MOV.U32 R30, RZ, RZ, R157 ;  /* 0x000000ffff1e7224 */ /* 0x004fe400078e009d */
[----:B---3--:R-:W-:Y:S02]  /*72440*/  IMAD.MOV.U32 R28, RZ, RZ, R159 ;  /* 0x000000ffff1c7224 */ /* 0x008fe400078e009f */
[----:B------:R-:W2:Y:S01]  /*72450*/  LDL.LU R159, [R1+0x2830] ;  /* 0x00283000019f7983 */ /* 0x000ea20000300800 */
[----:B------:R-:W-:-:S03]  /*72460*/  MOV R29, R158 ;  /* 0x0000009e001d7202 */ /* 0x000fc60000000f00 */
[----:B------:R-:W3:Y:S04]  /*72470*/  LDL.LU R158, [R1+0x282c] ;  /* 0x00282c00019e7983 */ /* 0x000ee80000300800 */
[----:B------:R-:W4:Y:S04]  /*72480*/  LDL.LU R157, [R1+0x2828] ;  /* 0x00282800019d7983 */ /* 0x000f280000300800 */
[----:B------:R-:W4:Y:S04]  /*72490*/  LDL.LU R156, [R1+0x2824] ;  /* 0x00282400019c7983 */ /* 0x000f280000300800 */
[----:B------:R-:W4:Y:S04]  /*724a0*/  LDL.LU R40, [R1+0x390] ;  /* 0x0003900001287983 */ /* 0x000f280000300800 */
[----:B------:R-:W4:Y:S04]  /*724b0*/  LDL.LU R41, [R1+0x394] ;  /* 0x0003940001297983 */ /* 0x000f280000300800 */
        /* <DEDUP_REMOVED lines=20> */
[----:B----4-:R-:W-:Y:S01]  /*72600*/  MOV R37, R157 ;  /* 0x0000009d00257202 */ /* 0x010fe20000000f00 */
[----:B------:R-:W-:Y:S02]  /*72610*/  IMAD.MOV.U32 R36, RZ, RZ, R156 ;  /* 0x000000ffff247224 */ /* 0x000fe400078e009c */
[----:B------:R-:W-:Y:S02]  /*72620*/  IMAD.MOV.U32 R179, RZ, RZ, R160 ;  /* 0x000000ffffb37224 */ /* 0x000fe400078e00a0 */
        /* <DEDUP_REMOVED lines=8> */
[----:B------:R-:W4:Y:S01]  /*726b0*/  LDL.LU R247, [R1+0x51c] ;  /* 0x00051c0001f77983 */ /* 0x000f220000300800 */
[----:B------:R-:W-:-:S02]  /*726c0*/  IMAD.MOV.U32 R238, RZ, RZ, R18 ;  /* 0x000000ffffee7224 */ /* 0x000fc400078e0012 */
[----:B------:R-:W-:-:S05]  /*726d0*/  IMAD.MOV.U32 R236, RZ, RZ, R19 ;  /* 0x000000ffffec7224 */ /* 0x000fca00078e0013 */
[----:B------:R-:W-:Y:S04]  /*726e0*/  STL [R1+0x27ac], R236 ;  /* 0x0027acec01007387 */ /* 0x000fe80000100800 */
[----:B------:R-:W-:Y:S01]  /*726f0*/  STL [R1+0x27a8], R238 ;  /* 0x0027a8ee01007387 */ /* 0x000fe20000100800 */
[C---:B------:R-:W-:Y:S08]  /*72700*/  HMMA.1688.F32.TF32 R36, R20.reuse, R218, R36 ;  /* 0x000000da1424723c */ /* 0x040ff00000081024 */
[C---:B------:R-:W-:Y:S08]  /*72710*/  HMMA.1688.F32.TF32 R32, R20.reuse, R214, R32 ;  /* 0x000000d61420723c */ /* 0x040ff00000081020 */
[C---:B---3--:R-:W-:Y:S11]  /*72720*/  HMMA.1688.F32.TF32 R16, R20.reuse, R10, R156 ;  /* 0x0000000a1410723c */ /* 0x048ff6000008109c */
[----:B------:R-:W-:Y:S11]  /*72730*/  @!UPT UIADD3 URZ, URZ, URZ, URZ ;  /* 0x0000003f3f3ff290 */ /* 0x000ff6000fffe03f */
[----:B------:R-:W-:Y:S01]  /*72740*/  @!UPT UIADD3 URZ, URZ, URZ, URZ ;  /* 0x0000003f3f3ff290 */ /* 0x000fe2000fffe03f */
[----:B------:R1:W-:Y:S01]  /*72750*/  STL.64 [R1+0x1c0], R16 ;  /* 0x0001c01001007387 */ /* 0x0003e20000100a00 */
[----:B------:R-:W-:Y:S01]  /*72760*/  MOV R237, R18 ;  /* 0x0000001200ed7202 */ /* 0x000fe20000000f00 */
[----:B------:R-:W-:Y:S02]  /*72770*/  IMAD.MOV.U32 R239, RZ, RZ, R19 ;  /* 0x000000ffffef7224 */ /* 0x000fe400078e0013 */
[C---:B-1----:R-:W-:Y:S02]  /*72780*/  HMMA.1688.F32.TF32 R16, R20.reuse, R234, R40 ;  /* 0x000000ea1410723c */ /* 0x042fe40000081028 */
[----:B------:R1:W-:Y:S04]  /*72790*/  STL [R1+0x27b4], R237 ;  /* 0x0027b4ed01007387 */ /* 0x0003e80000100800 */
[----:B------:R3:W-:Y:S02]  /*727a0*/  STL [R1+0x27b0], R239 ;  /* 0x0027b0ef01007387 */ /* 0x0007e40000100800 */
[C---:B--2---:R-:W-:Y:S11]  /*727b0*/  HMMA.1688.F32.TF32 R44, R20.reuse, R6, R160 ;  /* 0x00000006142c723c */ /* 0x044ff600000810a0 */
[----:B------:R-:W-:Y:S05]  /*727c0*/  @!UPT UIADD3 URZ, URZ, URZ, URZ ;  /* 0x0000003f3f3ff290 */ /* 0x000fea000fffe03f */
[----:B-1----:R-:W-:Y:S01]  /*727d0*/  IMAD.MOV.U32 R237, RZ, RZ, R16 ;  /* 0x000000ffffed7224 */ /* 0x002fe200078e0010 */
[----:B---3--:R-:W-:Y:S01]  /*727e0*/  MOV R239, R17 ;  /* 0x0000001100ef7202 */ /* 0x008fe20000000f00 */
[----:B------:R-:W-:Y:S02]  /*727f0*/  IMAD.MOV.U32 R236, RZ, RZ, R18 ;  /* 0x000000ffffec7224 */ /* 0x000fe400078e0012 */
[----:B------:R-:W-:Y:S02]  /*72800*/  IMAD.MOV.U32 R238, RZ, RZ, R19 ;  /* 0x000000ffffee7224 */ /* 0x000fe400078e0013 */
[C---:B------:R-:W-:Y:S01]  /*72810*/  HMMA.1688.F32.TF32 R16, R20.reuse, R226, R96 ;  /* 0x000000e21410723c */ /* 0x040fe20000081060 */
[----:B------:R-:W-:Y:S04]  /*72820*/  STL.64 [R1+0x1b0], R44 ;  /* 0x0001b02c01007387 */ /* 0x000fe80000100a00 */
[----:B------:R-:W-:Y:S03]  /*72830*/  STL.64 [R1+0x1b8], R46 ;  /* 0x0001b82e01007387 */ /* 0x000fe60000100a00 */
[----:B------:R-:W-:Y:S01]  /*72840*/  HMMA.1688.F32.TF32 R40, R20, R230, R100 ;  /* 0x000000e61428723c */ /* 0x000fe20000081064 */
[----:B------:R1:W-:Y:S04]  /*72850*/  STL [R1+0x27c4], R238 ;  /* 0x0027c4ee01007387 */ /* 0x0003e80000100800 */
[----:B------:R2:W-:Y:S04]  /*72860*/  STL [R1+0x27c0], R236 ;  /* 0x0027c0ec01007387 */ /* 0x0005e80000100800 */
[----:B------:R3:W-:Y:S04]  /*72870*/  STL [R1+0x27bc], R237 ;  /* 0x0027bced01007387 */ /* 0x0007e80000100800 */
[----:B------:R4:W-:Y:S03]  /*72880*/  STL [R1+0x27b8], R239 ;  /* 0x0027b8ef01007387 */ /* 0x0009e60000100800 */
[----:B-1----:R-:W-:Y:S01]  /*72890*/  MOV R238, R16 ;  /* 0x0000001000ee7202 */ /* 0x002fe20000000f00 */
[----:B--2---:R-:W-:-:S02]  /*728a0*/  IMAD.MOV.U32 R236, RZ, RZ, R17 ;  /* 0x000000ffffec7224 */ /* 0x004fc400078e0011 */
[----:B---3--:R-:W-:Y:S01]  /*728b0*/  IMAD.MOV.U32 R237, RZ, RZ, R18 ;  /* 0x000000ffffed7224 */ /* 0x008fe200078e0012 */
[----:B----4-:R-:W-:Y:S02]  /*728c0*/  MOV R239, R19 ;  /* 0x0000001300ef7202 */ /* 0x010fe40000000f00 */
[C---:B------:R-:W-:Y:S01]  /*728d0*/  HMMA.1688.F32.TF32 R16, R20.reuse, R222, R176 ;  /* 0x000000de1410723c */ /* 0x040fe200000810b0 */
[----:B------:R-:W-:Y:S04]  /*728e0*/  STL.64 [R1+0x190], R40 ;  /* 0x0001902801007387 */ /* 0x000fe80000100a00 */
[----:B------:R-:W-:Y:S04]  /*728f0*/  STL.64 [R1+0x198], R42 ;  /* 0x0001982a01007387 */ /* 0x000fe80000100a00 */
[----:B------:R-:W-:Y:S04]  /*72900*/  STL.64 [R1+0x27d0], R238 ;  /* 0x0027d0ee01007387 */ /* 0x000fe80000100a00 */
[----:B------:R-:W-:Y:S10]  /*72910*/  STL.64 [R1+0x27c8], R236 ;  /* 0x0027c8ec01007387 */ /* 0x000ff40000100a00 */
[----:B------:R-:W-:Y:S04]  /*72920*/  STL.64 [R1+0x170], R16 ;  /* 0x0001701001007387 */ /* 0x000fe80000100a00 */
[----:B------:R1:W-:Y:S02]  /*72930*/  STL.64 [R1+0x178], R18 ;  /* 0x0001781201007387 */ /* 0x0003e40000100a00 */
[C---:B-1----:R-:W-:Y:S02]  /*72940*/  HMMA.1688.F32.TF32 R16, R20.reuse, R210, R28 ;  /* 0x000000d21410723c */ /* 0x042fe4000008101c */
        /* <DEDUP_REMOVED lines=8> */
[----:B-1----:R-:W-:Y:S02]  /*729d0*/  HMMA.1688.F32.TF32 R16, R20, R198, R240 ;  /* 0x000000c61410723c */ /* 0x002fe400000810f0 */
[----:B------:R1:W-:Y:S04]  /*729e0*/  STL.64 [R1+0x130], R28 ;  /* 0x0001301c01007387 */ /* 0x0003e80000100a00 */
[----:B------:R2:W-:Y:S04]  /*729f0*/  STL.64 [R1+0x138], R30 ;  /* 0x0001381e01007387 */ /* 0x0005e80000100a00 */
[----:B------:R-:W3:Y:S04]  /*72a00*/  LDL.LU R244, [R1+0x400] ;  /* 0x0004000001f47983 */ /* 0x000ee80000300800 */
[----:B------:R4:W-:Y:S04]  /*72a10*/  STL.64 [R1+0x120], R24 ;  /* 0x0001201801007387 */ /* 0x0009e80000100a00 */
[----:B------:R-:W-:Y:S05]  /*72a20*/  STL.64 [R1+0x128], R26 ;  /* 0x0001281a01007387 */ /* 0x000fea0000100a00 */
[----:B------:R-:W-:Y:S04]  /*72a30*/  STL.64 [R1+0x110], R16 ;  /* 0x0001101001007387 */ /* 0x000fe80000100a00 */
        /* <DEDUP_REMOVED lines=72> */
[----:B-1----:R-:W-:Y:S01]  /*72ec0*/  MOV R29, R189 ;  /* 0x000000bd001d7202 */ /* 0x002fe20000000f00 */
[----:B------:R-:W-:-:S02]  /*72ed0*/  IMAD.MOV.U32 R28, RZ, RZ, R205 ;  /* 0x000000ffff1c7224 */ /* 0x000fc400078e00cd */
[----:B--2---:R-:W-:Y:S02]  /*72ee0*/  IMAD.MOV.U32 R30, RZ, RZ, R188 ;  /* 0x000000ffff1e7224 */ /* 0x004fe400078e00bc */
[----:B------:R-:W-:Y:S01]  /*72ef0*/  IMAD.MOV.U32 R31, RZ, RZ, R185 ;  /* 0x000000ffff1f7224 */ /* 0x000fe200078e00b9 */
[----:B----4-:R-:W-:Y:S01]  /*72f00*/  MOV R24, R184 ;  /* 0x000000b800187202 */ /* 0x010fe20000000f00 */
[C---:B---3--:R-:W-:Y:S08]  /*72f10*/  HMMA.1688.F32.TF32 R244, R12.reuse, R198, R244 ;  /* 0x000000c60cf4723c */ /* 0x048ff000000810f4 */
[----:B------:R-:W-:Y:S08]  /*72f20*/  HMMA.1688.F32.TF32 R44, R12, R222, R44 ;  /* 0x000000de0c2c723c */ /* 0x000ff0000008102c */
[C---:B------:R-:W-:Y:S08]  /*72f30*/  HMMA.1688.F32.TF32 R76, R20.reuse, R190, R76 ;  /* 0x000000be144c723c */ /* 0x040ff0000008104c */
[C---:B------:R-:W-:Y:S08]  /*72f40*/  HMMA.1688.F32.TF32 R80, R20.reuse, R194, R80 ;  /* 0x000000c21450723c */ /* 0x040ff00000081050 */
[C---:B------:R-:W-:Y:S11]  /*72f50*/  HMMA.1688.F32.TF32 R16, R20.reuse, R186, R72 ;  /* 0x000000ba1410723c */ /* 0x040ff60000081048 */
[----:B------:R-:W-:Y:S04]  /*72f60*/  @!UPT UIADD3 URZ, URZ, URZ, URZ ;  /* 0x0000003f3f3ff290 */ /* 0x000fe8000fffe03f */
        /* <DEDUP_REMOVED lines=13> */
[----:B------:R1:W-:Y:S02]  /*73040*/  STL.64 [R1+0xc8], R22 ;  /* 0x0000c81601007387 */ /* 0x0003e40000100a00 */
[C---:B------:R-:W-:Y:S01]  /*73050*/  HMMA.1688.F32.TF32 R184, R12.reuse, R186, R28 ;  /* 0x000000ba0cb8723c */ /* 0x040fe2000008101c */
[----:B------:R-:W-:Y:S01]  /*73060*/  IMAD.MOV.U32 R25, RZ, RZ, R181 ;  /* 0x000000ffff197224 */ /* 0x000fe200078e00b5 */
[----:B------:R-:W-:Y:S01]  /*73070*/  MOV R27, R2 ;  /* 0x00000002001b7202 */ /* 0x000fe20000000f00 */
[----:B------:R-:W-:Y:S01]  /*73080*/  IMAD.MOV.U32 R26, RZ, RZ, R180 ;  /* 0x000000ffff1a7224 */ /* 0x000fe200078e00b4 */
[----:B------:R-:W-:Y:S04]  /*73090*/  LDS R234, [R3+0x3a200] ;  /* 0x03a2000003ea7984 */ /* 0x000fe80000000800 */
[----:B------:R-:W-:Y:S01]  /*730a0*/  STL.64 [R1+0xb0], R16 ;  /* 0x0000b01001007387 */ /* 0x000fe20000100a00 */
[----:B-1----:R-:W-:Y:S03]  /*730b0*/  HMMA.1688.F32.TF32 R20, R12, R230, R52 ;  /* 0x000000e60c14723c */ /* 0x002fe60000081034 */
[----:B------:R1:W-:Y:S01]  /*730c0*/  STL.64 [R1+0xb8], R18 ;  /* 0x0000b81201007387 */ /* 0x0003e20000100a00 */
[----:B------:R-:W-:-:S02]  /*730d0*/  IMAD.MOV.U32 R238, RZ, RZ, R233 ;  /* 0x000000ffffee7224 */ /* 0x000fc400078e00e9 */
[----:B------:R-:W-:Y:S01]  /*730e0*/  IMAD.MOV.U32 R239, RZ, RZ, R232 ;  /* 0x000000ffffef7224 */ /* 0x000fe200078e00e8 */
[----:B------:R-:W-:Y:S01]  /*730f0*/  LDS R235, [R0+0x3a200] ;  /* 0x03a2000000eb7984 */ /* 0x000fe20000000800 */
[C---:B------:R-:W-:Y:S03]  /*73100*/  HMMA.1688.F32.TF32 R240, R12.reuse, R194, R240 ;  /* 0x000000c20cf0723c */ /* 0x040fe600000810f0 */
[----:B------:R-:W-:Y:S04]  /*73110*/  LDS R230, [R3+0x3a300] ;  /* 0x03a3000003e67984 */ /* 0x000fe80000000800 */
[----:B------:R-:W-:Y:S01]  /*73120*/  LDS R231, [R0+0x3a300] ;  /* 0x03a3000000e77984 */ /* 0x000fe20000000800 */
[C---:B-1----:R-:W-:Y:S03]  /*73130*/  HMMA.1688.F32.TF32 R16, R12.reuse, R226, R48 ;  /* 0x000000e20c10723c */ /* 0x042fe60000081030 */
[----:B------:R-:W-:Y:S04]  /*73140*/  STL.64 [R1+0xa0], R56 ;  /* 0x0000a03801007387 */ /* 0x000fe80000100a00 */
[----:B------:R-:W-:Y:S04]  /*73150*/  STL.64 [R1+0xa8], R58 ;  /* 0x0000a83a01007387 */ /* 0x000fe80000100a00 */
[----:B------:R-:W-:Y:S04]  /*73160*/  STL.64 [R1+0x90], R20 ;  /* 0x0000901401007387 */ /* 0x000fe80000100a00 */
[----:B------:R1:W-:Y:S01]  /*73170*/  STL.64 [R1+0x98], R22 ;  /* 0x0000981601007387 */ /* 0x0003e20000100a00 */
[C---:B------:R-:W-:Y:S03]  /*73180*/  HMMA.1688.F32.TF32 R188, R12.reuse, R190, R32 ;  /* 0x000000be0cbc723c */ /* 0x040fe60000081020 */
[----:B------:R-:W-:Y:S04]  /*73190*/  LDS R232, [R3+0x38200] ;  /* 0x0382000003e87984 */ /* 0x000fe80000000800 */
[----:B------:R-:W-:Y:S01]  /*731a0*/  STL.64 [R1+0x80], R16 ;  /* 0x0000801001007387 */ /* 0x000fe20000100a00 */
[C---:B-1----:R-:W-:Y:S03]  /*731b0*/  HMMA.1688.F32.TF32 R20, R12.reuse, R218, R40 ;  /* 0x000000da0c14723c */ /* 0x042fe60000081028 */
[----:B------:R1:W-:Y:S04]  /*731c0*/  STL.64 [R1+0x88], R18 ;  /* 0x0000881201007387 */ /* 0x0003e80000100a00 */
[----:B------:R-:W-:Y:S01]  /*731d0*/  LDS R233, [R0+0x38200] ;  /* 0x0382000000e97984 */ /* 0x000fe20000000800 */
[C---:B-1----:R-:W-:Y:S03]  /*731e0*/  HMMA.1688.F32.TF32 R16, R12.reuse, R214, R100 ;  /* 0x000000d60c10723c */ /* 0x042fe60000081064 */
[----:B------:R-:W-:Y:S04]  /*731f0*/  STL.64 [R1+0x70], R44 ;  /* 0x0000702c01007387 */ /* 0x000fe80000100a00 */
[----:B------:R-:W-:Y:S01]  /*73200*/  STL.64 [R1+0x78], R46 ;  /* 0x0000782e01007387 */ /* 0x000fe20000100a00 */
[C---:B------:R-:W-:Y:S07]  /*73210*/  HMMA.1688.F32.TF32 R40, R12.reuse, R210, R96 ;  /* 0x000000d20c28723c */ /* 0x040fee0000081060 */
[----:B------:R-:W-:Y:S04]  /*73220*/  STL.64 [R1+0x50], R20 ;  /* 0x0000501401007387 */ /* 0x000fe80000100a00 */
[----:B------:R1:W-:Y:S04]  /*73230*/  STL.64 [R1+0x58], R22 ;  /* 0x0000581601007387 */ /* 0x0003e80000100a00 */
[----:B------:R-:W-:Y:S01]  /*73240*/  STL.64 [R1+0x40], R16 ;  /* 0x0000401001007387 */ /* 0x000fe20000100a00 */
[----:B-1----:R-:W-:Y:S03]  /*73250*/  HMMA.1688.F32.TF32 R20, R12, R206, R176 ;  /* 0x000000ce0c14723c */ /* 0x002fe600000810b0 */
[----:B------:R1:W-:Y:S01]  /*73260*/  STL.64 [R1+0x48], R18 ;  /* 0x0000481201007387 */ /* 0x0003e20000100a00 */
[----:B------:R-:W-:-:S03]  /*73270*/  IMAD.MOV.U32 R99, RZ, RZ, R204 ;  /* 0x000000ffff637224 */ /* 0x000fc600078e00cc */
[----:B------:R-:W-:Y:S01]  /*73280*/  LDS R206, [R3+0x3a100] ;  /* 0x03a1000003ce7984 */ /* 0x000fe20000000800 */
[C---:B------:R-:W-:Y:S03]  /*73290*/  HMMA.1688.F32.TF32 R180, R12.reuse, R182, R24 ;  /* 0x000000b60cb4723c */ /* 0x040fe60000081018 */
[----:B------:R-:W-:Y:S05]  /*732a0*/  LDS R207, [R0+0x3a100] ;  /* 0x03a1000000cf7984 */ /* 0x000fea0000000800 */
[----:B-1----:R-:W-:Y:S01]  /*732b0*/  HMMA.1688.F32.TF32 R16, R12, R202, R36 ;  /* 0x000000ca0c10723c */ /* 0x002fe20000081024 */
[----:B------:R-:W-:Y:S04]  /*732c0*/  STL.64 [R1+0x30], R40 ;  /* 0x0000302801007387 */ /* 0x000fe80000100a00 */
[----:B------:R-:W-:Y:S04]  /*732d0*/  STL.64 [R1+0x38], R42 ;  /* 0x0000382a01007387 */ /* 0x000fe80000100a00 */
[----:B------:R-:W-:Y:S04]  /*732e0*/  STL.64 [R1+0x20], R20 ;  /* 0x0000201401007387 */ /* 0x000fe80000100a00 */
[----:B------:R-:W-:Y:S01]  /*732f0*/  STL.64 [R1+0x28], R22 ;  /* 0x0000281601007387 */ /* 0x000fe20000100a00 */
[----:B------:R-:W-:-:S09]  /*73300*/  MOV R176, R4 ;  /* 0x0000000400b07202 */ /* 0x000fd20000000f00 */
[----:B------:R-:W-:Y:S04]  /*73310*/  STL.64 [R1+0x10], R16 ;  /* 0x0000101001007387 */ /* 0x000fe80000100a00 */
[----:B------:R-:W-:Y:S04]  /*73320*/  STL.64 [R1+0x2608], R246 ;  /* 0x002608f601007387 */ /* 0x000fe80000100a00 */
[----:B------:R-:W-:Y:S04]  /*73330*/  STL.64 [R1+0x2600], R244 ;  /* 0x002600f401007387 */ /* 0x000fe80000100a00 */
[----:B------:R-:W-:Y:S04]  /*73340*/  STL.64 [R1+0x2618], R242 ;  /* 0x002618f201007387 */ /* 0x000fe80000100a00 */
[----:B------:R-:W-:Y:S04]  /*73350*/  STL.64 [R1+0x2610], R240 ;  /* 0x002610f001007387 */ /* 0x000fe80000100a00 */
[----:B------:R-:W2:Y:S04]  /*73360*/  LDL.LU R205, [R1+0xa04] ;  /* 0x000a040001cd7983 */ /* 0x000ea80000300800 */
[----:B------:R-:W-:Y:S01]  /*73370*/  STL.64 [R1+0x2628], R190 ;  /* 0x002628be01007387 */ /* 0x000fe20000100a00 */
[----:B------:R-:W-:-:S03]  /*73380*/  IMAD.MOV.U32 R177, RZ, RZ, R5 ;  /* 0x000000ffffb17224 */ /* 0x000fc600078e0005 */
[----:B------:R-:W-:Y:S01]  /*73390*/  STL.64 [R1+0x2620], R188 ;  /* 0x002620bc01007387 */ /* 0x000fe20000100a00 */
[----:B------:R-:W-:-:S03]  /*733a0*/  IMAD.MOV.U32 R178, RZ, RZ, R8 ;  /* 0x000000ffffb27224 */ /* 0x000fc600078e0008 */
[----:B------:R-:W-:Y:S01]  /*733b0*/  STL.64 [R1+0x2638], R186 ;  /* 0x002638ba01007387 */ /* 0x000fe20000100a00 */
[----:B------:R-:W-:-:S03]  /*733c0*/  MOV R179, R9 ;  /* 0x0000000900b37202 */ /* 0x000fc60000000f00 */
[----:B------:R-:W-:Y:S04]  /*733d0*/  STL.64 [R1+0x2630], R184 ;  /* 0x002630b801007387 */ /* 0x000fe80000100a00 */
        /* <DEDUP_REMOVED lines=15> */
[----:B------:R-:W-:-:S02]  /*734d0*/  IMAD.MOV.U32 R252, RZ, RZ, R18 ;  /* 0x000000fffffc7224 */ /* 0x000fc400078e0012 */
[----:B------:R-:W-:Y:S01]  /*734e0*/  IMAD.MOV.U32 R2, RZ, RZ, R19 ;  /* 0x000000ffff027224 */ /* 0x000fe200078e0013 */
[----:B------:R-:W-:Y:S04]  /*734f0*/  STL.64 [R1+0x2648], R182 ;  /* 0x002648b601007387 */ /* 0x000fe80000100a00 */
[----:B------:R-:W-:Y:S04]  /*73500*/  STL.64 [R1+0x2640], R180 ;  /* 0x002640b401007387 */ /* 0x000fe80000100a00 */
[----:B--2---:R-:W1:Y:S04]  /*73510*/  LDSM.16.M88.4 R12, [R205+0x102180] ;  /* 0x10218000cd0c783b */ /* 0x004e680000000200 */
[----:B------:R-:W2:Y:S04]  /*73520*/  LDSM.16.M88.4 R16, [R205+0x103180] ;  /* 0x10318000cd10783b */ /* 0x000ea80000000200 */
[----:B------:R-:W1:Y:S04]  /*73530*/  LDSM.16.M88.4 R20, [R205+0x104180] ;  /* 0x10418000cd14783b */ /* 0x000e680000000200 */
[----:B------:R-:W-:Y:S04]  /*73540*/  LDSM.16.M88.4 R24, [R205+0x105180] ;  /* 0x10518000cd18783b */ /* 0x000fe80000000200 */
[----:B------:R-:W-:Y:S01]  /*73550*/  LDSM.16.M88.4 R28, [R205+0x106180] ;  /* 0x10618000cd1c783b */ /* 0x000fe20000000200 */
[----:B---3--:R-:W-:-:S03]  /*73560*/  MOV R103, R4 ;  /* 0x0000000400677202 */ /* 0x008fc60000000f00 */
[----:B------:R-:W-:Y:S01]  /*73570*/  LDSM.16.M88.4 R32, [R205+0x107180] ;  /* 0x10718000cd20783b */ /* 0x000fe20000000200 */
[----:B----4-:R-:W-:-:S03]  /*73580*/  IMAD.MOV.U32 R102, RZ, RZ, R5 ;  /* 0x000000ffff667224 */ /* 0x010fc600078e0005 */
[----:B------:R-:W-:Y:S01]  /*73590*/  LDSM.16.M88.4 R36, [R205+0x108180] ;  /* 0x10818000cd24783b */ /* 0x000fe20000000200 */
[----:B------:R-:W-:-:S03]  /*735a0*/  IMAD.MOV.U32 R101, RZ, RZ, R8 ;  /* 0x000000ffff657224 */ /* 0x000fc600078e0008 */
[----:B------:R-:W3:Y:S01]  /*735b0*/  LDSM.16.M88.4 R4, [R205+0x100180] ;  /* 0x10018000cd04783b */ /* 0x000ee20000000200 */
[----:B------:R-:W-:-:S03]  /*735c0*/  MOV R100, R9 ;  /* 0x0000000900647202 */ /* 0x000fc60000000f00 */
[----:B------:R-:W-:Y:S04]  /*735d0*/  LDSM.16.M88.4 R40, [R205+0x109180] ;  /* 0x10918000cd28783b */ /* 0x000fe80000000200 */
[----:B------:R-:W4:Y:S04]  /*735e0*/  LDSM.16.M88.4 R8, [R205+0x101180] ;  /* 0x10118000cd08783b */ /* 0x000f280000000200 */
[----:B------:R-:W-:Y:S04]  /*735f0*/  LDSM.16.M88.4 R44, [R205+0x10a180] ;  /* 0x10a18000cd2c783b */ /* 0x000fe80000000200 */
[----:B------:R-:W-:Y:S01]  /*73600*/  LDSM.16.M88.4 R48, [R205+0x10b180] ;  /* 0x10b18000cd30783b */ /* 0x000fe20000000200 */
[----:B------:R-:W-:Y:S01]  /*73610*/  IMAD.MOV.U32 R71, RZ, RZ, R204 ;  /* 0x000000ffff477224 */ /* 0x000fe200078e00cc */
[C---:B-1----:R-:W-:Y:S02]  /*73620*/  HMMA.1688.F32.TF32 R76, R128.reuse, R12, R100 ;  /* 0x0000000c804c723c */ /* 0x042fe40000081064 */
[----:B------:R-:W-:Y:S04]  /*73630*/  LDSM.16.M88.4 R52, [R205+0x10c180] ;  /* 0x10c18000cd34783b */ /* 0x000fe80000000200 */
[----:B------:R-:W-:Y:S02]  /*73640*/  LDSM.16.M88.4 R56, [R205+0x10d180] ;  /* 0x10d18000cd38783b */ /* 0x000fe40000000200 */
[C---:B--2---:R-:W-:Y:S02]  /*73650*/  HMMA.1688.F32.TF32 R80, R128.reuse, R16, R96 ;  /* 0x000000108050723c */ /* 0x044fe40000081060 */
[----:B------:R-:W1:Y:S04]  /*73660*/  LDSM.16.M88.4 R60, [R205+0x10e180] ;  /* 0x10e18000cd3c783b */ /* 0x000e680000000200 */
[----:B------:R-:W2:Y:S02]  /*73670*/  LDSM.16.M88.4 R64, [R205+0x10f180] ;  /* 0x10f18000cd40783b */ /* 0x000ea40000000200 */
[C---:B------:R-:W-:Y:S02]  /*73680*/  HMMA.1688.F32.TF32 R84, R128.reuse, R20, R176 ;  /* 0x000000148054723c */ /* 0x040fe400000810b0 */
[----:B------:R-:W-:Y:S04]  /*73690*/  LDS R204, [R3+0x38100] ;  /* 0x0381000003cc7984 */ /* 0x000fe80000000800 */
[----:B------:R-:W1:Y:S02]  /*736a0*/  LDS R205, [R0+0x38100] ;  /* 0x0381000000cd7984 */ /* 0x000e640000000800 */
[C---:B---3--:R-:W-:Y:S08]  /*736b0*/  HMMA.1688.F32.TF32 R68, R128.reuse, R4, R68 ;  /* 0x000000048044723c */ /* 0x048ff00000081044 */
[C---:B----4-:R-:W-:Y:S11]  /*736c0*/  HMMA.1688.F32.TF32 R72, R128.reuse, R8, R72 ;  /* 0x000000088048723c */ /* 0x050ff60000081048 */
[----:B------:R-:W-:Y:S04]  /*736d0*/  @!UPT UIADD3 URZ, URZ, URZ, URZ ;  /* 0x0000003f3f3ff290 */ /* 0x000fe8000fffe03f */
        /* <DEDUP_REMOVED lines=54> */
[C---:B-1----:R-:W-:Y:S08]  /*73a40*/  HMMA.1688.F32.TF32 R124, R128.reuse, R60, R168 ;  /* 0x0000003c807c723c */ /* 0x042ff000000810a8 */
        /* <DEDUP_REMOVED lines=31> */
[----:B------:R-:W-:Y:S03]  /*73c40*/  HMMA.1688.F32.TF32 R128, R128, R64, R176 ;  /* 0x000000408080723c */ /* 0x000fe600000810b0 */
        /* <DEDUP_REMOVED lines=54> */
[----:B------:R-:W4:Y:S04]  /*73fb0*/  LDL.LU R236, [R1] ;  /* 0x0000000001ec7983 */ /* 0x000f280000300800 */
[----:B------:R-:W4:Y:S04]  /*73fc0*/  LDL.LU R237, [R1+0x4] ;  /* 0x0000040001ed7983 */ /* 0x000f280000300800 */
[----:B------:R-:W-:Y:S04]  /*73fd0*/  STL.64 [R1+0x2748], R130 ;  /* 0x0027488201007387 */ /* 0x000fe80000100a00 */
[----:B------:R-:W-:Y:S01]  /*73fe0*/  STL.64 [R1+0x2740], R128 ;  /* 0x0027408001007387 */ /* 0x000fe20000100a00 */
[----:B------:R-:W-:Y:S01]  /*73ff0*/  MOV R210, R193 ;  /* 0x000000c100d27202 */ /* 0x000fe20000000f00 */
[----:B------:R-:W-:Y:S01]  /*74000*/  IMAD.MOV.U32 R211, RZ, RZ, R192 ;  /* 0x000000ffffd37224 */ /* 0x000fe200078e00c0 */
[C---:B--2---:R-:W-:Y:S08]  /*74010*/  HMMA.1688.F32.TF32 R196, R204.reuse, R56, R196 ;  /* 0x00000038ccc4723c */ /* 0x044ff000000810c4 */
[C---:B---3--:R-:W-:Y:S08]  /*74020*/  HMMA.1688.F32.TF32 R192, R204.reuse, R52, R244 ;  /* 0x00000034ccc0723c */ /* 0x048ff000000810f4 */
[C---:B----4-:R-:W-:Y:S08]  /*74030*/  HMMA.1688.F32.TF32 R176, R204.reuse, R48, R176 ;  /* 0x00000030ccb0723c */ /* 0x050ff000000810b0 */
[C---:B------:R-:W-:Y:S08]  /*74040*/  HMMA.1688.F32.TF32 R168, R204.reuse, R40, R168 ;  /* 0x00000028cca8723c */ /* 0x040ff000000810a8 */
[C---:B------:R-:W-:Y:S08]  /*74050*/  HMMA.1688.F32.TF32 R164, R204.reuse, R36, R164 ;  /* 0x00000024cca4723c */ /* 0x040ff000000810a4 */
[C---:B------:R-:W-:Y:S08]  /*74060*/  HMMA.1688.F32.TF32 R160, R204.reuse, R32, R160 ;  /* 0x00000020cca0723c */ /* 0x040ff000000810a0 */
[C---:B------:R-:W-:Y:S08]  /*74070*/  HMMA.1688.F32.TF32 R152, R204.reuse, R24, R152 ;  /* 0x00000018cc98723c */ /* 0x040ff00000081098 */
[C---:B------:R-:W-:Y:S11]  /*74080*/  HMMA.1688.F32.TF32 R132, R204.reuse, R4, R132 ;  /* 0x00000004cc84723c */ /* 0x040ff60000081084 */
[----:B------:R-:W-:Y:S11]  /*74090*/  @!UPT UIADD3 URZ, URZ, URZ, URZ ;  /* 0x0000003f3f3ff290 */ /* 0x000ff6000fffe03f */
[----:B------:R-:W-:Y:S01]  /*740a0*/  @!UPT UIADD3 URZ, URZ, URZ, URZ ;  /* 0x0000003f3f3ff290 */ /* 0x000fe2000fffe03f */
[----:B------:R-:W-:Y:S04]  /*740b0*/  STL.64 [R1+0x27e0], R134 ;  /* 0x0027e08601007387 */ /* 0x000fe80000100a00 */
[----:B------:R-:W-:Y:S04]  /*740c0*/  STL.64 [R1+0x27d8], R132 ;  /* 0x0027d88401007387 */ /* 0x000fe80000100a00 */
[----:B------:R-:W2:Y:S04]  /*740d0*/  LDL.LU R218, [R1+0x728] ;  /* 0x0007280001da7983 */ /* 0x000ea80000300800 */
[----:B------:R-:W2:Y:S01]  /*740e0*/  LDL.LU R219, [R1+0x72c] ;  /* 0x00072c0001db7983 */ /* 0x000ea20000300800 */
        /* <DEDUP_REMOVED lines=22> */
[----:B------:R-:W-:Y:S01]  /*74250*/  IMAD.MOV.U32 R191, RZ, RZ, R212 ;  /* 0x000000ffffbf7224 */ /* 0x000fe200078e00d4 */
[----:B------:R-:W-:Y:S01]  /*74260*/  MOV R239, R228 ;  /* 0x000000e400ef7202 */ /* 0x000fe20000000f00 */
[----:B------:R-:W-:Y:S01]  /*74270*/  IMAD.MOV.U32 R238, RZ, RZ, R229 ;  /* 0x000000ffffee7224 */ /* 0x000fe200078e00e5 */
[----:B------:R-:W-:Y:S04]  /*74280*/  LDS R228, [R3+0x38300] ;  /* 0x0383000003e47984 */ /* 0x000fe80000000800 */
[----:B------:R-:W1:Y:S11]  /*74290*/  LDS R229, [R0+0x38300] ;  /* 0x0383000000e57984 */ /* 0x000e760000000800 */
[----:B------:R-:W-:Y:S02]  /*742a0*/  @!UPT UIADD3 URZ, URZ, URZ, URZ ;  /* 0x0000003f3f3ff290 */ /* 0x000fe4000fffe03f */
[----:B------:R-:W-:Y:S04]  /*742b0*/  STL [R1+0x24f8], R208 ;  /* 0x0024f8d001007387 */ /* 0x000fe80000100800 */
[----:B------:R-:W-:Y:S04]  /*742c0*/  STL [R1+0x24f4], R209 ;  /* 0x0024f4d101007387 */ /* 0x000fe80000100800 */
[----:B------:R1:W-:Y:S04]  /*742d0*/  STL [R1+0x24f0], R210 ;  /* 0x0024f0d201007387 */ /* 0x0003e80000100800 */
[----:B------:R-:W-:Y:S01]  /*742e0*/  STL [R1+0x24ec], R211 ;  /* 0x0024ecd301007387 */ /* 0x000fe20000100800 */
[C---:B--2---:R-:W-:Y:S11]  /*742f0*/  HMMA.1688.F32.TF32 R212, R232.reuse, R8, R216 ;  /* 0x00000008e8d4723c */ /* 0x044ff600000810d8 */
[----:B------:R-:W-:Y:S11]  /*74300*/  @!UPT UIADD3 URZ, URZ, URZ, URZ ;  /* 0x0000003f3f3ff290 */ /* 0x000ff6000fffe03f */
[----:B------:R-:W-:Y:S01]  /*74310*/  @!UPT UIADD3 URZ, URZ, URZ, URZ ;  /* 0x0000003f3f3ff290 */ /* 0x000fe2000fffe03f */
[----:B------:R2:W-:Y:S04]  /*74320*/  STL [R1+0x24fc], R212 ;  /* 0x0024fcd401007387 */ /* 0x0005e80000100800 */
[----:B------:R-:W-:Y:S04]  /*74330*/  STL [R1+0x24e8], R213 ;  /* 0x0024e8d501007387 */ /* 0x000fe80000100800 */
[----:B------:R-:W-:Y:S04]  /*74340*/  STL [R1+0x24e4], R214 ;  /* 0x0024e4d601007387 */ /* 0x000fe80000100800 */
[----:B------:R-:W-:Y:S01]  /*74350*/  STL [R1+0x24e0], R215 ;  /* 0x0024e0d701007387 */ /* 0x000fe20000100800 */
[C---:B---3--:R-:W-:Y:S03]  /*74360*/  HMMA.1688.F32.TF32 R216, R232.reuse, R12, R236 ;  /* 0x0000000ce8d8723c */ /* 0x048fe600000810ec */
[----:B------:R-:W3:Y:S04]  /*74370*/  LDL.LU R236, [R1+0x6c0] ;  /* 0x0006c00001ec7983 */ /* 0x000ee80000300800 */
[----:B------:R-:W3:Y:S04]  /*74380*/  LDL.LU R237, [R1+0x6c4] ;  /* 0x0006c40001ed7983 */ /* 0x000ee80000300800 */
[----:B------:R-:W3:Y:S04]  /*74390*/  LDL.LU R238, [R1+0x6c8] ;  /* 0x0006c80001ee7983 */ /* 0x000ee80000300800 */
[----:B------:R-:W3:Y:S01]  /*743a0*/  LDL.LU R239, [R1+0x6cc] ;  /* 0x0006cc0001ef7983 */ /* 0x000ee20000300800 */
[C---:B----4-:R-:W-:Y:S07]  /*743b0*/  HMMA.1688.F32.TF32 R220, R232.reuse, R16, R220 ;  /* 0x00000010e8dc723c */ /* 0x050fee00000810dc */
[----:B------:R4:W-:Y:S04]  /*743c0*/  STL [R1+0x250c], R216 ;  /* 0x00250cd801007387 */ /* 0x0009e80000100800 */
[----:B------:R-:W-:Y:S04]  /*743d0*/  STL [R1+0x2508], R217 ;  /* 0x002508d901007387 */ /* 0x000fe80000100800 */
[----:B------:R1:W-:Y:S04]  /*743e0*/  STL [R1+0x2504], R218 ;  /* 0x002504da01007387 */ /* 0x0003e80000100800 */
[----:B------:R1:W-:Y:S04]  /*743f0*/  STL [R1+0x2500], R219 ;  /* 0x002500db01007387 */ /* 0x0003e80000100800 */
        /* <DEDUP_REMOVED lines=8> */
[C---:B------:R-:W-:Y:S08]  /*74480*/  HMMA.1688.F32.TF32 R224, R232.reuse, R20, R224 ;  /* 0x00000014e8e0723c */ /* 0x040ff000000810e0 */
[C---:B------:R-:W-:Y:S08]  /*74490*/  HMMA.1688.F32.TF32 R72, R232.reuse, R24, R188 ;  /* 0x00000018e848723c */ /* 0x040ff000000810bc */
[----:B------:R-:W-:Y:S07]  /*744a0*/  HMMA.1688.F32.TF32 R68, R232, R28, R244 ;  /* 0x0000001ce844723c */ /* 0x000fee00000810f4 */
[----:B------:R-:W-:Y:S04]  /*744b0*/  STL [R1+0x252c], R224 ;  /* 0x00252ce001007387 */ /* 0x000fe80000100800 */
[----:B------:R-:W-:Y:S04]  /*744c0*/  STL [R1+0x2528], R225 ;  /* 0x002528e101007387 */ /* 0x000fe80000100800 */
[----:B------:R-:W-:Y:S04]  /*744d0*/  STL [R1+0x2524], R226 ;  /* 0x002524e201007387 */ /* 0x000fe80000100800 */
[----:B------:R1:W-:Y:S04]  /*744e0*/  STL [R1+0x2520], R227 ;  /* 0x002520e301007387 */ /* 0x0003e80000100800 */
[----:B------:R-:W-:Y:S04]  /*744f0*/  STL.64 [R1+0x60], R72 ;  /* 0x0000604801007387 */ /* 0x000fe80000100a00 */
[----:B------:R-:W-:Y:S04]  /*74500*/  STL.64 [R1+0x68], R74 ;  /* 0x0000684a01007387 */ /* 0x000fe80000100a00 */
[----:B------:R-:W4:Y:S04]  /*74510*/  LDL.LU R244, [R1+0x6a0] ;  /* 0x0006a00001f47983 */ /* 0x000f280000300800 */
[----:B------:R-:W4:Y:S04]  /*74520*/  LDL.LU R245, [R1+0x6a4] ;  /* 0x0006a40001f57983 */ /* 0x000f280000300800 */
[----:B------:R-:W4:Y:S04]  /*74530*/  LDL.LU R246, [R1+0x6a8] ;  /* 0x0006a80001f67983 */ /* 0x000f280000300800 */
[----:B------:R-:W4:Y:S01]  /*74540*/  LDL.LU R247, [R1+0x6ac] ;  /* 0x0006ac0001f77983 */ /* 0x000f220000300800 */
[----:B-1----:R-:W-:Y:S01]  /*74550*/  MOV R210, R71 ;  /* 0x0000004700d27202 */ /* 0x002fe20000000f00 */
[----:B------:R-:W-:Y:S01]  /*74560*/  IMAD.MOV.U32 R209, RZ, RZ, R70 ;  /* 0x000000ffffd17224 */ /* 0x000fe200078e0046 */
[----:B--2---:R-:W-:Y:S01]  /*74570*/  MOV R212, R68 ;  /* 0x0000004400d47202 */ /* 0x004fe20000000f00 */
[----:B------:R-:W-:-:S02]  /*74580*/  IMAD.MOV.U32 R208, RZ, RZ, R69 ;  /* 0x000000ffffd07224 */ /* 0x000fc400078e0045 */
        /* <DEDUP_REMOVED lines=9> */
[----:B----4-:R-:W-:Y:S01]  /*74620*/  IMAD.MOV.U32 R216, RZ, RZ, R68 ;  /* 0x000000ffffd87224 */ /* 0x010fe200078e0044 */
[----:B------:R-:W-:Y:S01]  /*74630*/  MOV R218, R70 ;  /* 0x0000004600da7202 */ /* 0x000fe20000000f00 */
[----:B------:R-:W-:-:S02]  /*74640*/  IMAD.MOV.U32 R217, RZ, RZ, R69 ;  /* 0x000000ffffd97224 */ /* 0x000fc400078e0045 */
[----:B------:R-:W-:-:S05]  /*74650*/  IMAD.MOV.U32 R219, RZ, RZ, R71 ;  /* 0x000000ffffdb7224 */ /* 0x000fca00078e0047 */
[----:B------:R4:W-:Y:S04]  /*74660*/  STL [R1+0x254c], R219 ;  /* 0x00254cdb01007387 */ /* 0x0009e80000100800 */
[----:B------:R1:W-:Y:S04]  /*74670*/  STL [R1+0x2548], R218 ;  /* 0x002548da01007387 */ /* 0x0003e80000100800 */
[----:B------:R-:W-:Y:S04]  /*74680*/  STL [R1+0x2544], R217 ;  /* 0x002544d901007387 */ /* 0x000fe80000100800 */
[----:B------:R1:W-:Y:S04]  /*74690*/  STL [R1+0x2540], R216 ;  /* 0x002540d801007387 */ /* 0x0003e80000100800 */
[----:B------:R-:W2:Y:S04]  /*746a0*/  LDL.LU R188, [R1+0x680] ;  /* 0x0006800001bc7983 */ /* 0x000ea80000300800 */
[----:B------:R-:W2:Y:S01]  /*746b0*/  LDL.LU R189, [R1+0x684] ;  /* 0x0006840001bd7983 */ /* 0x000ea20000300800 */
[C---:B------:R-:W-:Y:S03]  /*746c0*/  HMMA.1688.F32.TF32 R68, R232.reuse, R36, R240 ;  /* 0x00000024e844723c */ /* 0x040fe600000810f0 */
[----:B------:R-:W2:Y:S04]  /*746d0*/  LDL.LU R190, [R1+0x688] ;  /* 0x0006880001be7983 */ /* 0x000ea80000300800 */
[----:B------:R-:W2:Y:S11]  /*746e0*/  LDL.LU R191, [R1+0x68c] ;  /* 0x00068c0001bf7983 */ /* 0x000eb60000300800 */
[----:B------:R-:W-:Y:S06]  /*746f0*/  @!UPT UIADD3 URZ, URZ, URZ, URZ ;  /* 0x0000003f3f3ff290 */ /* 0x000fec000fffe03f */
        /* <DEDUP_REMOVED lines=19> */
[----:B------:R-:W-:Y:S01]  /*74830*/  MOV R224, R68 ;  /* 0x0000004400e07202 */ /* 0x000fe20000000f00 */
        /* <DEDUP_REMOVED lines=10> */
[----:B------:R-:W-:Y:S01]  /*748e0*/  IMAD.MOV.U32 R211, RZ, RZ, R68 ;  /* 0x000000ffffd37224 */ /* 0x000fe200078e0044 */
[----:B------:R-:W-:Y:S01]  /*748f0*/  MOV R214, R70 ;  /* 0x0000004600d67202 */ /* 0x000fe20000000f00 */
[----:B------:R-:W-:-:S02]  /*74900*/  IMAD.MOV.U32 R213, RZ, RZ, R69 ;  /* 0x000000ffffd57224 */ /* 0x000fc400078e0045 */
[----:B------:R-:W-:Y:S02]  /*74910*/  IMAD.MOV.U32 R215, RZ, RZ, R71 ;  /* 0x000000ffffd77224 */ /* 0x000fe400078e0047 */
[C---:B--2---:R-:W-:Y:S11]  /*74920*/  HMMA.1688.F32.TF32 R68, R232.reuse, R48, R188 ;  /* 0x00000030e844723c */ /* 0x044ff600000810bc */
[----:B------:R-:W-:Y:S11]  /*74930*/  @!UPT UIADD3 URZ, URZ, URZ, URZ ;  /* 0x0000003f3f3ff290 */ /* 0x000ff6000fffe03f */
[----:B------:R-:W-:Y:S02]  /*74940*/  @!UPT UIADD3 URZ, URZ, URZ, URZ ;  /* 0x0000003f3f3ff290 */ /* 0x000fe4000fffe03f */
[----:B-1----:R-:W-:Y:S01]  /*74950*/  IMAD.MOV.U32 R210, RZ, RZ, R68 ;  /* 0x000000ffffd27224 */ /* 0x002fe200078e0044 */
[----:B------:R-:W-:Y:S01]  /*74960*/  MOV R209, R69 ;  /* 0x0000004500d17202 */ /* 0x000fe20000000f00 */
[----:B------:R-:W-:Y:S02]  /*74970*/  IMAD.MOV.U32 R208, RZ, RZ, R70 ;  /* 0x000000ffffd07224 */ /* 0x000fe400078e0046 */
[----:B------:R-:W-:Y:S02]  /*74980*/  IMAD.MOV.U32 R212, RZ, RZ, R71 ;  /* 0x000000ffffd47224 */ /* 0x000fe400078e0047 */
[C---:B----4-:R-:W-:Y:S01]  /*74990*/  HMMA.1688.F32.TF32 R68, R232.reuse, R52, R240 ;  /* 0x00000034e844723c */ /* 0x050fe200000810f0 */
[----:B------:R-:W-:Y:S04]  /*749a0*/  STL [R1+0x257c], R215 ;  /* 0x00257cd701007387 */ /* 0x000fe80000100800 */
[----:B------:R-:W-:Y:S11]  /*749b0*/  STL [R1+0x2578], R214 ;  /* 0x002578d601007387 */ /* 0x000ff60000100800 */
[----:B------:R-:W-:Y:S08]  /*749c0*/  @!UPT UIADD3 URZ, URZ, URZ, URZ ;  /* 0x0000003f3f3ff290 */ /* 0x000ff0000fffe03f */
[----:B------:R-:W-:Y:S01]  /*749d0*/  MOV R219, R68 ;  /* 0x0000004400db7202 */ /* 0x000fe20000000f00 */
[----:B------:R-:W-:Y:S01]  /*749e0*/  IMAD.MOV.U32 R218, RZ, RZ, R69 ;  /* 0x000000ffffda7224 */ /* 0x000fe200078e0045 */
[----:B------:R-:W-:Y:S01]  /*749f0*/  MOV R216, R71 ;  /* 0x0000004700d87202 */ /* 0x000fe20000000f00 */
[----:B------:R-:W-:Y:S02]  /*74a00*/  IMAD.MOV.U32 R217, RZ, RZ, R70 ;  /* 0x000000ffffd97224 */ /* 0x000fe400078e0046 */
[----:B------:R-:W-:Y:S01]  /*74a10*/  HMMA.1688.F32.TF32 R68, R232, R56, R244 ;  /* 0x00000038e844723c */ /* 0x000fe200000810f4 */
[----:B------:R-:W-:Y:S04]  /*74a20*/  STL [R1+0x2574], R213 ;  /* 0x002574d501007387 */ /* 0x000fe80000100800 */
[----:B------:R1:W-:Y:S04]  /*74a30*/  STL [R1+0x2570], R211 ;  /* 0x002570d301007387 */ /* 0x0003e80000100800 */
[----:B------:R2:W-:Y:S04]  /*74a40*/  STL [R1+0x258c], R212 ;  /* 0x00258cd401007387 */ /* 0x0005e80000100800 */
[----:B------:R4:W-:Y:S04]  /*74a50*/  STL [R1+0x2588], R208 ;  /* 0x002588d001007387 */ /* 0x0009e80000100800 */
[----:B------:R1:W-:Y:S04]  /*74a60*/  STL [R1+0x2584], R209 ;  /* 0x002584d101007387 */ /* 0x0003e80000100800 */
[----:B------:R1:W-:Y:S04]  /*74a70*/  STL [R1+0x2580], R210 ;  /* 0x002580d201007387 */ /* 0x0003e80000100800 */
[----:B------:R1:W-:Y:S01]  /*74a80*/  STL [R1+0x259c], R216 ;  /* 0x00259cd801007387 */ /* 0x0003e20000100800 */
[----:B------:R-:W-:-:S03]  /*74a90*/  IMAD.MOV.U32 R220, RZ, RZ, R71 ;  /* 0x000000ffffdc7224 */ /* 0x000fc600078e0047 */
[----:B------:R1:W-:Y:S01]  /*74aa0*/  STL [R1+0x2598], R217 ;  /* 0x002598d901007387 */ /* 0x0003e20000100800 */
[----:B------:R-:W-:-:S03]  /*74ab0*/  MOV R221, R70 ;  /* 0x0000004600dd7202 */ /* 0x000fc60000000f00 */
[----:B------:R-:W-:Y:S01]  /*74ac0*/  STL [R1+0x2594], R218 ;  /* 0x002594da01007387 */ /* 0x000fe20000100800 */
[----:B------:R-:W-:-:S03]  /*74ad0*/  IMAD.MOV.U32 R222, RZ, RZ, R69 ;  /* 0x000000ffffde7224 */ /* 0x000fc600078e0045 */
[----:B------:R1:W-:Y:S01]  /*74ae0*/  STL [R1+0x2590], R219 ;  /* 0x002590db01007387 */ /* 0x0003e20000100800 */
[----:B------:R-:W-:-:S03]  /*74af0*/  IMAD.MOV.U32 R223, RZ, RZ, R68 ;  /* 0x000000ffffdf7224 */ /* 0x000fc600078e0044 */
[----:B------:R-:W2:Y:S04]  /*74b00*/  LDL.LU R244, [R1+0x640] ;  /* 0x0006400001f47983 */ /* 0x000ea80000300800 */
[----:B------:R-:W2:Y:S04]  /*74b10*/  LDL.LU R245, [R1+0x644] ;  /* 0x0006440001f57983 */ /* 0x000ea80000300800 */
[----:B------:R-:W2:Y:S04]  /*74b20*/  LDL.LU R246, [R1+0x648] ;  /* 0x0006480001f67983 */ /* 0x000ea80000300800 */
[----:B------:R-:W2:Y:S04]  /*74b30*/  LDL.LU R247, [R1+0x64c] ;  /* 0x00064c0001f77983 */ /* 0x000ea80000300800 */
[----:B------:R1:W-:Y:S04]  /*74b40*/  STL [R1+0x25ac], R220 ;  /* 0x0025acdc01007387 */ /* 0x0003e80000100800 */
[----:B------:R-:W-:Y:S04]  /*74b50*/  STL [R1+0x25a8], R221 ;  /* 0x0025a8dd01007387 */ /* 0x000fe80000100800 */
[----:B------:R1:W-:Y:S04]  /*74b60*/  STL [R1+0x25a4], R222 ;  /* 0x0025a4de01007387 */ /* 0x0003e80000100800 */
[----:B------:R1:W-:Y:S01]  /*74b70*/  STL [R1+0x25a0], R223 ;  /* 0x0025a0df01007387 */ /* 0x0003e20000100800 */
[----:B---3--:R-:W-:Y:S07]  /*74b80*/  HMMA.1688.F32.TF32 R68, R232, R60, R236 ;  /* 0x0000003ce844723c */ /* 0x008fee00000810ec */
[----:B------:R-:W-:-:S02]  /*74b90*/  MOV R236, R251 ;  /* 0x000000fb00ec7202 */ /* 0x000fc40000000f00 */
[----:B------:R-:W3:Y:S04]  /*74ba0*/  LDL.LU R251, [R1+0x27e8] ;  /* 0x0027e80001fb7983 */ /* 0x000ee80000300800 */
[----:B------:R-:W2:Y:S04]  /*74bb0*/  LDL.LU R237, [R1+0x1e4] ;  /* 0x0001e40001ed7983 */ /* 0x000ea80000300800 */
[----:B------:R-:W2:Y:S04]  /*74bc0*/  LDL.LU R238, [R1+0x1e8] ;  /* 0x0001e80001ee7983 */ /* 0x000ea80000300800 */
[----:B------:R-:W2:Y:S03]  /*74bd0*/  LDL.LU R239, [R1+0x1ec] ;  /* 0x0001ec0001ef7983 */ /* 0x000ea60000300800 */
        /* <DEDUP_REMOVED lines=9> */
[----:B------:R-:W-:Y:S04]  /*74c70*/  LDS R232, [R3+0x38400] ;  /* 0x0384000003e87984 */ /* 0x000fe80000000800 */
[----:B------:R-:W-:Y:S04]  /*74c80*/  LDS R234, [R3+0x3a400] ;  /* 0x03a4000003ea7984 */ /* 0x000fe80000000800 */
[----:B------:R-:W-:Y:S04]  /*74c90*/  LDS R233, [R0+0x38400] ;  /* 0x0384000000e97984 */ /* 0x000fe80000000800 */
[----:B------:R-:W3:Y:S09]  /*74ca0*/  LDS R235, [R0+0x3a400] ;  /* 0x03a4000000eb7984 */ /* 0x000ef20000000800 */
[----:B-1----:R-:W-:Y:S01]  /*74cb0*/  IMAD.MOV.U32 R211, RZ, RZ, R71 ;  /* 0x000000ffffd37224 */ /* 0x002fe200078e0047 */
[----:B------:R-:W-:Y:S01]  /*74cc0*/  MOV R213, R70 ;  /* 0x0000004600d57202 */ /* 0x000fe20000000f00 */
[----:B------:R-:W-:-:S02]  /*74cd0*/  IMAD.MOV.U32 R214, RZ, RZ, R69 ;  /* 0x000000ffffd67224 */ /* 0x000fc400078e0045 */
[----:B------:R-:W-:Y:S01]  /*74ce0*/  IMAD.MOV.U32 R215, RZ, RZ, R68 ;  /* 0x000000ffffd77224 */ /* 0x000fe200078e0044 */
[----:B------:R1:W-:Y:S04]  /*74cf0*/  STL [R1+0x25cc], R211 ;  /* 0x0025ccd301007387 */ /* 0x0003e80000100800 */
[----:B------:R1:W-:Y:S04]  /*74d00*/  STL [R1+0x25c8], R213 ;  /* 0x0025c8d501007387 */ /* 0x0003e80000100800 */
[----:B------:R-:W-:Y:S04]  /*74d10*/  STL [R1+0x25c4], R214 ;  /* 0x0025c4d601007387 */ /* 0x000fe80000100800 */
[----:B------:R1:W-:Y:S04]  /*74d20*/  STL [R1+0x25c0], R215 ;  /* 0x0025c0d701007387 */ /* 0x0003e80000100800 */
[----:B------:R-:W3:Y:S04]  /*74d30*/  LDL.LU R180, [R1+0x630] ;  /* 0x0006300001b47983 */ /* 0x000ee80000300800 */
[----:B------:R-:W3:Y:S04]  /*74d40*/  LDL.LU R181, [R1+0x634] ;  /* 0x0006340001b57983 */ /* 0x000ee80000300800 */
[----:B------:R-:W3:Y:S04]  /*74d50*/  LDL.LU R182, [R1+0x638] ;  /* 0x0006380001b67983 */ /* 0x000ee80000300800 */
[----:B------:R-:W3:Y:S01]  /*74d60*/  LDL.LU R183, [R1+0x63c] ;  /* 0x00063c0001b77983 */ /* 0x000ee20000300800 */
[C---:B--2---:R-:W-:Y:S03]  /*74d70*/  HMMA.1688.F32.TF32 R248, R228.reuse, R4, R244 ;  /* 0x00000004e4f8723c */ /* 0x044fe600000810f4 */
[----:B------:R-:W2:Y:S04]  /*74d80*/  LDL.LU R184, [R1+0x620] ;  /* 0x0006200001b87983 */ /* 0x000ea80000300800 */
[----:B------:R-:W2:Y:S04]  /*74d90*/  LDL.LU R185, [R1+0x624] ;  /* 0x0006240001b97983 */ /* 0x000ea80000300800 */
[----:B------:R-:W2:Y:S04]  /*74da0*/  LDL.LU R186, [R1+0x628] ;  /* 0x0006280001ba7983 */ /* 0x000ea80000300800 */
[----:B------:R-:W2:Y:S08]  /*74db0*/  LDL.LU R187, [R1+0x62c] ;  /* 0x00062c0001bb7983 */ /* 0x000eb00000300800 */
[----:B------:R1:W-:Y:S04]  /*74dc0*/  STL [R1+0x25dc], R248 ;  /* 0x0025dcf801007387 */ /* 0x0003e80000100800 */
[----:B------:R-:W-:Y:S04]  /*74dd0*/  STL [R1+0x25d8], R249 ;  /* 0x0025d8f901007387 */ /* 0x000fe80000100800 */
[----:B------:R1:W-:Y:S04]  /*74de0*/  STL [R1+0x25d4], R250 ;  /* 0x0025d4fa01007387 */ /* 0x0003e80000100800 */
[----:B------:R1:W-:Y:S04]  /*74df0*/  STL [R1+0x25d0], R251 ;  /* 0x0025d0fb01007387 */ /* 0x0003e80000100800 */
        /* <DEDUP_REMOVED lines=17> */
[----:B------:R-:W-:Y:S01]  /*74f10*/  IMAD.MOV.U32 R212, RZ, RZ, R68 ;  /* 0x000000ffffd47224 */ /* 0x000fe200078e0044 */
[----:B----4-:R-:W-:Y:S01]  /*74f20*/  MOV R208, R69 ;  /* 0x0000004500d07202 */ /* 0x010fe20000000f00 */
[----:B------:R-:W-:-:S02]  /*74f30*/  IMAD.MOV.U32 R209, RZ, RZ, R70 ;  /* 0x000000ffffd17224 */ /* 0x000fc400078e0046 */
[----:B------:R-:W-:-:S05]  /*74f40*/  IMAD.MOV.U32 R210, RZ, RZ, R71 ;  /* 0x000000ffffd27224 */ /* 0x000fca00078e0047 */
[----:B------:R4:W-:Y:S04]  /*74f50*/  STL [R1+0x25ec], R210 ;  /* 0x0025ecd201007387 */ /* 0x0009e80000100800 */
[----:B------:R1:W-:Y:S04]  /*74f60*/  STL [R1+0x25e8], R209 ;  /* 0x0025e8d101007387 */ /* 0x0003e80000100800 */
[----:B------:R1:W-:Y:S04]  /*74f70*/  STL [R1+0x25e4], R208 ;  /* 0x0025e4d001007387 */ /* 0x0003e80000100800 */
[----:B------:R1:W-:Y:S01]  /*74f80*/  STL [R1+0x25e0], R212 ;  /* 0x0025e0d401007387 */ /* 0x0003e20000100800 */
[C---:B---3--:R-:W-:Y:S11]  /*74f90*/  HMMA.1688.F32.TF32 R68, R228.reuse, R12, R180 ;  /* 0x0000000ce444723c */ /* 0x048ff600000810b4 */
[----:B------:R-:W-:Y:S11]  /*74fa0*/  @!UPT UIADD3 URZ, URZ, URZ, URZ ;  /* 0x0000003f3f3ff290 */ /* 0x000ff6000fffe03f */
[----:B------:R-:W-:Y:S02]  /*74fb0*/  @!UPT UIADD3 URZ, URZ, URZ, URZ ;  /* 0x0000003f3f3ff290 */ /* 0x000fe4000fffe03f */
[----:B------:R-:W-:Y:S01]  /*74fc0*/  MOV R216, R68 ;  /* 0x0000004400d87202 */ /* 0x000fe20000000f00 */
[----:B------:R-:W-:Y:S01]  /*74fd0*/  IMAD.MOV.U32 R217, RZ, RZ, R69 ;  /* 0x000000ffffd97224 */ /* 0x000fe200078e0045 */
[----:B------:R-:W-:Y:S01]  /*74fe0*/  MOV R219, R71 ;  /* 0x0000004700db7202 */ /* 0x000fe20000000f00 */
[----:B------:R-:W-:Y:S02]  /*74ff0*/  IMAD.MOV.U32 R218, RZ, RZ, R70 ;  /* 0x000000ffffda7224 */ /* 0x000fe400078e0046 */
[C---:B--2---:R-:W-:Y:S11]  /*75000*/  HMMA.1688.F32.TF32 R68, R228.reuse, R16, R184 ;  /* 0x00000010e444723c */ /* 0x044ff600000810b8 */
        /* <DEDUP_REMOVED lines=16> */
[----:B-1----:R-:W-:Y:S01]  /*75110*/  MOV R211, R68 ;  /* 0x0000004400d37202 */ /* 0x002fe20000000f00 */
[----:B------:R-:W-:Y:S01]  /*75120*/  IMAD.MOV.U32 R213, RZ, RZ, R69 ;  /* 0x000000ffffd57224 */ /* 0x000fe200078e0045 */
[----:B------:R-:W-:Y:S01]  /*75130*/  MOV R215, R71 ;  /* 0x0000004700d77202 */ /* 0x000fe20000000f00 */
[----:B------:R-:W-:Y:S02]  /*75140*/  IMAD.MOV.U32 R214, RZ, RZ, R70 ;  /* 0x000000ffffd67224 */ /* 0x000fe400078e0046 */
[C---:B------:R-:W-:Y:S01]  /*75150*/  HMMA.1688.F32.TF32 R68, R228.reuse, R28, R244 ;  /* 0x0000001ce444723c */ /* 0x040fe200000810f4 */
[----:B------:R-:W-:Y:S04]  /*75160*/  STL [R1+0x25fc], R219 ;  /* 0x0025fcdb01007387 */ /* 0x000fe80000100800 */
[----:B------:R-:W-:Y:S04]  /*75170*/  STL [R1+0x25f8], R218 ;  /* 0x0025f8da01007387 */ /* 0x000fe80000100800 */
[----:B------:R1:W-:Y:S11]  /*75180*/  STL [R1+0x25f4], R217 ;  /* 0x0025f4d901007387 */ /* 0x0003f60000100800 */
[----:B------:R-:W-:Y:S04]  /*75190*/  @!UPT UIADD3 URZ, URZ, URZ, URZ ;  /* 0x0000003f3f3ff290 */ /* 0x000fe8000fffe03f */
[----:B------:R-:W-:Y:S01]  /*751a0*/  IMAD.MOV.U32 R248, RZ, RZ, R68 ;  /* 0x000000fffff87224 */ /* 0x000fe200078e0044 */
[----:B------:R-:W-:Y:S01]  /*751b0*/  MOV R250, R70 ;  /* 0x0000004600fa7202 */ /* 0x000fe20000000f00 */
[----:B------:R-:W-:Y:S02]  /*751c0*/  IMAD.MOV.U32 R249, RZ, RZ, R69 ;  /* 0x000000fffff97224 */ /* 0x000fe400078e0045 */
[----:B------:R-:W-:Y:S02]  /*751d0*/  IMAD.MOV.U32 R251, RZ, RZ, R71 ;  /* 0x000000fffffb7224 */ /* 0x000fe400078e0047 */
[----:B------:R-:W-:Y:S01]  /*751e0*/  HMMA.1688.F32.TF32 R68, R228, R32, R236 ;  /* 0x00000020e444723c */ /* 0x000fe200000810ec */
[----:B------:R2:W-:Y:S04]  /*751f0*/  STL [R1+0x25f0], R216 ;  /* 0x0025f0d801007387 */ /* 0x0005e80000100800 */
[----:B------:R-:W3:Y:S04]  /*75200*/  LDL.LU R240, [R1+0x2b0] ;  /* 0x0002b00001f07983 */ /* 0x000ee80000300800 */
[----:B------:R-:W3:Y:S04]  /*75210*/  LDL.LU R241, [R1+0x2b4] ;  /* 0x0002b40001f17983 */ /* 0x000ee80000300800 */
[----:B------:R-:W3:Y:S04]  /*75220*/  LDL.LU R242, [R1+0x2b8] ;  /* 0x0002b80001f27983 */ /* 0x000ee80000300800 */
[----:B------:R-:W3:Y:S04]  /*75230*/  LDL.LU R243, [R1+0x2bc] ;  /* 0x0002bc0001f37983 */ /* 0x000ee80000300800 */
[----:B------:R-:W2:Y:S04]  /*75240*/  LDL.LU R188, [R1+0x2c0] ;  /* 0x0002c00001bc7983 */ /* 0x000ea80000300800 */
[----:B------:R-:W2:Y:S04]  /*75250*/  LDL.LU R189, [R1+0x2c4] ;  /* 0x0002c40001bd7983 */ /* 0x000ea80000300800 */
[----:B------:R-:W2:Y:S04]  /*75260*/  LDL.LU R190, [R1+0x2c8] ;  /* 0x0002c80001be7983 */ /* 0x000ea80000300800 */
[----:B------:R-:W2:Y:S01]  /*75270*/  LDL.LU R191, [R1+0x2cc] ;  /* 0x0002cc0001bf7983 */ /* 0x000ea20000300800 */
[----:B----4-:R-:W-:-:S03]  /*75280*/  IMAD.MOV.U32 R210, RZ, RZ, R68 ;  /* 0x000000ffffd27224 */ /* 0x010fc600078e0044 */
[----:B------:R-:W4:Y:S01]  /*75290*/  LDL.LU R184, [R1+0x2d0] ;  /* 0x0002d00001b87983 */ /* 0x000f220000300800 */
[----:B------:R-:W-:-:S03]  /*752a0*/  MOV R209, R69 ;  /* 0x0000004500d17202 */ /* 0x000fc60000000f00 */
[----:B------:R-:W4:Y:S01]  /*752b0*/  LDL.LU R185, [R1+0x2d4] ;  /* 0x0002d40001b97983 */ /* 0x000f220000300800 */
[----:B------:R-:W-:-:S03]  /*752c0*/  IMAD.MOV.U32 R208, RZ, RZ, R70 ;  /* 0x000000ffffd07224 */ /* 0x000fc600078e0046 */
[----:B------:R-:W4:Y:S01]  /*752d0*/  LDL.LU R186, [R1+0x2d8] ;  /* 0x0002d80001ba7983 */ /* 0x000f220000300800 */
[----:B------:R-:W-:-:S03]  /*752e0*/  IMAD.MOV.U32 R212, RZ, RZ, R71 ;  /* 0x000000ffffd47224 */ /* 0x000fc600078e0047 */
        /* <DEDUP_REMOVED lines=82> */
[C---:B---3--:R-:W-:Y:S11]  /*75810*/  HMMA.1688.F32.TF32 R236, R228.reuse, R40, R236 ;  /* 0x00000028e4ec723c */ /* 0x048ff600000810ec */
[----:B------:R-:W-:Y:S05]  /*75820*/  @!UPT UIADD3 URZ, URZ, URZ, URZ ;  /* 0x0000003f3f3ff290 */ /* 0x000fea000fffe03f */
[----:B-1----:R-:W-:Y:S01]  /*75830*/  IMAD.MOV.U32 R217, RZ, RZ, R134 ;  /* 0x000000ffffd97224 */ /* 0x002fe200078e0086 */
[----:B------:R-:W-:Y:S01]  /*75840*/  MOV R216, R135 ;  /* 0x0000008700d87202 */ /* 0x000fe20000000f00 */
[----:B------:R-:W-:Y:S01]  /*75850*/  IMAD.MOV.U32 R218, RZ, RZ, R133 ;  /* 0x000000ffffda7224 */ /* 0x000fe200078e0085 */
[----:B------:R-:W-:Y:S01]  /*75860*/  MOV R219, R132 ;  /* 0x0000008400db7202 */ /* 0x000fe20000000f00 */
[----:B------:R-:W2:Y:S04]  /*75870*/  LDL.LU.64 R134, [R1+0x27e0] ;  /* 0x0027e00001867983 */ /* 0x000ea80000300a00 */
[----:B------:R-:W2:Y:S04]  /*75880*/  LDL.LU.64 R132, [R1+0x27d8] ;  /* 0x0027d80001847983 */ /* 0x000ea80000300a00 */
[----:B------:R-:W-:Y:S04]  /*75890*/  STL.64 [R1+0x540], R236 ;  /* 0x000540ec01007387 */ /* 0x000fe80000100a00 */
[----:B------:R1:W-:Y:S04]  /*758a0*/  STL.64 [R1+0x548], R238 ;  /* 0x000548ee01007387 */ /* 0x0003e80000100a00 */
[----:B-1----:R-:W3:Y:S04]  /*758b0*/  LDL.LU.64 R238, [R1+0x27d0] ;  /* 0x0027d00001ee7983 */ /* 0x002ee80000300a00 */
[----:B------:R-:W2:Y:S01]  /*758c0*/  LDL.LU.64 R236, [R1+0x27c8] ;  /* 0x0027c80001ec7983 */ /* 0x000ea20000300a00 */
[C---:B----4-:R-:W-:Y:S08]  /*758d0*/  HMMA.1688.F32.TF32 R128, R228.reuse, R44, R128 ;  /* 0x0000002ce480723c */ /* 0x050ff00000081080 */
        /* <DEDUP_REMOVED lines=18> */
[----:B------:R-:W-:Y:S04]  /*75a00*/  LDS R228, [R3+0x38500] ;  /* 0x0385000003e47984 */ /* 0x000fe80000000800 */
[----:B------:R-:W-:Y:S01]  /*75a10*/  LDS R230, [R3+0x3a500] ;  /* 0x03a5000003e67984 */ /* 0x000fe20000000800 */
[C---:B----4-:R-:W-:Y:S03]  /*75a20*/  HMMA.1688.F32.TF32 R108, R232.reuse, R8, R100 ;  /* 0x00000008e86c723c */ /* 0x050fe60000081064 */
[----:B------:R-:W-:Y:S04]  /*75a30*/  LDS R229, [R0+0x38500] ;  /* 0x0385000000e57984 */ /* 0x000fe80000000800 */
[----:B------:R-:W1:Y:S01]  /*75a40*/  LDS R231, [R0+0x3a500] ;  /* 0x03a5000000e77984 */ /* 0x000e620000000800 */
        /* <DEDUP_REMOVED lines=36> */
[----:B----4-:R-:W-:Y:S07]  /*75c90*/  HMMA.1688.F32.TF32 R68, R232, R60, R244 ;  /* 0x0000003ce844723c */ /* 0x010fee00000810f4 */
[----:B------:R-:W-:Y:S04]  /*75ca0*/  STL.64 [R1+0x360], R76 ;  /* 0x0003604c01007387 */ /* 0x000fe80000100a00 */
[----:B------:R-:W-:Y:S04]  /*75cb0*/  STL.64 [R1+0x368], R78 ;  /* 0x0003684e01007387 */ /* 0x000fe80000100a00 */
[----:B------:R-:W-:Y:S04]  /*75cc0*/  STL.64 [R1+0x330], R72 ;  /* 0x0003304801007387 */ /* 0x000fe80000100a00 */
[----:B------:R-:W-:Y:S01]  /*75cd0*/  STL.64 [R1+0x338], R74 ;  /* 0x0003384a01007387 */ /* 0x000fe20000100a00 */
[----:B---3--:R-:W-:-:S03]  /*75ce0*/  IMAD.MOV.U32 R240, RZ, RZ, R238 ;  /* 0x000000fffff07224 */ /* 0x008fc600078e00ee */
[----:B------:R-:W3:Y:S01]  /*75cf0*/  LDL.LU R238, [R1+0x27c4] ;  /* 0x0027c40001ee7983 */ /* 0x000ee20000300800 */
[----:B--2---:R-:W-:-:S03]  /*75d00*/  IMAD.MOV.U32 R241, RZ, RZ, R236 ;  /* 0x000000fffff17224 */ /* 0x004fc600078e00ec */
[----:B------:R1:W-:Y:S01]  /*75d10*/  STL.64 [R1+0x2d0], R68 ;  /* 0x0002d04401007387 */ /* 0x0003e20000100a00 */
[----:B------:R-:W-:Y:S01]  /*75d20*/  MOV R242, R237 ;  /* 0x000000ed00f27202 */ /* 0x000fe20000000f00 */
[----:B------:R-:W-:Y:S02]  /*75d30*/  IMAD.MOV.U32 R243, RZ, RZ, R239 ;  /* 0x000000fffff37224 */ /* 0x000fe400078e00ef */
[----:B------:R2:W-:Y:S04]  /*75d40*/  STL.64 [R1+0x2d8], R70 ;  /* 0x0002d84601007387 */ /* 0x0005e80000100a00 */
        /* <DEDUP_REMOVED lines=10> */
[----:B------:R-:W3:Y:S01]  /*75df0*/  LDL.LU R239, [R1+0x27b0] ;  /* 0x0027b00001ef7983 */ /* 0x000ee20000300800 */
[----:B----4-:R-:W-:Y:S02]  /*75e00*/  IMAD.MOV.U32 R186, RZ, RZ, R236 ;  /* 0x000000ffffba7224 */ /* 0x010fe400078e00ec */
[----:B------:R-:W-:Y:S01]  /*75e10*/  IMAD.MOV.U32 R187, RZ, RZ, R238 ;  /* 0x000000ffffbb7224 */ /* 0x000fe200078e00ee */
[----:B------:R-:W4:Y:S04]  /*75e20*/  LDL.LU R236, [R1+0x27ac] ;  /* 0x0027ac0001ec7983 */ /* 0x000f280000300800 */
[----:B------:R-:W4:Y:S04]  /*75e30*/  LDL.LU R238, [R1+0x27a8] ;  /* 0x0027a80001ee7983 */ /* 0x000f280000300800 */
[----:B-1----:R-:W4:Y:S04]  /*75e40*/  LDL.LU R68, [R1+0x1c0] ;  /* 0x0001c00001447983 */ /* 0x002f280000300800 */
[----:B------:R-:W4:Y:S01]  /*75e50*/  LDL.LU R69, [R1+0x1c4] ;  /* 0x0001c40001457983 */ /* 0x000f220000300800 */
[----:B--2---:R-:W-:-:S03]  /*75e60*/  MOV R70, R237 ;  /* 0x000000ed00467202 */ /* 0x004fc60000000f00 */
[----:B------:R-:W2:Y:S01]  /*75e70*/  LDL.LU R237, [R1+0x27a4] ;  /* 0x0027a40001ed7983 */ /* 0x000ea20000300800 */
[----:B---3--:R-:W-:-:S03]  /*75e80*/  IMAD.MOV.U32 R71, RZ, RZ, R239 ;  /* 0x000000ffff477224 */ /* 0x008fc600078e00ef */
[----:B------:R-:W3:Y:S01]  /*75e90*/  LDL.LU R239, [R1+0x27a0] ;  /* 0x0027a00001ef7983 */ /* 0x000ee20000300800 */
[----:B----4-:R-:W-:-:S03]  /*75ea0*/  MOV R75, R236 ;  /* 0x000000ec004b7202 */ /* 0x010fc60000000f00 */
[----:B------:R-:W4:Y:S01]  /*75eb0*/  LDL.LU R72, [R1+0x1d0] ;  /* 0x0001d00001487983 */ /* 0x000f220000300800 */
[----:B------:R-:W-:-:S03]  /*75ec0*/  IMAD.MOV.U32 R74, RZ, RZ, R238 ;  /* 0x000000ffff4a7224 */ /* 0x000fc600078e00ee */
[----:B------:R-:W4:Y:S04]  /*75ed0*/  LDL.LU R73, [R1+0x1d4] ;  /* 0x0001d40001497983 */ /* 0x000f280000300800 */
[----:B------:R-:W4:Y:S04]  /*75ee0*/  LDL.LU R238, [R1+0x279c] ;  /* 0x00279c0001ee7983 */ /* 0x000f280000300800 */
[----:B------:R-:W4:Y:S01]  /*75ef0*/  LDL.LU R236, [R1+0x2798] ;  /* 0x0027980001ec7983 */ /* 0x000f220000300800 */
[----:B--2---:R-:W-:-:S03]  /*75f00*/  IMAD.MOV.U32 R76, RZ, RZ, R237 ;  /* 0x000000ffff4c7224 */ /* 0x004fc600078e00ed */
[----:B------:R-:W2:Y:S01]  /*75f10*/  LDL.LU R237, [R1+0x2794] ;  /* 0x0027940001ed7983 */ /* 0x000ea20000300800 */
[----:B---3--:R-:W-:-:S03]  /*75f20*/  IMAD.MOV.U32 R77, RZ, RZ, R239 ;  /* 0x000000ffff4d7224 */ /* 0x008fc600078e00ef */
[----:B------:R-:W3:Y:S04]  /*75f30*/  LDL.LU R239, [R1+0x2790] ;  /* 0x0027900001ef7983 */ /* 0x000ee80000300800 */
[----:B------:R-:W3:Y:S04]  /*75f40*/  LDL.LU R78, [R1+0x928] ;  /* 0x00092800014e7983 */ /* 0x000ee80000300800 */
[----:B------:R-:W3:Y:S01]  /*75f50*/  LDL.LU R79, [R1+0x92c] ;  /* 0x00092c00014f7983 */ /* 0x000ee20000300800 */
[----:B----4-:R-:W-:-:S03]  /*75f60*/  MOV R84, R238 ;  /* 0x000000ee00547202 */ /* 0x010fc60000000f00 */
[----:B------:R-:W4:Y:S01]  /*75f70*/  LDL.LU R238, [R1+0x278c] ;  /* 0x00278c0001ee7983 */ /* 0x000f220000300800 */
[----:B------:R-:W-:-:S03]  /*75f80*/  IMAD.MOV.U32 R85, RZ, RZ, R236 ;  /* 0x000000ffff557224 */ /* 0x000fc600078e00ec */
[----:B------:R-:W4:Y:S01]  /*75f90*/  LDL.LU R236, [R1+0x2788] ;  /* 0x0027880001ec7983 */ /* 0x000f220000300800 */
[----:B--2---:R-:W-:-:S03]  /*75fa0*/  IMAD.MOV.U32 R86, RZ, RZ, R237 ;  /* 0x000000ffff567224 */ /* 0x004fc600078e00ed */
[----:B------:R-:W2:Y:S01]  /*75fb0*/  LDL.LU R237, [R1+0x2784] ;  /* 0x0027840001ed7983 */ /* 0x000ea20000300800 */
[----:B---3--:R-:W-:-:S03]  /*75fc0*/  MOV R87, R239 ;  /* 0x000000ef00577202 */ /* 0x008fc60000000f00 */
[----:B------:R-:W3:Y:S04]  /*75fd0*/  LDL.LU R239, [R1+0x2780] ;  /* 0x0027800001ef7983 */ /* 0x000ee80000300800 */
[----:B------:R-:W3:Y:S04]  /*75fe0*/  LDL.LU R88, [R1+0x950] ;  /* 0x0009500001587983 */ /* 0x000ee80000300800 */
[----:B------:R-:W3:Y:S04]  /*75ff0*/  LDL.LU R89, [R1+0x954] ;  /* 0x0009540001597983 */ /* 0x000ee80000300800 */
[----:B------:R-:W3:Y:S01]  /*76000*/  LDL.LU R90, [R1+0x958] ;  /* 0x00095800015a7983 */ /* 0x000ee20000300800 */
[----:B----4-:R-:W-:Y:S01]  /*76010*/  IMAD.MOV.U32 R95, RZ, RZ, R238 ;  /* 0x000000ffff5f7224 */ /* 0x010fe200078e00ee */
[----:B------:R-:W-:-:S02]  /*76020*/  MOV R94, R236 ;  /* 0x000000ec005e7202 */ /* 0x000fc40000000f00 */
        /* <DEDUP_REMOVED lines=13> */
[----:B----4-:R-:W-:Y:S02]  /*76100*/  IMAD.MOV.U32 R104, RZ, RZ, R236 ;  /* 0x000000ffff687224 */ /* 0x010fe400078e00ec */
[----:B------:R-:W2:Y:S01]  /*76110*/  LDL.LU R236, [R1+0x276c] ;  /* 0x00276c0001ec7983 */ /* 0x000ea20000300800 */
[----:B------:R-:W-:-:S03]  /*76120*/  MOV R105, R238 ;  /* 0x000000ee00697202 */ /* 0x000fc60000000f00 */
[----:B------:R-:W3:Y:S04]  /*76130*/  LDL.LU R238, [R1+0x2768] ;  /* 0x0027680001ee7983 */ /* 0x000ee80000300800 */
[----:B------:R-:W4:Y:S04]  /*76140*/  LDL.LU R239, [R1+0x2764] ;  /* 0x0027640001ef7983 */ /* 0x000f280000300800 */
[----:B------:R-:W4:Y:S04]  /*76150*/  LDL.LU R237, [R1+0x2760] ;  /* 0x0027600001ed7983 */ /* 0x000f280000300800 */
[----:B------:R-:W4:Y:S04]  /*76160*/  LDL.LU R108, [R1+0x9a0] ;  /* 0x0009a000016c7983 */ /* 0x000f280000300800 */
[----:B------:R-:W4:Y:S04]  /*76170*/  LDL.LU R109, [R1+0x9a4] ;  /* 0x0009a400016d7983 */ /* 0x000f280000300800 */
[----:B------:R-:W4:Y:S04]  /*76180*/  LDL.LU R110, [R1+0x9a8] ;  /* 0x0009a800016e7983 */ /* 0x000f280000300800 */
[----:B------:R-:W4:Y:S01]  /*76190*/  LDL.LU R111, [R1+0x9ac] ;  /* 0x0009ac00016f7983 */ /* 0x000f220000300800 */
[----:B--2---:R-:W-:-:S03]  /*761a0*/  MOV R119, R236 ;  /* 0x000000ec00777202 */ /* 0x004fc60000000f00 */
[----:B------:R-:W2:Y:S01]  /*761b0*/  LDL.LU R236, [R1+0x290] ;  /* 0x0002900001ec7983 */ /* 0x000ea20000300800 */
[----:B---3--:R-:W-:Y:S01]  /*761c0*/  IMAD.MOV.U32 R117, RZ, RZ, R238 ;  /* 0x000000ffff757224 */ /* 0x008fe200078e00ee */
[----:B----4-:R-:W-:Y:S01]  /*761d0*/  MOV R116, R239 ;  /* 0x000000ef00747202 */ /* 0x010fe20000000f00 */
[----:B------:R-:W-:Y:S02]  /*761e0*/  IMAD.MOV.U32 R118, RZ, RZ, R237 ;  /* 0x000000ffff767224 */ /* 0x000fe400078e00ed */
        /* <DEDUP_REMOVED lines=36> */
[----:B------:R-:W2:Y:S04]  /*76430*/  LDL.LU.64 R238, [R1+0x2758] ;  /* 0x0027580001ee7983 */ /* 0x000ea80000300a00 */
[----:B------:R-:W2:Y:S01]  /*76440*/  LDL.LU.64 R236, [R1+0x2750] ;  /* 0x0027500001ec7983 */ /* 0x000ea20000300a00 */
[C---:B------:R-:W-:Y:S08]  /*76450*/  HMMA.1688.F32.TF32 R116, R228.reuse, R20, R116 ;  /* 0x00000014e474723c */ /* 0x040ff00000081074 */
[C---:B---3--:R-:W-:Y:S08]  /*76460*/  HMMA.1688.F32.TF32 R120, R228.reuse, R16, R120 ;  /* 0x00000010e478723c */ /* 0x048ff00000081078 */
[C---:B----4-:R-:W-:Y:S01]  /*76470*/  HMMA.1688.F32.TF32 R124, R228.reuse, R12, R124 ;  /* 0x0000000ce47c723c */ /* 0x050fe2000008107c */
[----:B------:R-:W-:Y:S07]  /*76480*/  STL.64 [R1+0x2a0], R232 ;  /* 0x0002a0e801007387 */ /* 0x000fee0000100a00 */
[C---:B------:R-:W-:Y:S01]  /*76490*/  HMMA.1688.F32.TF32 R128, R228.reuse, R8, R128 ;  /* 0x00000008e480723c */ /* 0x040fe20000081080 */
[----:B------:R-:W-:Y:S04]  /*764a0*/  STL.64 [R1+0x2a8], R234 ;  /* 0x0002a8ea01007387 */ /* 0x000fe80000100a00 */
[----:B------:R-:W-:Y:S04]  /*764b0*/  LDS R232, [R3+0x38600] ;  /* 0x0386000003e87984 */ /* 0x000fe80000000800 */
[----:B------:R-:W-:Y:S04]  /*764c0*/  LDS R234, [R3+0x3a600] ;  /* 0x03a6000003ea7984 */ /* 0x000fe80000000800 */
[----:B------:R-:W-:Y:S01]  /*764d0*/  LDS R233, [R0+0x38600] ;  /* 0x0386000000e97984 */ /* 0x000fe20000000800 */
[C---:B------:R-:W-:Y:S03]  /*764e0*/  HMMA.1688.F32.TF32 R112, R228.reuse, R24, R112 ;  /* 0x00000018e470723c */ /* 0x040fe60000081070 */
[----:B------:R-:W1:Y:S05]  /*764f0*/  LDS R235, [R0+0x3a600] ;  /* 0x03a6000000eb7984 */ /* 0x000e6a0000000800 */
[C---:B--2---:R-:W-:Y:S11]  /*76500*/  HMMA.1688.F32.TF32 R236, R228.reuse, R4, R236 ;  /* 0x00000004e4ec723c */ /* 0x044ff600000810ec */
[----:B------:R-:W-:Y:S11]  /*76510*/  @!UPT UIADD3 URZ, URZ, URZ, URZ ;  /* 0x0000003f3f3ff290 */ /* 0x000ff6000fffe03f */
[----:B------:R-:W-:Y:S01]  /*76520*/  @!UPT UIADD3 URZ, URZ, URZ, URZ ;  /* 0x0000003f3f3ff290 */ /* 0x000fe2000fffe03f */
[----:B------:R-:W-:Y:S04]  /*76530*/  STL.64 [R1+0x290], R236 ;  /* 0x000290ec01007387 */ /* 0x000fe80000100a00 */
[----:B------:R-:W-:Y:S04]  /*76540*/  STL.64 [R1+0x298], R238 ;  /* 0x000298ee01007387 */ /* 0x000fe80000100a00 */
[----:B------:R-:W-:Y:S04]  /*76550*/  STL.64 [R1+0x2b0], R128 ;  /* 0x0002b08001007387 */ /* 0x000fe80000100a00 */
[----:B------:R2:W-:Y:S04]  /*76560*/  STL.64 [R1+0x2b8], R130 ;  /* 0x0002b88201007387 */ /* 0x0005e80000100a00 */
[----:B------:R-:W-:Y:S04]  /*76570*/  LDS R236, [R3+0x38700] ;  /* 0x0387000003ec7984 */ /* 0x000fe80000000800 */
[----:B------:R-:W-:Y:S04]  /*76580*/  LDS R238, [R3+0x3a700] ;  /* 0x03a7000003ee7984 */ /* 0x000fe80000000800 */
[----:B--2---:R-:W2:Y:S04]  /*76590*/  LDL.LU.64 R130, [R1+0x2748] ;  /* 0x0027480001827983 */ /* 0x004ea80000300a00 */
        /* <DEDUP_REMOVED lines=9> */
[----:B-1----:R-:W2:Y:S04]  /*76630*/  LDL.LU.64 R122, [R1+0x2728] ;  /* 0x00272800017a7983 */ /* 0x002ea80000300a00 */
[----:B------:R-:W2:Y:S04]  /*76640*/  LDL.LU.64 R120, [R1+0x2720] ;  /* 0x0027200001787983 */ /* 0x000ea80000300a00 */
[----:B------:R-:W-:Y:S04]  /*76650*/  STL.64 [R1+0x350], R116 ;  /* 0x0003507401007387 */ /* 0x000fe80000100a00 */
[----:B------:R1:W-:Y:S04]  /*76660*/  STL.64 [R1+0x358], R118 ;  /* 0x0003587601007387 */ /* 0x0003e80000100a00 */
[----:B------:R-:W-:Y:S04]  /*76670*/  STL.64 [R1+0x380], R112 ;  /* 0x0003807001007387 */ /* 0x000fe80000100a00 */
[----:B------:R4:W-:Y:S01]  /*76680*/  STL.64 [R1+0x388], R114 ;  /* 0x0003887201007387 */ /* 0x0009e20000100a00 */
[C---:B-1----:R-:W-:Y:S08]  /*76690*/  HMMA.1688.F32.TF32 R116, R228.reuse, R28, R108 ;  /* 0x0000001ce474723c */ /* 0x042ff0000008106c */
[C---:B----4-:R-:W-:Y:S08]  /*766a0*/  HMMA.1688.F32.TF32 R112, R228.reuse, R32, R104 ;  /* 0x00000020e470723c */ /* 0x050ff00000081068 */
        /* <DEDUP_REMOVED lines=9> */
[----:B------:R-:W-:Y:S01]  /*76740*/  HMMA.1688.F32.TF32 R80, R228, R64, R72 ;  /* 0x00000040e450723c */ /* 0x000fe20000081048 */
        /* <DEDUP_REMOVED lines=28> */
[C---:B----4-:R-:W-:Y:S08]  /*76910*/  HMMA.1688.F32.TF32 R72, R232.reuse, R20, R240 ;  /* 0x00000014e848723c */ /* 0x050ff000000810f0 */
[C---:B-1----:R-:W-:Y:S07]  /*76920*/  HMMA.1688.F32.TF32 R68, R232.reuse, R24, R244 ;  /* 0x00000018e844723c */ /* 0x042fee00000810f4 */
[----:B------:R-:W-:Y:S04]  /*76930*/  STL.64 [R1+0x2e0], R76 ;  /* 0x0002e04c01007387 */ /* 0x000fe80000100a00 */
[----:B------:R-:W-:Y:S04]  /*76940*/  STL.64 [R1+0x2e8], R78 ;  /* 0x0002e84e01007387 */ /* 0x000fe80000100a00 */
[----:B------:R-:W3:Y:S04]  /*76950*/  LDL.LU R188, [R1+0x40] ;  /* 0x0000400001bc7983 */ /* 0x000ee80000300800 */
        /* <DEDUP_REMOVED lines=79> */
[C---:B--2---:R-:W-:Y:S11]  /*76e50*/  HMMA.1688.F32.TF32 R244, R232.reuse, R28, R244 ;  /* 0x0000001ce8f4723c */ /* 0x044ff600000810f4 */
[----:B------:R-:W-:Y:S11]  /*76e60*/  @!UPT UIADD3 URZ, URZ, URZ, URZ ;  /* 0x0000003f3f3ff290 */ /* 0x000ff6000fffe03f */
[----:B------:R-:W-:Y:S01]  /*76e70*/  @!UPT UIADD3 URZ, URZ, URZ, URZ ;  /* 0x0000003f3f3ff290 */ /* 0x000fe2000fffe03f */
[----:B------:R1:W-:Y:S04]  /*76e80*/  STL.64 [R1+0x1b0], R244 ;  /* 0x0001b0f401007387 */ /* 0x0003e80000100a00 */
[----:B------:R2:W-:Y:S04]  /*76e90*/  STL.64 [R1+0x1b8], R246 ;  /* 0x0001b8f601007387 */ /* 0x0005e80000100a00 */
[----:B-1----:R-:W4:Y:S04]  /*76ea0*/  LDL.LU R244, [R1+0x20] ;  /* 0x0000200001f47983 */ /* 0x002f280000300800 */
[----:B------:R-:W4:Y:S04]  /*76eb0*/  LDL.LU R245, [R1+0x24] ;  /* 0x0000240001f57983 */ /* 0x000f280000300800 */
[----:B--2---:R-:W4:Y:S04]  /*76ec0*/  LDL.LU R246, [R1+0x28] ;  /* 0x0000280001f67983 */ /* 0x004f280000300800 */
[----:B------:R-:W4:Y:S01]  /*76ed0*/  LDL.LU R247, [R1+0x2c] ;  /* 0x00002c0001f77983 */ /* 0x000f220000300800 */
[C---:B---3--:R-:W-:Y:S08]  /*76ee0*/  HMMA.1688.F32.TF32 R116, R232.reuse, R32, R116 ;  /* 0x00000020e874723c */ /* 0x048ff00000081074 */
[C---:B------:R-:W-:Y:S08]  /*76ef0*/  HMMA.1688.F32.TF32 R112, R232.reuse, R36, R112 ;  /* 0x00000024e870723c */ /* 0x040ff00000081070 */
[C---:B------:R-:W-:Y:S08]  /*76f00*/  HMMA.1688.F32.TF32 R108, R232.reuse, R40, R108 ;  /* 0x00000028e86c723c */ /* 0x040ff0000008106c */
[C---:B------:R-:W-:Y:S01]  /*76f10*/  HMMA.1688.F32.TF32 R104, R232.reuse, R44, R104 ;  /* 0x0000002ce868723c */ /* 0x040fe20000081068 */
        /* <DEDUP_REMOVED lines=9> */
[----:B------:R1:W-:Y:S07]  /*76fb0*/  STL.64 [R1+0x198], R114 ;  /* 0x0001987201007387 */ /* 0x0003ee0000100a00 */
[----:B------:R-:W-:Y:S01]  /*76fc0*/  HMMA.1688.F32.TF32 R232, R232, R64, R84 ;  /* 0x00000040e8e8723c */ /* 0x000fe20000081054 */
[----:B-1----:R-:W3:Y:S04]  /*76fd0*/  LDL.LU.64 R114, [R1+0x2708] ;  /* 0x0027080001727983 */ /* 0x002ee80000300a00 */
[----:B------:R-:W3:Y:S04]  /*76fe0*/  LDL.LU.64 R112, [R1+0x2700] ;  /* 0x0027000001707983 */ /* 0x000ee80000300a00 */
        /* <DEDUP_REMOVED lines=30> */
[----:B------:R-:W2:Y:S04]  /*771d0*/  LDL.LU.64 R86, [R1+0x2698] ;  /* 0x0026980001567983 */ /* 0x000ea80000300a00 */
[----:B------:R-:W2:Y:S01]  /*771e0*/  LDL.LU.64 R84, [R1+0x2690] ;  /* 0x0026900001547983 */ /* 0x000ea20000300a00 */
[C---:B------:R-:W-:Y:S03]  /*771f0*/  HMMA.1688.F32.TF32 R184, R236.reuse, R28, R184 ;  /* 0x0000001cecb8723c */ /* 0x040fe600000810b8 */
[----:B------:R1:W-:Y:S04]  /*77200*/  STL.64 [R1+0x120], R232 ;  /* 0x000120e801007387 */ /* 0x0003e80000100a00 */
[----:B------:R-:W-:Y:S01]  /*77210*/  STL.64 [R1+0x128], R234 ;  /* 0x000128ea01007387 */ /* 0x000fe20000100a00 */
[C---:B------:R-:W-:Y:S03]  /*77220*/  HMMA.1688.F32.TF32 R188, R236.reuse, R32, R188 ;  /* 0x00000020ecbc723c */ /* 0x040fe600000810bc */
[----:B-1----:R-:W2:Y:S04]  /*77230*/  LDL.LU R232, [R1+0x10] ;  /* 0x0000100001e87983 */ /* 0x002ea80000300800 */
[----:B------:R-:W2:Y:S04]  /*77240*/  LDL.LU R233, [R1+0x14] ;  /* 0x0000140001e97983 */ /* 0x000ea80000300800 */
[----:B------:R-:W-:Y:S04]  /*77250*/  STL.64 [R1+0x110], R80 ;  /* 0x0001105001007387 */ /* 0x000fe80000100a00 */
[----:B------:R1:W-:Y:S01]  /*77260*/  STL.64 [R1+0x118], R82 ;  /* 0x0001185201007387 */ /* 0x0003e20000100a00 */
[C---:B------:R-:W-:Y:S03]  /*77270*/  HMMA.1688.F32.TF32 R240, R236.reuse, R36, R240 ;  /* 0x00000024ecf0723c */ /* 0x040fe600000810f0 */
[----:B-1----:R-:W3:Y:S04]  /*77280*/  LDL.LU.64 R82, [R1+0x2688] ;  /* 0x0026880001527983 */ /* 0x002ee80000300a00 */
[----:B------:R-:W3:Y:S04]  /*77290*/  LDL.LU.64 R80, [R1+0x2680] ;  /* 0x0026800001507983 */ /* 0x000ee80000300a00 */
[----:B------:R-:W-:Y:S04]  /*772a0*/  STL.64 [R1+0x100], R76 ;  /* 0x0001004c01007387 */ /* 0x000fe80000100a00 */
[----:B------:R1:W-:Y:S04]  /*772b0*/  STL.64 [R1+0x108], R78 ;  /* 0x0001084e01007387 */ /* 0x0003e80000100a00 */
[----:B-1----:R-:W3:Y:S04]  /*772c0*/  LDL.LU.64 R78, [R1+0x2678] ;  /* 0x00267800014e7983 */ /* 0x002ee80000300a00 */
[----:B------:R-:W3:Y:S04]  /*772d0*/  LDL.LU.64 R76, [R1+0x2670] ;  /* 0x00267000014c7983 */ /* 0x000ee80000300a00 */
[----:B------:R-:W-:Y:S01]  /*772e0*/  STL.64 [R1+0xf0], R72 ;  /* 0x0000f04801007387 */ /* 0x000fe20000100a00 */
[----:B----4-:R-:W-:Y:S03]  /*772f0*/  HMMA.1688.F32.TF32 R244, R236, R40, R244 ;  /* 0x00000028ecf4723c */ /* 0x010fe600000810f4 */
        /* <DEDUP_REMOVED lines=8> */
[----:B------:R-:W-:Y:S04]  /*77380*/  STL.64 [R1+0xd8], R230 ;  /* 0x0000d8e601007387 */ /* 0x000fe80000100a00 */
[----:B------:R-:W-:Y:S04]  /*77390*/  STL.64 [R1+0xc0], R180 ;  /* 0x0000c0b401007387 */ /* 0x000fe80000100a00 */
[----:B------:R1:W-:Y:S01]  /*773a0*/  STL.64 [R1+0xc8], R182 ;  /* 0x0000c8b601007387 */ /* 0x0003e20000100a00 */
[----:B------:R-:W-:Y:S01]  /*773b0*/  IMAD.MOV.U32 R21, RZ, RZ, R242 ;  /* 0x000000ffff157224 */ /* 0x000fe200078e00f2 */
[----:B------:R-:W-:Y:S01]  /*773c0*/  MOV R20, R243 ;  /* 0x000000f300147202 */ /* 0x000fe20000000f00 */
[----:B------:R-:W-:Y:S01]  /*773d0*/  IMAD.MOV.U32 R24, RZ, RZ, R241 ;  /* 0x000000ffff187224 */ /* 0x000fe200078e00f1 */
[----:B------:R-:W-:Y:S01]  /*773e0*/  MOV R25, R240 ;  /* 0x000000f000197202 */ /* 0x000fe20000000f00 */
[----:B------:R-:W-:Y:S01]  /*773f0*/  IMAD.MOV.U32 R12, RZ, RZ, R247 ;  /* 0x000000ffff0c7224 */ /* 0x000fe200078e00f7 */
[----:B------:R-:W-:Y:S01]  /*77400*/  MOV R13, R246 ;  /* 0x000000f6000d7202 */ /* 0x000fe20000000f00 */
[----:B------:R-:W-:Y:S01]  /*77410*/  IMAD.MOV.U32 R17, RZ, RZ, R244 ;  /* 0x000000ffff117224 */ /* 0x000fe200078e00f4 */
[----:B------:R-:W-:Y:S04]  /*77420*/  LDS R228, [R3+0x3c000] ;  /* 0x03c0000003e47984 */ /* 0x000fe80000000800 */
[----:B-1----:R-:W4:Y:S04]  /*77430*/  LDL.LU.64 R182, [R1+0x2648] ;  /* 0x0026480001b67983 */ /* 0x002f280000300a00 */
[----:B------:R-:W4:Y:S04]  /*77440*/  LDL.LU.64 R180, [R1+0x2640] ;  /* 0x0026400001b47983 */ /* 0x000f280000300a00 */
[----:B------:R-:W-:Y:S04]  /*77450*/  STL.64 [R1+0xb0], R184 ;  /* 0x0000b0b801007387 */ /* 0x000fe80000100a00 */
[----:B------:R1:W-:Y:S01]  /*77460*/  STL.64 [R1+0xb8], R186 ;  /* 0x0000b8ba01007387 */ /* 0x0003e20000100a00 */
[----:B------:R-:W-:-:S02]  /*77470*/  IMAD.MOV.U32 R16, RZ, RZ, R245 ;  /* 0x000000ffff107224 */ /* 0x000fc400078e00f5 */
[----:B------:R-:W-:Y:S01]  /*77480*/  IMAD.MOV.U32 R234, RZ, RZ, R252 ;  /* 0x000000ffffea7224 */ /* 0x000fe200078e00fc */
[----:B------:R-:W-:Y:S01]  /*77490*/  LDS R230, [R3+0x3e000] ;  /* 0x03e0000003e67984 */ /* 0x000fe20000000800 */
[----:B------:R-:W-:-:S03]  /*774a0*/  IMAD.MOV.U32 R235, RZ, RZ, R2 ;  /* 0x000000ffffeb7224 */ /* 0x000fc600078e0002 */
[----:B------:R-:W-:Y:S04]  /*774b0*/  LDS R229, [R0+0x3c000] ;  /* 0x03c0000000e57984 */ /* 0x000fe80000000800 */
[----:B-1----:R-:W4:Y:S04]  /*774c0*/  LDL.LU.64 R186, [R1+0x2638] ;  /* 0x0026380001ba7983 */ /* 0x002f280000300a00 */
[----:B------:R-:W4:Y:S04]  /*774d0*/  LDL.LU.64 R184, [R1+0x2630] ;  /* 0x0026300001b87983 */ /* 0x000f280000300a00 */
[----:B------:R-:W-:Y:S04]  /*774e0*/  STL.64 [R1+0xa0], R188 ;  /* 0x0000a0bc01007387 */ /* 0x000fe80000100a00 */
[----:B------:R1:W-:Y:S04]  /*774f0*/  STL.64 [R1+0xa8], R190 ;  /* 0x0000a8be01007387 */ /* 0x0003e80000100a00 */
[----:B------:R-:W3:Y:S04]  /*77500*/  LDS R231, [R0+0x3e000] ;  /* 0x03e0000000e77984 */ /* 0x000ee80000000800 */
[----:B-1----:R-:W4:Y:S04]  /*77510*/  LDL.LU.64 R190, [R1+0x2628] ;  /* 0x0026280001be7983 */ /* 0x002f280000300a00 */
[----:B------:R-:W4:Y:S04]  /*77520*/  LDL.LU.64 R188, [R1+0x2620] ;  /* 0x0026200001bc7983 */ /* 0x000f280000300a00 */
[----:B------:R-:W4:Y:S04]  /*77530*/  LDL.LU.64 R242, [R1+0x2618] ;  /* 0x0026180001f27983 */ /* 0x000f280000300a00 */
[----:B------:R-:W4:Y:S04]  /*77540*/  LDL.LU.64 R240, [R1+0x2610] ;  /* 0x0026100001f07983 */ /* 0x000f280000300a00 */
[----:B------:R-:W4:Y:S04]  /*77550*/  LDL.LU.64 R246, [R1+0x2608] ;  /* 0x0026080001f67983 */ /* 0x000f280000300a00 */
[----:B------:R-:W4:Y:S01]  /*77560*/  LDL.LU.64 R244, [R1+0x2600] ;  /* 0x0026000001f47983 */ /* 0x000f220000300a00 */
[----:B--2---:R-:W-:Y:S11]  /*77570*/  HMMA.1688.F32.TF32 R232, R236, R44, R232 ;  /* 0x0000002cece8723c */ /* 0x004ff600000810e8 */
[----:B------:R-:W-:Y:S11]  /*77580*/  @!UPT UIADD3 URZ, URZ, URZ, URZ ;  /* 0x0000003f3f3ff290 */ /* 0x000ff6000fffe03f */
[----:B------:R-:W-:Y:S02]  /*77590*/  @!UPT UIADD3 URZ, URZ, URZ, URZ ;  /* 0x0000003f3f3ff290 */ /* 0x000fe4000fffe03f */
[----:B------:R-:W-:Y:S01]  /*775a0*/  IMAD.MOV.U32 R40, RZ, RZ, R232 ;  /* 0x000000ffff287224 */ /* 0x000fe200078e00e8 */
[----:B------:R-:W-:Y:S01]  /*775b0*/  MOV R41, R233 ;  /* 0x000000e900297202 */ /* 0x000fe20000000f00 */
[----:B------:R-:W-:Y:S02]  /*775c0*/  IMAD.MOV.U32 R45, RZ, RZ, R234 ;  /* 0x000000ffff2d7224 */ /* 0x000fe400078e00ea */
[----:B------:R-:W-:Y:S01]  /*775d0*/  IMAD.MOV.U32 R44, RZ, RZ, R235 ;  /* 0x000000ffff2c7224 */ /* 0x000fe200078e00eb */
[----:B---3--:R-:W-:Y:S08]  /*775e0*/  HMMA.1688.F32.TF32 R76, R228, R14, R76 ;  /* 0x0000000ee44c723c */ /* 0x008ff0000008104c */
[----:B----4-:R-:W-:Y:S08]  /*775f0*/  HMMA.1688.F32.TF32 R232, R236, R48, R244 ;  /* 0x00000030ece8723c */ /* 0x010ff000000810f4 */
[C---:B------:R-:W-:Y:S08]  /*77600*/  HMMA.1688.F32.TF32 R244, R228.reuse, R6, R68 ;  /* 0x00000006e4f4723c */ /* 0x040ff00000081044 */
[----:B------:R-:W-:Y:S08]  /*77610*/  HMMA.1688.F32.TF32 R68, R228, R18, R80 ;  /* 0x00000012e444723c */ /* 0x000ff00000081050 */
[----:B------:R-:W-:Y:S01]  /*77620*/  MOV R28, R232 ;  /* 0x000000e8001c7202 */ /* 0x000fe20000000f00 */
[----:B------:R-:W-:Y:S01]  /*77630*/  IMAD.MOV.U32 R29, RZ, RZ, R233 ;  /* 0x000000ffff1d7224 */ /* 0x000fe200078e00e9 */
[----:B------:R-:W-:Y:S01]  /*77640*/  MOV R252, R235 ;  /* 0x000000eb00fc7202 */ /* 0x000fe20000000f00 */
[----:B------:R-:W-:-:S02]  /*77650*/  IMAD.MOV.U32 R2, RZ, RZ, R234 ;  /* 0x000000ffff027224 */ /* 0x000fc400078e00ea */
[----:B------:R-:W-:Y:S08]  /*77660*/  HMMA.1688.F32.TF32 R232, R236, R52, R240 ;  /* 0x00000034ece8723c */ /* 0x000ff000000810f0 */
[C---:B------:R-:W-:Y:S01]  /*77670*/  HMMA.1688.F32.TF32 R240, R228.reuse, R10, R72 ;  /* 0x0000000ae4f0723c */ /* 0x040fe20000081048 */
[----:B------:R-:W-:Y:S04]  /*77680*/  STL.64 [R1+0x2400], R246 ;  /* 0x002400f601007387 */ /* 0x000fe80000100a00 */
[----:B------:R-:W-:Y:S03]  /*77690*/  STL.64 [R1+0x23f8], R244 ;  /* 0x0023f8f401007387 */ /* 0x000fe60000100a00 */
[C---:B------:R-:W-:Y:S11]  /*776a0*/  HMMA.1688.F32.TF32 R72, R228.reuse, R22, R84 ;  /* 0x00000016e448723c */ /* 0x040ff60000081054 */
[----:B------:R-:W-:Y:S04]  /*776b0*/  @!UPT UIADD3 URZ, URZ, URZ, URZ ;  /* 0x0000003f3f3ff290 */ /* 0x000fe8000fffe03f */
[----:B------:R-:W-:Y:S04]  /*776c0*/  STL.64 [R1+0x2410], R242 ;  /* 0x002410f201007387 */ /* 0x000fe80000100a00 */
[----:B------:R-:W-:Y:S04]  /*776d0*/  STL.64 [R1+0x2408], R240 ;  /* 0x002408f001007387 */ /* 0x000fe80000100a00 */
[----:B------:R-:W-:Y:S04]  /*776e0*/  STL.64 [R1+0x550], R76 ;  /* 0x0005504c01007387 */ /* 0x000fe80000100a00 */
[----:B------:R1:W-:Y:S04]  /*776f0*/  STL.64 [R1+0x558], R78 ;  /* 0x0005584e01007387 */ /* 0x0003e80000100a00 */
[----:B------:R-:W-:Y:S04]  /*77700*/  STL.64 [R1+0x5b0], R68 ;  /* 0x0005b04401007387 */ /* 0x000fe80000100a00 */
[----:B------:R2:W-:Y:S01]  /*77710*/  STL.64 [R1+0x5b8], R70 ;  /* 0x0005b84601007387 */ /* 0x0005e20000100a00 */
[C---:B-1----:R-:W-:Y:S08]  /*77720*/  HMMA.1688.F32.TF32 R76, R228.reuse, R26, R88 ;  /* 0x0000001ae44c723c */ /* 0x042ff00000081058 */
[----:B--2---:R-:W-:Y:S01]  /*77730*/  HMMA.1688.F32.TF32 R68, R228, R30, R92 ;  /* 0x0000001ee444723c */ /* 0x004fe2000008105c */
[----:B------:R-:W-:Y:S04]  /*77740*/  STL.64 [R1+0x640], R72 ;  /* 0x0006404801007387 */ /* 0x000fe80000100a00 */
[----:B------:R1:W-:Y:S03]  /*77750*/  STL.64 [R1+0x648], R74 ;  /* 0x0006484a01007387 */ /* 0x0003e60000100a00 */
[----:B------:R-:W-:Y:S07]  /*77760*/  HMMA.1688.F32.TF32 R188, R236, R56, R188 ;  /* 0x00000038ecbc723c */ /* 0x000fee00000810bc */
[----:B------:R-:W-:Y:S01]  /*77770*/  STL.64 [R1+0x6e0], R76 ;  /* 0x0006e04c01007387 */ /* 0x000fe20000100a00 */
[C---:B-1----:R-:W-:Y:S03]  /*77780*/  HMMA.1688.F32.TF32 R72, R228.reuse, R34, R96 ;  /* 0x00000022e448723c */ /* 0x042fe60000081060 */
[----:B------:R1:W-:Y:S04]  /*77790*/  STL.64 [R1+0x6e8], R78 ;  /* 0x0006e84e01007387 */ /* 0x0003e80000100a00 */
[----:B------:R-:W-:Y:S04]  /*777a0*/  STL.64 [R1+0x850], R68 ;  /* 0x0008504401007387 */ /* 0x000fe80000100a00 */
[----:B------:R2:W-:Y:S01]  /*777b0*/  STL.64 [R1+0x858], R70 ;  /* 0x0008584601007387 */ /* 0x0005e20000100a00 */
[C---:B-1----:R-:W-:Y:S04]  /*777c0*/  HMMA.1688.F32.TF32 R76, R228.reuse, R38, R100 ;  /* 0x00000026e44c723c */ /* 0x042fe80000081064 */
[----:B------:R-:W-:Y:S01]  /*777d0*/  IMAD.MOV.U32 R32, RZ, RZ, R188 ;  /* 0x000000ffff207224 */ /* 0x000fe200078e00bc */
[----:B------:R-:W-:Y:S01]  /*777e0*/  MOV R33, R189 ;  /* 0x000000bd00217202 */ /* 0x000fe20000000f00 */
[----:B------:R-:W-:Y:S01]  /*777f0*/  IMAD.MOV.U32 R53, RZ, RZ, R190 ;  /* 0x000000ffff357224 */ /* 0x000fe200078e00be */
[----:B------:R-:W-:Y:S01]  /*77800*/  LDS R188, [R3+0x3c100] ;  /* 0x03c1000003bc7984 */ /* 0x000fe20000000800 */
[----:B--2---:R-:W-:Y:S03]  /*77810*/  HMMA.1688.F32.TF32 R68, R228, R42, R104 ;  /* 0x0000002ae444723c */ /* 0x004fe60000081068 */
[----:B------:R-:W-:Y:S01]  /*77820*/  STL.64 [R1+0x840], R72 ;  /* 0x0008404801007387 */ /* 0x000fe20000100a00 */
[----:B------:R-:W-:-:S03]  /*77830*/  IMAD.MOV.U32 R52, RZ, RZ, R191 ;  /* 0x000000ffff347224 */ /* 0x000fc600078e00bf */
[----:B------:R1:W-:Y:S04]  /*77840*/  STL.64 [R1+0x848], R74 ;  /* 0x0008484a01007387 */ /* 0x0003e80000100a00 */
[----:B------:R-:W-:Y:S04]  /*77850*/  LDS R190, [R3+0x3e100] ;  /* 0x03e1000003be7984 */ /* 0x000fe80000000800 */
[----:B------:R-:W-:Y:S01]  /*77860*/  LDS R189, [R0+0x3c100] ;  /* 0x03c1000000bd7984 */ /* 0x000fe20000000800 */
[C---:B-1----:R-:W-:Y:S03]  /*77870*/  HMMA.1688.F32.TF32 R72, R228.reuse, R46, R108 ;  /* 0x0000002ee448723c */ /* 0x042fe6000008106c */
[----:B------:R-:W-:Y:S04]  /*77880*/  STL.64 [R1+0x8a0], R76 ;  /* 0x0008a04c01007387 */ /* 0x000fe80000100a00 */
[----:B------:R1:W-:Y:S04]  /*77890*/  STL.64 [R1+0x8a8], R78 ;  /* 0x0008a84e01007387 */ /* 0x0003e80000100a00 */
[----:B------:R-:W2:Y:S04]  /*778a0*/  LDS R191, [R0+0x3e100] ;  /* 0x03e1000000bf7984 */ /* 0x000ea80000000800 */
[----:B------:R-:W-:Y:S01]  /*778b0*/  STL.64 [R1+0x890], R68 ;  /* 0x0008904401007387 */ /* 0x000fe20000100a00 */
[----:B-1----:R-:W-:Y:S03]  /*778c0*/  HMMA.1688.F32.TF32 R76, R228, R50, R112 ;  /* 0x00000032e44c723c */ /* 0x002fe60000081070 */
[----:B------:R1:W-:Y:S05]  /*778d0*/  STL.64 [R1+0x898], R70 ;  /* 0x0008984601007387 */ /* 0x0003ea0000100a00 */
[C---:B------:R-:W-:Y:S08]  /*778e0*/  HMMA.1688.F32.TF32 R180, R236.reuse, R64, R180 ;  /* 0x00000040ecb4723c */ /* 0x040ff000000810b4 */
[----:B------:R-:W-:Y:S01]  /*778f0*/  HMMA.1688.F32.TF32 R184, R236, R60, R184 ;  /* 0x0000003cecb8723c */ /* 0x000fe200000810b8 */
[----:B------:R-:W-:Y:S01]  /*77900*/  IMAD.MOV.U32 R36, RZ, RZ, R232 ;  /* 0x000000ffff247224 */ /* 0x000fe200078e00e8 */
[----:B------:R-:W-:Y:S01]  /*77910*/  MOV R49, R234 ;  /* 0x000000ea00317202 */ /* 0x000fe20000000f00 */
[----:B------:R-:W-:-:S02]  /*77920*/  IMAD.MOV.U32 R37, RZ, RZ, R233 ;  /* 0x000000ffff257224 */ /* 0x000fc400078e00e9 */
[----:B------:R-:W-:Y:S02]  /*77930*/  IMAD.MOV.U32 R48, RZ, RZ, R235 ;  /* 0x000000ffff307224 */ /* 0x000fe400078e00eb */
[----:B------:R-:W-:Y:S01]  /*77940*/  IMAD.MOV.U32 R244, RZ, RZ, R219 ;  /* 0x000000fffff47224 */ /* 0x000fe200078e00db */
[C---:B-1----:R-:W-:Y:S01]  /*77950*/  HMMA.1688.F32.TF32 R68, R228.reuse, R54, R116 ;  /* 0x00000036e444723c */ /* 0x042fe20000081074 */
[----:B------:R-:W-:Y:S04]  /*77960*/  STL.64 [R1+0x8d0], R72 ;  /* 0x0008d04801007387 */ /* 0x000fe80000100a00 */
[----:B------:R1:W-:Y:S04]  /*77970*/  STL.64 [R1+0x8d8], R74 ;  /* 0x0008d84a01007387 */ /* 0x0003e80000100a00 */
[----:B------:R-:W-:Y:S04]  /*77980*/  STL.64 [R1+0x8c0], R76 ;  /* 0x0008c04c01007387 */ /* 0x000fe80000100a00 */
[----:B------:R3:W-:Y:S01]  /*77990*/  STL.64 [R1+0x8c8], R78 ;  /* 0x0008c84e01007387 */ /* 0x0007e20000100a00 */
[----:B-1----:R-:W-:Y:S01]  /*779a0*/  HMMA.1688.F32.TF32 R72, R228, R58, R120 ;  /* 0x0000003ae448723c */ /* 0x002fe20000081078 */
[----:B------:R-:W-:Y:S01]  /*779b0*/  IMAD.MOV.U32 R61, RZ, RZ, R180 ;  /* 0x000000ffff3d7224 */ /* 0x000fe200078e00b4 */
[----:B------:R-:W-:Y:S01]  /*779c0*/  MOV R57, R182 ;  /* 0x000000b600397202 */ /* 0x000fe20000000f00 */
[----:B------:R-:W-:Y:S01]  /*779d0*/  IMAD.MOV.U32 R60, RZ, RZ, R181 ;  /* 0x000000ffff3c7224 */ /* 0x000fe200078e00b5 */
[----:B------:R-:W-:Y:S01]  /*779e0*/  MOV R245, R218 ;  /* 0x000000da00f57202 */ /* 0x000fe20000000f00 */
[----:B------:R-:W-:-:S04]  /*779f0*/  IMAD.MOV.U32 R56, RZ, RZ, R183 ;  /* 0x000000ffff387224 */ /* 0x000fc800078e00b7 */
[----:B------:R-:W-:Y:S01]  /*77a00*/  STL.64 [R1+0x8b0], R68 ;  /* 0x0008b04401007387 */ /* 0x000fe20000100a00 */
[----:B---3--:R-:W-:Y:S03]  /*77a10*/  HMMA.1688.F32.TF32 R76, R228, R62, R124 ;  /* 0x0000003ee44c723c */ /* 0x008fe6000008107c */
[----:B------:R1:W-:Y:S01]  /*77a20*/  STL.64 [R1+0x8b8], R70 ;  /* 0x0008b84601007387 */ /* 0x0003e20000100a00 */
[----:B------:R-:W-:Y:S01]  /*77a30*/  MOV R9, R184 ;  /* 0x000000b800097202 */ /* 0x000fe20000000f00 */
[----:B------:R-:W-:Y:S01]  /*77a40*/  IMAD.MOV.U32 R8, RZ, RZ, R185 ;  /* 0x000000ffff087224 */ /* 0x000fe200078e00b9 */
[----:B------:R-:W-:Y:S01]  /*77a50*/  MOV R4, R187 ;  /* 0x000000bb00047202 */ /* 0x000fe20000000f00 */
[----:B------:R-:W-:Y:S02]  /*77a60*/  IMAD.MOV.U32 R246, RZ, RZ, R217 ;  /* 0x000000fffff67224 */ /* 0x000fe400078e00d9 */
[----:B------:R-:W-:Y:S01]  /*77a70*/  IMAD.MOV.U32 R247, RZ, RZ, R216 ;  /* 0x000000fffff77224 */ /* 0x000fe200078e00d8 */
[----:B--2---:R-:W-:Y:S01]  /*77a80*/  HMMA.1688.F32.TF32 R236, R188, R14, R140 ;  /* 0x0000000ebcec723c */ /* 0x004fe2000008108c */
[----:B------:R-:W-:Y:S01]  /*77a90*/  IMAD.MOV.U32 R5, RZ, RZ, R186 ;  /* 0x000000ffff057224 */ /* 0x000fe200078e00ba */
[----:B------:R-:W-:Y:S01]  /*77aa0*/  MOV R240, R210 ;  /* 0x000000d200f07202 */ /* 0x000fe20000000f00 */
[----:B------:R-:W-:Y:S01]  /*77ab0*/  IMAD.MOV.U32 R241, RZ, RZ, R209 ;  /* 0x000000fffff17224 */ /* 0x000fe200078e00d1 */
[----:B------:R-:W-:-:S04]  /*77ac0*/  MOV R243, R212 ;  /* 0x000000d400f37202 */ /* 0x000fc80000000f00 */
[----:B-1----:R-:W-:Y:S08]  /*77ad0*/  HMMA.1688.F32.TF32 R68, R228, R66, R128 ;  /* 0x00000042e444723c */ /* 0x002ff00000081080 */
[C---:B------:R-:W-:Y:S08]  /*77ae0*/  HMMA.1688.F32.TF32 R228, R188.reuse, R6, R132 ;  /* 0x00000006bce4723c */ /* 0x040ff00000081084 */
[C---:B------:R-:W-:Y:S01]  /*77af0*/  HMMA.1688.F32.TF32 R180, R188.reuse, R10, R136 ;  /* 0x0000000abcb4723c */ /* 0x040fe20000081088 */
[----:B------:R-:W-:Y:S07]  /*77b00*/  STL.64 [R1+0x880], R72 ;  /* 0x0008804801007387 */ /* 0x000fee0000100a00 */
[C---:B------:R-:W-:Y:S01]  /*77b10*/  HMMA.1688.F32.TF32 R232, R188.reuse, R18, R144 ;  /* 0x00000012bce8723c */ /* 0x040fe20000081090 */
[----:B------:R-:W-:Y:S07]  /*77b20*/  STL.64 [R1+0x888], R74 ;  /* 0x0008884a01007387 */ /* 0x000fee0000100a00 */
[C---:B------:R-:W-:Y:S08]  /*77b30*/  HMMA.1688.F32.TF32 R184, R188.reuse, R22, R148 ;  /* 0x00000016bcb8723c */ /* 0x040ff00000081094 */
[----:B------:R-:W-:Y:S01]  /*77b40*/  HMMA.1688.F32.TF32 R80, R188, R34, R160 ;  /* 0x00000022bc50723c */ /* 0x000fe200000810a0 */
[----:B------:R-:W-:Y:S01]  /*77b50*/  IMAD.MOV.U32 R242, RZ, RZ, R208 ;  /* 0x000000fffff27224 */ /* 0x000fe200078e00d0 */
[----:B------:R-:W-:Y:S01]  /*77b60*/  STL.64 [R1+0x870], R76 ;  /* 0x0008704c01007387 */ /* 0x000fe20000100a00 */
[----:B------:R1:W-:Y:S02]  /*77b70*/  STL.64 [R1+0x878], R78 ;  /* 0x0008784e01007387 */ /* 0x0003e40000100a00 */
        /* <DEDUP_REMOVED lines=11> */
[C---:B-1----:R-:W-:Y:S01]  /*77c30*/  HMMA.1688.F32.TF32 R76, R188.reuse, R26, R152 ;  /* 0x0000001abc4c723c */ /* 0x042fe20000081098 */
[----:B------:R-:W-:Y:S01]  /*77c40*/  STL.64 [R1+0x860], R68 ;  /* 0x0008604401007387 */ /* 0x000fe20000100a00 */
[----:B------:R1:W-:Y:S02]  /*77c50*/  STL.64 [R1+0x868], R70 ;  /* 0x0008684601007387 */ /* 0x0003e40000100a00 */
[----:B------:R-:W-:Y:S01]  /*77c60*/  STL.64 [R1+0x2420], R230 ;  /* 0x002420e601007387 */ /* 0x000fe20000100a00 */
[----:B------:R-:W-:Y:S01]  /*77c70*/  MOV R87, R227 ;  /* 0x000000e300577202 */ /* 0x000fe20000000f00 */
[----:B------:R-:W-:Y:S04]  /*77c80*/  LDS R72, [R3+0x3c200] ;  /* 0x03c2000003487984 */ /* 0x000fe80000000800 */
[----:B------:R-:W-:Y:S04]  /*77c90*/  LDS R74, [R3+0x3e200] ;  /* 0x03e20000034a7984 */ /* 0x000fe80000000800 */
[----:B------:R-:W-:Y:S04]  /*77ca0*/  LDS R73, [R0+0x3c200] ;  /* 0x03c2000000497984 */ /* 0x000fe80000000800 */
[----:B------:R-:W-:Y:S04]  /*77cb0*/  LDS R75, [R0+0x3e200] ;  /* 0x03e20000004b7984 */ /* 0x000fe80000000800 */
[----:B------:R-:W-:Y:S04]  /*77cc0*/  LDS R96, [R3+0x3c300] ;  /* 0x03c3000003607984 */ /* 0x000fe80000000800 */
[----:B------:R-:W-:Y:S04]  /*77cd0*/  LDS R98, [R3+0x3e300] ;  /* 0x03e3000003627984 */ /* 0x000fe80000000800 */
[----:B------:R-:W-:Y:S04]  /*77ce0*/  LDS R97, [R0+0x3c300] ;  /* 0x03c3000000617984 */ /* 0x000fe80000000800 */
[----:B------:R-:W2:Y:S04]  /*77cf0*/  LDS R99, [R0+0x3e300] ;  /* 0x03e3000000637984 */ /* 0x000ea80000000800 */
[----:B------:R-:W-:Y:S01]  /*77d00*/  LDS R120, [R3+0x3c400] ;  /* 0x03c4000003787984 */ /* 0x000fe20000000800 */
[C---:B-1----:R-:W-:Y:S03]  /*77d10*/  HMMA.1688.F32.TF32 R68, R188.reuse, R30, R156 ;  /* 0x0000001ebc44723c */ /* 0x042fe6000008109c */
[----:B------:R-:W-:Y:S01]  /*77d20*/  STL.64 [R1+0x2418], R228 ;  /* 0x002418e401007387 */ /* 0x000fe20000100a00 */
[----:B------:R-:W-:Y:S02]  /*77d30*/  STL.64 [R1+0x2438], R182 ;  /* 0x002438b601007387 */ /* 0x000fe40000100a00 */
[----:B------:R-:W-:Y:S02]  /*77d40*/  STL.64 [R1+0x2430], R180 ;  /* 0x002430b401007387 */ /* 0x000fe40000100a00 */
[----:B------:R-:W-:Y:S01]  /*77d50*/  STL.64 [R1+0x2448], R238 ;  /* 0x002448ee01007387 */ /* 0x000fe20000100a00 */
[----:B------:R-:W-:Y:S01]  /*77d60*/  STL.64 [R1+0x2440], R236 ;  /* 0x002440ec01007387 */ /* 0x000fe20000100a00 */
[----:B------:R-:W-:Y:S02]  /*77d70*/  STL.64 [R1+0x2458], R234 ;  /* 0x002458ea01007387 */ /* 0x000fe40000100a00 */
[----:B------:R-:W-:Y:S02]  /*77d80*/  STL.64 [R1+0x2450], R232 ;  /* 0x002450e801007387 */ /* 0x000fe40000100a00 */
[----:B------:R-:W-:Y:S01]  /*77d90*/  STL.64 [R1+0x2468], R186 ;  /* 0x002468ba01007387 */ /* 0x000fe20000100a00 */
[----:B------:R-:W-:Y:S01]  /*77da0*/  STL.64 [R1+0x2460], R184 ;  /* 0x002460b801007387 */ /* 0x000fe20000100a00 */
[----:B------:R-:W-:Y:S02]  /*77db0*/  STL.64 [R1+0x580], R76 ;  /* 0x0005804c01007387 */ /* 0x000fe40000100a00 */
[----:B------:R1:W-:Y:S01]  /*77dc0*/  STL.64 [R1+0x588], R78 ;  /* 0x0005884e01007387 */ /* 0x0003e20000100a00 */
[----:B------:R-:W-:Y:S04]  /*77dd0*/  LDS R122, [R3+0x3e400] ;  /* 0x03e40000037a7984 */ /* 0x000fe80000000800 */
[----:B------:R-:W-:Y:S04]  /*77de0*/  LDS R121, [R0+0x3c400] ;  /* 0x03c4000000797984 */ /* 0x000fe80000000800 */
[----:B------:R-:W3:Y:S01]  /*77df0*/  LDS R123, [R0+0x3e400] ;  /* 0x03e40000007b7984 */ /* 0x000ee20000000800 */
[C---:B-1----:R-:W-:Y:S03]  /*77e00*/  HMMA.1688.F32.TF32 R76, R188.reuse, R38, R164 ;  /* 0x00000026bc4c723c */ /* 0x042fe600000810a4 */
[----:B------:R-:W-:Y:S01]  /*77e10*/  STL.64 [R1+0x7e0], R68 ;  /* 0x0007e04401007387 */ /* 0x000fe20000100a00 */
[----:B------:R1:W-:Y:S04]  /*77e20*/  STL.64 [R1+0x7e8], R70 ;  /* 0x0007e84601007387 */ /* 0x0003e80000100a00 */
[----:B-1----:R-:W-:Y:S01]  /*77e30*/  HMMA.1688.F32.TF32 R68, R188, R42, R168 ;  /* 0x0000002abc44723c */ /* 0x002fe200000810a8 */
[----:B------:R-:W-:Y:S01]  /*77e40*/  STL.64 [R1+0x7d0], R80 ;  /* 0x0007d05001007387 */ /* 0x000fe20000100a00 */
[----:B------:R1:W-:Y:S06]  /*77e50*/  STL.64 [R1+0x7d8], R82 ;  /* 0x0007d85201007387 */ /* 0x0003ec0000100a00 */
[C---:B--2---:R-:W-:Y:S08]  /*77e60*/  HMMA.1688.F32.TF32 R100, R96.reuse, R30, R100 ;  /* 0x0000001e6064723c */ /* 0x044ff00000081064 */
[C---:B------:R-:W-:Y:S08]  /*77e70*/  HMMA.1688.F32.TF32 R84, R96.reuse, R22, R84 ;  /* 0x000000166054723c */ /* 0x040ff00000081054 */
[----:B------:R-:W-:Y:S01]  /*77e80*/  HMMA.1688.F32.TF32 R88, R96, R26, R88 ;  /* 0x0000001a6058723c */ /* 0x000fe20000081058 */
[----:B------:R-:W-:Y:S04]  /*77e90*/  LDS R170, [R3+0x3e700] ;  /* 0x03e7000003aa7984 */ /* 0x000fe80000000800 */
[----:B------:R-:W-:Y:S01]  /*77ea0*/  STL.64 [R1+0x830], R76 ;  /* 0x0008304c01007387 */ /* 0x000fe20000100a00 */
[----:B------:R2:W-:Y:S03]  /*77eb0*/  STL.64 [R1+0x838], R78 ;  /* 0x0008384e01007387 */ /* 0x0005e60000100a00 */
[----:B------:R-:W-:Y:S04]  /*77ec0*/  LDS R168, [R3+0x3c700] ;  /* 0x03c7000003a87984 */ /* 0x000fe80000000800 */
[----:B------:R-:W-:Y:S04]  /*77ed0*/  LDS R171, [R0+0x3e700] ;  /* 0x03e7000000ab7984 */ /* 0x000fe80000000800 */
[----:B------:R-:W-:Y:S01]  /*77ee0*/  LDS R169, [R0+0x3c700] ;  /* 0x03c7000000a97984 */ /* 0x000fe20000000800 */
[C---:B-1----:R-:W-:Y:S08]  /*77ef0*/  HMMA.1688.F32.TF32 R80, R188.reuse, R46, R172 ;  /* 0x0000002ebc50723c */ /* 0x042ff000000810ac */
[C---:B--2---:R-:W-:Y:S01]  /*77f00*/  HMMA.1688.F32.TF32 R76, R188.reuse, R50, R176 ;  /* 0x00000032bc4c723c */ /* 0x044fe200000810b0 */
[----:B------:R-:W-:Y:S01]  /*77f10*/  STL.64 [R1+0x820], R68 ;  /* 0x0008204401007387 */ /* 0x000fe20000100a00 */
[----:B------:R1:W-:Y:S03]  /*77f20*/  STL.64 [R1+0x828], R70 ;  /* 0x0008284601007387 */ /* 0x0003e60000100a00 */
[----:B------:R-:W-:Y:S04]  /*77f30*/  LDS R172, [R3+0x3c600] ;  /* 0x03c6000003ac7984 */ /* 0x000fe80000000800 */
[----:B------:R-:W-:Y:S04]  /*77f40*/  LDS R174, [R3+0x3e600] ;  /* 0x03e6000003ae7984 */ /* 0x000fe80000000800 */
[----:B------:R-:W-:Y:S04]  /*77f50*/  LDS R173, [R0+0x3c600] ;  /* 0x03c6000000ad7984 */ /* 0x000fe80000000800 */
[----:B------:R-:W-:Y:S01]  /*77f60*/  LDS R175, [R0+0x3e600] ;  /* 0x03e6000000af7984 */ /* 0x000fe20000000800 */
[C---:B-1----:R-:W-:Y:S03]  /*77f70*/  HMMA.1688.F32.TF32 R68, R188.reuse, R54, R192 ;  /* 0x00000036bc44723c */ /* 0x042fe600000810c0 */
[----:B------:R-:W-:Y:S01]  /*77f80*/  STL.64 [R1+0x810], R80 ;  /* 0x0008105001007387 */ /* 0x000fe20000100a00 */
[----:B------:R1:W-:Y:S02]  /*77f90*/  STL.64 [R1+0x818], R82 ;  /* 0x0008185201007387 */ /* 0x0003e40000100a00 */
[----:B------:R-:W-:Y:S02]  /*77fa0*/  STL.64 [R1+0x800], R76 ;  /* 0x0008004c01007387 */ /* 0x000fe40000100a00 */
[----:B------:R2:W-:Y:S01]  /*77fb0*/  STL.64 [R1+0x808], R78 ;  /* 0x0008084e01007387 */ /* 0x0005e20000100a00 */
[C---:B-1----:R-:W-:Y:S08]  /*77fc0*/  HMMA.1688.F32.TF32 R80, R188.reuse, R58, R196 ;  /* 0x0000003abc50723c */ /* 0x042ff000000810c4 */
[C---:B--2---:R-:W-:Y:S06]  /*77fd0*/  HMMA.1688.F32.TF32 R76, R188.reuse, R62, R200 ;  /* 0x0000003ebc4c723c */ /* 0x044fec00000810c8 */
[----:B------:R-:W-:Y:S01]  /*77fe0*/  STL.64 [R1+0x7f0], R68 ;  /* 0x0007f04401007387 */ /* 0x000fe20000100a00 */
[----:B------:R1:W-:Y:S02]  /*77ff0*/  STL.64 [R1+0x7f8], R70 ;  /* 0x0007f84601007387 */ /* 0x0003e40000100a00 */
[----:B-1----:R-:W-:Y:S06]  /*78000*/  HMMA.1688.F32.TF32 R68, R188, R66, R204 ;  /* 0x00000042bc44723c */ /* 0x002fec00000810cc */
[----:B------:R1:W-:Y:S01]  /*78010*/  STL.64 [R1+0x7c0], R80 ;  /* 0x0007c05001007387 */ /* 0x0003e20000100a00 */
[----:B------:R2:W-:Y:S07]  /*78020*/  STL.64 [R1+0x7c8], R82 ;  /* 0x0007c85201007387 */ /* 0x0005ee0000100a00 */
[----:B------:R-:W-:Y:S02]  /*78030*/  STL.64 [R1+0x7b0], R76 ;  /* 0x0007b04c01007387 */ /* 0x000fe40000100a00 */
[----:B------:R4:W-:Y:S01]  /*78040*/  STL.64 [R1+0x7b8], R78 ;  /* 0x0007b84e01007387 */ /* 0x0009e20000100a00 */
[----:B------:R-:W4:Y:S06]  /*78050*/  LDL.LU R219, [R1+0x25fc] ;  /* 0x0025fc0001db7983 */ /* 0x000f2c0000300800 */
[----:B------:R1:W-:Y:S01]  /*78060*/  STL.64 [R1+0x7a0], R68 ;  /* 0x0007a04401007387 */ /* 0x0003e20000100a00 */
[----:B------:R1:W-:Y:S02]  /*78070*/  STL.64 [R1+0x7a8], R70 ;  /* 0x0007a84601007387 */ /* 0x0003e40000100a00 */
[----:B------:R-:W3:Y:S02]  /*78080*/  LDL.LU R218, [R1+0x25f8] ;  /* 0x0025f80001da7983 */ /* 0x000ee40000300800 */
[----:B------:R-:W3:Y:S01]  /*78090*/  LDL.LU R217, [R1+0x25f4] ;  /* 0x0025f40001d97983 */ /* 0x000ee20000300800 */
[----:B------:R-:W3:Y:S01]  /*780a0*/  LDL.LU R216, [R1+0x25f0] ;  /* 0x0025f00001d87983 */ /* 0x000ee20000300800 */
[----:B------:R-:W3:Y:S02]  /*780b0*/  LDL.LU R210, [R1+0x25ec] ;  /* 0x0025ec0001d27983 */ /* 0x000ee40000300800 */
        /* <DEDUP_REMOVED lines=15> */
[----:B-1----:R-:W-:-:S02]  /*781b0*/  IMAD.MOV.U32 R80, RZ, RZ, R220 ;  /* 0x000000ffff507224 */ /* 0x002fc400078e00dc */
[----:B------:R-:W3:Y:S02]  /*781c0*/  LDL.LU R220, [R1+0x25ac] ;  /* 0x0025ac0001dc7983 */ /* 0x000ee40000300800 */
[----:B------:R-:W-:Y:S01]  /*781d0*/  IMAD.MOV.U32 R81, RZ, RZ, R221 ;  /* 0x000000ffff517224 */ /* 0x000fe200078e00dd */
[----:B--2---:R-:W-:Y:S01]  /*781e0*/  MOV R82, R222 ;  /* 0x000000de00527202 */ /* 0x004fe20000000f00 */
[----:B------:R-:W2:Y:S01]  /*781f0*/  LDL.LU R221, [R1+0x25a8] ;  /* 0x0025a80001dd7983 */ /* 0x000ea20000300800 */
[----:B------:R-:W2:Y:S02]  /*78200*/  LDL.LU R222, [R1+0x25a4] ;  /* 0x0025a40001de7983 */ /* 0x000ea40000300800 */
[----:B------:R-:W-:Y:S02]  /*78210*/  IMAD.MOV.U32 R83, RZ, RZ, R223 ;  /* 0x000000ffff537224 */ /* 0x000fe400078e00df */
[----:B------:R-:W2:Y:S01]  /*78220*/  LDL.LU R223, [R1+0x25a0] ;  /* 0x0025a00001df7983 */ /* 0x000ea20000300800 */
[----:B----4-:R-:W-:-:S02]  /*78230*/  IMAD.MOV.U32 R79, RZ, RZ, R219 ;  /* 0x000000ffff4f7224 */ /* 0x010fc400078e00db */
[----:B---3--:R-:W-:Y:S01]  /*78240*/  IMAD.MOV.U32 R78, RZ, RZ, R218 ;  /* 0x000000ffff4e7224 */ /* 0x008fe200078e00da */
[----:B------:R-:W-:Y:S01]  /*78250*/  MOV R77, R217 ;  /* 0x000000d9004d7202 */ /* 0x000fe20000000f00 */
[----:B------:R-:W-:Y:S02]  /*78260*/  IMAD.MOV.U32 R76, RZ, RZ, R216 ;  /* 0x000000ffff4c7224 */ /* 0x000fe400078e00d8 */
[----:B------:R-:W3:Y:S01]  /*78270*/  LDL.LU R216, [R1+0x259c] ;  /* 0x00259c0001d87983 */ /* 0x000ee20000300800 */
[----:B------:R-:W4:Y:S02]  /*78280*/  LDL.LU R217, [R1+0x2598] ;  /* 0x0025980001d97983 */ /* 0x000f240000300800 */
[----:B------:R-:W4:Y:S02]  /*78290*/  LDL.LU R218, [R1+0x2594] ;  /* 0x0025940001da7983 */ /* 0x000f240000300800 */
[----:B------:R-:W4:Y:S01]  /*782a0*/  LDL.LU R219, [R1+0x2590] ;  /* 0x0025900001db7983 */ /* 0x000f220000300800 */
[----:B------:R-:W-:Y:S01]  /*782b0*/  MOV R104, R212 ;  /* 0x000000d400687202 */ /* 0x000fe20000000f00 */
[----:B------:R-:W-:Y:S01]  /*782c0*/  IMAD.MOV.U32 R105, RZ, RZ, R208 ;  /* 0x000000ffff697224 */ /* 0x000fe200078e00d0 */
[----:B------:R-:W4:Y:S01]  /*782d0*/  LDL.LU R212, [R1+0x258c] ;  /* 0x00258c0001d47983 */ /* 0x000f220000300800 */
[----:B------:R-:W4:Y:S02]  /*782e0*/  LDL.LU R208, [R1+0x2588] ;  /* 0x0025880001d07983 */ /* 0x000f240000300800 */
[----:B------:R-:W-:Y:S01]  /*782f0*/  IMAD.MOV.U32 R106, RZ, RZ, R209 ;  /* 0x000000ffff6a7224 */ /* 0x000fe200078e00d1 */
[----:B------:R-:W-:Y:S01]  /*78300*/  MOV R107, R210 ;  /* 0x000000d2006b7202 */ /* 0x000fe20000000f00 */
[----:B------:R-:W4:Y:S01]  /*78310*/  LDL.LU R209, [R1+0x2584] ;  /* 0x0025840001d17983 */ /* 0x000f220000300800 */
[----:B------:R-:W4:Y:S02]  /*78320*/  LDL.LU R210, [R1+0x2580] ;  /* 0x0025800001d27983 */ /* 0x000f240000300800 */
[----:B------:R-:W-:-:S02]  /*78330*/  IMAD.MOV.U32 R92, RZ, RZ, R215 ;  /* 0x000000ffff5c7224 */ /* 0x000fc400078e00d7 */
[----:B------:R-:W-:Y:S01]  /*78340*/  IMAD.MOV.U32 R93, RZ, RZ, R214 ;  /* 0x000000ffff5d7224 */ /* 0x000fe200078e00d6 */
[----:B------:R-:W4:Y:S01]  /*78350*/  LDL.LU R215, [R1+0x257c] ;  /* 0x00257c0001d77983 */ /* 0x000f220000300800 */
        /* <DEDUP_REMOVED lines=13> */
[----:B--2---:R-:W-:Y:S01]  /*78430*/  MOV R112, R223 ;  /* 0x000000df00707202 */ /* 0x004fe20000000f00 */
[----:B------:R-:W-:Y:S01]  /*78440*/  IMAD.MOV.U32 R113, RZ, RZ, R222 ;  /* 0x000000ffff717224 */ /* 0x000fe200078e00de */
[----:B------:R-:W2:Y:S01]  /*78450*/  LDL.LU R223, [R1+0x255c] ;  /* 0x00255c0001df7983 */ /* 0x000ea20000300800 */
[----:B------:R-:W2:Y:S02]  /*78460*/  LDL.LU R222, [R1+0x2558] ;  /* 0x0025580001de7983 */ /* 0x000ea40000300800 */
[----:B------:R-:W-:Y:S01]  /*78470*/  IMAD.MOV.U32 R114, RZ, RZ, R221 ;  /* 0x000000ffff727224 */ /* 0x000fe200078e00dd */
[----:B------:R-:W-:Y:S01]  /*78480*/  MOV R115, R220 ;  /* 0x000000dc00737202 */ /* 0x000fe20000000f00 */
[----:B------:R-:W2:Y:S01]  /*78490*/  LDL.LU R221, [R1+0x2554] ;  /* 0x0025540001dd7983 */ /* 0x000ea20000300800 */
[----:B------:R-:W2:Y:S02]  /*784a0*/  LDL.LU R220, [R1+0x2550] ;  /* 0x0025500001dc7983 */ /* 0x000ea40000300800 */
[----:B---3--:R-:W-:Y:S01]  /*784b0*/  IMAD.MOV.U32 R119, RZ, RZ, R216 ;  /* 0x000000ffff777224 */ /* 0x008fe200078e00d8 */
[----:B----4-:R-:W-:Y:S01]  /*784c0*/  MOV R118, R217 ;  /* 0x000000d900767202 */ /* 0x010fe20000000f00 */
[----:B------:R-:W-:-:S02]  /*784d0*/  IMAD.MOV.U32 R117, RZ, RZ, R218 ;  /* 0x000000ffff757224 */ /* 0x000fc400078e00da */
[----:B------:R-:W-:Y:S02]  /*784e0*/  IMAD.MOV.U32 R116, RZ, RZ, R219 ;  /* 0x000000ffff747224 */ /* 0x000fe400078e00db */
[----:B------:R-:W3:Y:S01]  /*784f0*/  LDL.LU R219, [R1+0x254c] ;  /* 0x00254c0001db7983 */ /* 0x000ee20000300800 */
[----:B------:R-:W4:Y:S02]  /*78500*/  LDL.LU R218, [R1+0x2548] ;  /* 0x0025480001da7983 */ /* 0x000f240000300800 */
[----:B------:R-:W4:Y:S02]  /*78510*/  LDL.LU R217, [R1+0x2544] ;  /* 0x0025440001d97983 */ /* 0x000f240000300800 */
[----:B------:R-:W4:Y:S02]  /*78520*/  LDL.LU R216, [R1+0x2540] ;  /* 0x0025400001d87983 */ /* 0x000f240000300800 */
[----:B------:R-:W-:Y:S01]  /*78530*/  IMAD.MOV.U32 R126, RZ, RZ, R208 ;  /* 0x000000ffff7e7224 */ /* 0x000fe200078e00d0 */
[----:B------:R-:W-:Y:S01]  /*78540*/  MOV R125, R209 ;  /* 0x000000d1007d7202 */ /* 0x000fe20000000f00 */
[----:B------:R-:W-:-:S02]  /*78550*/  IMAD.MOV.U32 R124, RZ, RZ, R210 ;  /* 0x000000ffff7c7224 */ /* 0x000fc400078e00d2 */
[----:B------:R-:W4:Y:S01]  /*78560*/  LDL.LU R210, [R1+0x253c] ;  /* 0x00253c0001d27983 */ /* 0x000f220000300800 */
[----:B------:R-:W4:Y:S02]  /*78570*/  LDL.LU R209, [R1+0x2538] ;  /* 0x0025380001d17983 */ /* 0x000f240000300800 */
[----:B------:R-:W4:Y:S02]  /*78580*/  LDL.LU R208, [R1+0x2534] ;  /* 0x0025340001d07983 */ /* 0x000f240000300800 */
[----:B------:R-:W-:Y:S02]  /*78590*/  IMAD.MOV.U32 R127, RZ, RZ, R212 ;  /* 0x000000ffff7f7224 */ /* 0x000fe400078e00d4 */
[----:B------:R-:W4:Y:S01]  /*785a0*/  LDL.LU R212, [R1+0x2530] ;  /* 0x0025300001d47983 */ /* 0x000f220000300800 */
[----:B------:R-:W-:Y:S01]  /*785b0*/  MOV R135, R227 ;  /* 0x000000e300877202 */ /* 0x000fe20000000f00 */
[----:B------:R-:W-:Y:S02]  /*785c0*/  IMAD.MOV.U32 R134, RZ, RZ, R226 ;  /* 0x000000ffff867224 */ /* 0x000fe400078e00e2 */
[----:B------:R-:W-:Y:S01]  /*785d0*/  IMAD.MOV.U32 R133, RZ, RZ, R225 ;  /* 0x000000ffff857224 */ /* 0x000fe200078e00e1 */
[----:B------:R-:W-:-:S02]  /*785e0*/  MOV R132, R224 ;  /* 0x000000e000847202 */ /* 0x000fc40000000f00 */
[----:B------:R-:W4:Y:S01]  /*785f0*/  LDL.LU R224, [R1+0x252c] ;  /* 0x00252c0001e07983 */ /* 0x000f220000300800 */
[----:B------:R-:W4:Y:S02]  /*78600*/  LDL.LU R225, [R1+0x2528] ;  /* 0x0025280001e17983 */ /* 0x000f240000300800 */
[----:B------:R-:W4:Y:S02]  /*78610*/  LDL.LU R226, [R1+0x2524] ;  /* 0x0025240001e27983 */ /* 0x000f240000300800 */
[----:B------:R-:W4:Y:S01]  /*78620*/  LDL.LU R227, [R1+0x2520] ;  /* 0x0025200001e37983 */ /* 0x000f220000300800 */
[----:B--2---:R-:W-:Y:S01]  /*78630*/  MOV R230, R222 ;  /* 0x000000de00e67202 */ /* 0x004fe20000000f00 */
[----:B------:R-:W-:Y:S02]  /*78640*/  IMAD.MOV.U32 R229, RZ, RZ, R221 ;  /* 0x000000ffffe57224 */ /* 0x000fe400078e00dd */
[----:B------:R-:W-:Y:S02]  /*78650*/  IMAD.MOV.U32 R228, RZ, RZ, R220 ;  /* 0x000000ffffe47224 */ /* 0x000fe400078e00dc */
[----:B------:R-:W2:Y:S01]  /*78660*/  LDL.LU R220, [R1+0x251c] ;  /* 0x00251c0001dc7983 */ /* 0x000ea20000300800 */
[----:B------:R-:W2:Y:S02]  /*78670*/  LDL.LU R221, [R1+0x2518] ;  /* 0x0025180001dd7983 */ /* 0x000ea40000300800 */
[----:B------:R-:W2:Y:S02]  /*78680*/  LDL.LU R222, [R1+0x2514] ;  /* 0x0025140001de7983 */ /* 0x000ea40000300800 */
[----:B------:R-:W-:-:S02]  /*78690*/  IMAD.MOV.U32 R231, RZ, RZ, R223 ;  /* 0x000000ffffe77224 */ /* 0x000fc400078e00df */
[----:B------:R-:W2:Y:S01]  /*786a0*/  LDL.LU R223, [R1+0x2510] ;  /* 0x0025100001df7983 */ /* 0x000ea20000300800 */
[----:B------:R-:W-:Y:S02]  /*786b0*/  IMAD.MOV.U32 R128, RZ, RZ, R211 ;  /* 0x000000ffff807224 */ /* 0x000fe400078e00d3 */
[----:B------:R-:W-:Y:S01]  /*786c0*/  IMAD.MOV.U32 R129, RZ, RZ, R213 ;  /* 0x000000ffff817224 */ /* 0x000fe200078e00d5 */
[----:B------:R-:W-:Y:S01]  /*786d0*/  MOV R130, R214 ;  /* 0x000000d600827202 */ /* 0x000fe20000000f00 */
[----:B------:R-:W-:Y:S02]  /*786e0*/  IMAD.MOV.U32 R131, RZ, RZ, R215 ;  /* 0x000000ffff837224 */ /* 0x000fe400078e00d7 */
[----:B---3--:R-:W-:Y:S02]  /*786f0*/  IMAD.MOV.U32 R139, RZ, RZ, R219 ;  /* 0x000000ffff8b7224 */ /* 0x008fe400078e00db */
[----:B----4-:R-:W-:Y:S01]  /*78700*/  IMAD.MOV.U32 R138, RZ, RZ, R218 ;  /* 0x000000ffff8a7224 */ /* 0x010fe200078e00da */
[----:B------:R-:W-:Y:S01]  /*78710*/  MOV R137, R217 ;  /* 0x000000d900897202 */ /* 0x000fe20000000f00 */
[----:B------:R-:W-:-:S02]  /*78720*/  IMAD.MOV.U32 R136, RZ, RZ, R216 ;  /* 0x000000ffff887224 */ /* 0x000fc400078e00d8 */
[----:B------:R-:W3:Y:S01]  /*78730*/  LDL.LU R216, [R1+0x250c] ;  /* 0x00250c0001d87983 */ /* 0x000ee20000300800 */
[----:B------:R-:W3:Y:S02]  /*78740*/  LDL.LU R217, [R1+0x2508] ;  /* 0x0025080001d97983 */ /* 0x000ee40000300800 */
[----:B------:R-:W3:Y:S02]  /*78750*/  LDL.LU R218, [R1+0x2504] ;  /* 0x0025040001da7983 */ /* 0x000ee40000300800 */
[----:B------:R-:W3:Y:S01]  /*78760*/  LDL.LU R219, [R1+0x2500] ;  /* 0x0025000001db7983 */ /* 0x000ee20000300800 */
[----:B------:R-:W4:Y:S01]  /*78770*/  LDL.LU R68, [R1+0x60] ;  /* 0x0000600001447983 */ /* 0x000f220000300800 */
        /* <DEDUP_REMOVED lines=11> */
[----:B------:R-:W4:Y:S02]  /*78830*/  LDL.LU R211, [R1+0x24ec] ;  /* 0x0024ec0001d37983 */ /* 0x000f240000300800 */
[----:B------:R-:W4:Y:S01]  /*78840*/  LDL.LU R213, [R1+0x24e8] ;  /* 0x0024e80001d57983 */ /* 0x000f220000300800 */
[----:B------:R-:W4:Y:S01]  /*78850*/  LDL.LU R214, [R1+0x24e4] ;  /* 0x0024e40001d67983 */ /* 0x000f220000300800 */
[----:B------:R-:W4:Y:S01]  /*78860*/  LDL.LU R215, [R1+0x24e0] ;  /* 0x0024e00001d77983 */ /* 0x000f220000300800 */
[C---:B------:R-:W-:Y:S08]  /*78870*/  HMMA.1688.F32.TF32 R224, R72.reuse, R22, R224 ;  /* 0x0000001648e0723c */ /* 0x040ff000000810e0 */
[C---:B--2---:R-:W-:Y:S08]  /*78880*/  HMMA.1688.F32.TF32 R220, R72.reuse, R18, R220 ;  /* 0x0000001248dc723c */ /* 0x044ff000000810dc */
[C---:B------:R-:W-:Y:S08]  /*78890*/  HMMA.1688.F32.TF32 R140, R72.reuse, R30, R180 ;  /* 0x0000001e488c723c */ /* 0x040ff000000810b4 */
[C---:B------:R-:W-:Y:S08]  /*788a0*/  HMMA.1688.F32.TF32 R136, R72.reuse, R34, R136 ;  /* 0x000000224888723c */ /* 0x040ff00000081088 */
[C---:B------:R-:W-:Y:S08]  /*788b0*/  HMMA.1688.F32.TF32 R132, R72.reuse, R42, R132 ;  /* 0x0000002a4884723c */ /* 0x040ff00000081084 */
[C---:B------:R-:W-:Y:S08]  /*788c0*/  HMMA.1688.F32.TF32 R128, R72.reuse, R46, R128 ;  /* 0x0000002e4880723c */ /* 0x040ff00000081080 */
[C---:B------:R-:W-:Y:S08]  /*788d0*/  HMMA.1688.F32.TF32 R116, R72.reuse, R54, R116 ;  /* 0x000000364874723c */ /* 0x040ff00000081074 */
[C---:B------:R-:W-:Y:S08]  /*788e0*/  HMMA.1688.F32.TF32 R112, R72.reuse, R58, R112 ;  /* 0x0000003a4870723c */ /* 0x040ff00000081070 */
[C---:B------:R-:W-:Y:S08]  /*788f0*/  HMMA.1688.F32.TF32 R200, R72.reuse, R66, R92 ;  /* 0x0000004248c8723c */ /* 0x040ff0000008105c */
[C---:B---3--:R-:W-:Y:S08]  /*78900*/  HMMA.1688.F32.TF32 R216, R72.reuse, R14, R216 ;  /* 0x0000000e48d8723c */ /* 0x048ff000000810d8 */
[C---:B----4-:R-:W-:Y:S08]  /*78910*/  HMMA.1688.F32.TF32 R68, R72.reuse, R26, R68 ;  /* 0x0000001a4844723c */ /* 0x050ff00000081044 */
[C---:B------:R-:W-:Y:S08]  /*78920*/  HMMA.1688.F32.TF32 R208, R72.reuse, R6, R208 ;  /* 0x0000000648d0723c */ /* 0x040ff000000810d0 */
[C---:B------:R-:W-:Y:S11]  /*78930*/  HMMA.1688.F32.TF32 R212, R72.reuse, R10, R212 ;  /* 0x0000000a48d4723c */ /* 0x040ff600000810d4 */
[----:B------:R-:W-:Y:S04]  /*78940*/  @!UPT UIADD3 URZ, URZ, URZ, URZ ;  /* 0x0000003f3f3ff290 */ /* 0x000fe8000fffe03f */
[----:B------:R-:W-:Y:S01]  /*78950*/  STL.64 [R1+0x2478], R210 ;  /* 0x002478d201007387 */ /* 0x000fe20000100a00 */
[----:B------:R-:W-:Y:S07]  /*78960*/  STL.64 [R1+0x2470], R208 ;  /* 0x002470d001007387 */ /* 0x000fee0000100a00 */
        /* <DEDUP_REMOVED lines=8> */
[----:B------:R-:W-:Y:S02]  /*789f0*/  STL.64 [R1+0x24c8], R70 ;  /* 0x0024c84601007387 */ /* 0x000fe40000100a00 */
[----:B------:R1:W-:Y:S02]  /*78a00*/  STL.64 [R1+0x24c0], R68 ;  /* 0x0024c04401007387 */ /* 0x0003e40000100a00 */
[C---:B-1----:R-:W-:Y:S01]  /*78a10*/  HMMA.1688.F32.TF32 R68, R72.reuse, R38, R228 ;  /* 0x000000264844723c */ /* 0x042fe200000810e4 */
[----:B------:R-:W-:Y:S01]  /*78a20*/  STL.64 [R1+0x790], R140 ;  /* 0x0007908c01007387 */ /* 0x000fe20000100a00 */
[----:B------:R-:W-:Y:S02]  /*78a30*/  STL.64 [R1+0x798], R142 ;  /* 0x0007988e01007387 */ /* 0x000fe40000100a00 */
[----:B------:R-:W-:Y:S02]  /*78a40*/  STL.64 [R1+0x780], R136 ;  /* 0x0007808801007387 */ /* 0x000fe40000100a00 */
[----:B------:R-:W-:Y:S11]  /*78a50*/  STL.64 [R1+0x788], R138 ;  /* 0x0007888a01007387 */ /* 0x000ff60000100a00 */
[----:B------:R-:W-:Y:S06]  /*78a60*/  @!UPT UIADD3 URZ, URZ, URZ, URZ ;  /* 0x0000003f3f3ff290 */ /* 0x000fec000fffe03f */
[----:B------:R-:W-:Y:S01]  /*78a70*/  STL.64 [R1+0x770], R68 ;  /* 0x0007704401007387 */ /* 0x000fe20000100a00 */
        /* <DEDUP_REMOVED lines=9> */
[----:B-1----:R-:W-:Y:S01]  /*78b10*/  HMMA.1688.F32.TF32 R68, R72, R62, R108 ;  /* 0x0000003e4844723c */ /* 0x002fe2000008106c */
[----:B------:R-:W-:Y:S01]  /*78b20*/  STL.64 [R1+0x710], R116 ;  /* 0x0007107401007387 */ /* 0x000fe20000100a00 */
[----:B------:R-:W-:Y:S02]  /*78b30*/  STL.64 [R1+0x718], R118 ;  /* 0x0007187601007387 */ /* 0x000fe40000100a00 */
[----:B------:R-:W-:Y:S02]  /*78b40*/  STL.64 [R1+0x700], R112 ;  /* 0x0007007001007387 */ /* 0x000fe40000100a00 */
[----:B------:R-:W-:Y:S01]  /*78b50*/  STL.64 [R1+0x708], R114 ;  /* 0x0007087201007387 */ /* 0x000fe20000100a00 */
[----:B------:R-:W-:Y:S11]  /*78b60*/  STL.64 [R1+0x24d8], R202 ;  /* 0x0024d8ca01007387 */ /* 0x000ff60000100a00 */
[----:B------:R-:W-:Y:S05]  /*78b70*/  @!UPT UIADD3 URZ, URZ, URZ, URZ ;  /* 0x0000003f3f3ff290 */ /* 0x000fea000fffe03f */
[----:B------:R-:W-:Y:S01]  /*78b80*/  STL.64 [R1+0x6f0], R68 ;  /* 0x0006f04401007387 */ /* 0x000fe20000100a00 */
[----:B------:R1:W-:Y:S02]  /*78b90*/  STL.64 [R1+0x6f8], R70 ;  /* 0x0006f84601007387 */ /* 0x0003e40000100a00 */
[C---:B-1----:R-:W-:Y:S01]  /*78ba0*/  HMMA.1688.F32.TF32 R68, R96.reuse, R34, R240 ;  /* 0x000000226044723c */ /* 0x042fe200000810f0 */
[----:B------:R-:W-:Y:S01]  /*78bb0*/  STL.64 [R1+0x24d0], R200 ;  /* 0x0024d0c801007387 */ /* 0x000fe20000100a00 */
[----:B------:R1:W-:Y:S02]  /*78bc0*/  STL.64 [R1+0x6d0], R100 ;  /* 0x0006d06401007387 */ /* 0x0003e40000100a00 */
[----:B------:R2:W-:Y:S02]  /*78bd0*/  STL.64 [R1+0x6d8], R102 ;  /* 0x0006d86601007387 */ /* 0x0005e40000100a00 */
[----:B------:R-:W3:Y:S11]  /*78be0*/  LDL.LU R240, [R1+0x2d0] ;  /* 0x0002d00001f07983 */ /* 0x000ef60000300800 */
[----:B------:R-:W-:Y:S06]  /*78bf0*/  @!UPT UIADD3 URZ, URZ, URZ, URZ ;  /* 0x0000003f3f3ff290 */ /* 0x000fec000fffe03f */
[----:B------:R-:W-:Y:S01]  /*78c00*/  STL.64 [R1+0x6c0], R68 ;  /* 0x0006c04401007387 */ /* 0x000fe20000100a00 */
        /* <DEDUP_REMOVED lines=28> */
[----:B-1----:R-:W3:Y:S02]  /*78dd0*/  LDL.LU R100, [R1+0x4a0] ;  /* 0x0004a00001647983 */ /* 0x002ee40000300800 */
[----:B------:R-:W3:Y:S02]  /*78de0*/  LDL.LU R101, [R1+0x4a4] ;  /* 0x0004a40001657983 */ /* 0x000ee40000300800 */
[----:B--2---:R-:W2:Y:S01]  /*78df0*/  LDL.LU R102, [R1+0x4a8] ;  /* 0x0004a80001667983 */ /* 0x004ea20000300800 */
[----:B------:R-:W2:Y:S01]  /*78e00*/  LDL.LU R103, [R1+0x4ac] ;  /* 0x0004ac0001677983 */ /* 0x000ea20000300800 */
[----:B------:R-:W2:Y:S02]  /*78e10*/  LDL.LU R144, [R1+0x4b0] ;  /* 0x0004b00001907983 */ /* 0x000ea40000300800 */
[----:B------:R-:W2:Y:S02]  /*78e20*/  LDL.LU R145, [R1+0x4b4] ;  /* 0x0004b40001917983 */ /* 0x000ea40000300800 */
[----:B------:R-:W2:Y:S01]  /*78e30*/  LDL.LU R146, [R1+0x4b8] ;  /* 0x0004b80001927983 */ /* 0x000ea20000300800 */
        /* <DEDUP_REMOVED lines=17> */
[----:B------:R-:W4:Y:S02]  /*78f50*/  LDL.LU R160, [R1+0x530] ;  /* 0x0005300001a07983 */ /* 0x000f240000300800 */
[----:B------:R-:W4:Y:S02]  /*78f60*/  LDL.LU R161, [R1+0x534] ;  /* 0x0005340001a17983 */ /* 0x000f240000300800 */
[----:B------:R-:W4:Y:S01]  /*78f70*/  LDL.LU R162, [R1+0x538] ;  /* 0x0005380001a27983 */ /* 0x000f220000300800 */
[----:B------:R-:W4:Y:S01]  /*78f80*/  LDL.LU R163, [R1+0x53c] ;  /* 0x00053c0001a37983 */ /* 0x000f220000300800 */
[----:B------:R-:W2:Y:S02]  /*78f90*/  LDL.LU R164, [R1+0x540] ;  /* 0x0005400001a47983 */ /* 0x000ea40000300800 */
[----:B------:R-:W2:Y:S02]  /*78fa0*/  LDL.LU R165, [R1+0x544] ;  /* 0x0005440001a57983 */ /* 0x000ea40000300800 */
[----:B------:R-:W2:Y:S01]  /*78fb0*/  LDL.LU R166, [R1+0x548] ;  /* 0x0005480001a67983 */ /* 0x000ea20000300800 */
[----:B------:R-:W2:Y:S01]  /*78fc0*/  LDL.LU R167, [R1+0x54c] ;  /* 0x00054c0001a77983 */ /* 0x000ea20000300800 */
        /* <DEDUP_REMOVED lines=8> */
[C---:B------:R-:W-:Y:S01]  /*79050*/  HMMA.1688.F32.TF32 R72, R96.reuse, R10, R104 ;  /* 0x0000000a6048723c */ /* 0x040fe20000081068 */
        /* <DEDUP_REMOVED lines=19> */
[----:B------:R-:W3:Y:S01]  /*79190*/  LDL.LU R131, [R1+0x36c] ;  /* 0x00036c0001837983 */ /* 0x000ee20000300800 */
[C---:B------:R-:W-:Y:S01]  /*791a0*/  HMMA.1688.F32.TF32 R176, R96.reuse, R38, R244 ;  /* 0x0000002660b0723c */ /* 0x040fe200000810f4 */
[----:B------:R-:W3:Y:S01]  /*791b0*/  LDL.LU R244, [R1+0x2a0] ;  /* 0x0002a00001f47983 */ /* 0x000ee20000300800 */
[----:B------:R-:W3:Y:S01]  /*791c0*/  LDL.LU R245, [R1+0x2a4] ;  /* 0x0002a40001f57983 */ /* 0x000ee20000300800 */
[----:B------:R-:W3:Y:S02]  /*791d0*/  LDL.LU R246, [R1+0x2a8] ;  /* 0x0002a80001f67983 */ /* 0x000ee40000300800 */
[----:B------:R-:W3:Y:S03]  /*791e0*/  LDL.LU R247, [R1+0x2ac] ;  /* 0x0002ac0001f77983 */ /* 0x000ee60000300800 */
[C---:B------:R-:W-:Y:S08]  /*791f0*/  HMMA.1688.F32.TF32 R92, R96.reuse, R6, R248 ;  /* 0x00000006605c723c */ /* 0x040ff000000810f8 */
[C---:B------:R-:W-:Y:S08]  /*79200*/  HMMA.1688.F32.TF32 R76, R96.reuse, R14, R76 ;  /* 0x0000000e604c723c */ /* 0x040ff0000008104c */
[C---:B------:R-:W-:Y:S08]  /*79210*/  HMMA.1688.F32.TF32 R80, R96.reuse, R18, R80 ;  /* 0x000000126050723c */ /* 0x040ff00000081050 */
[C---:B----4-:R-:W-:Y:S08]  /*79220*/  HMMA.1688.F32.TF32 R68, R96.reuse, R46, R160 ;  /* 0x0000002e6044723c */ /* 0x050ff000000810a0 */
[C---:B--2---:R-:W-:Y:S08]  /*79230*/  HMMA.1688.F32.TF32 R164, R96.reuse, R42, R164 ;  /* 0x0000002a60a4723c */ /* 0x044ff000000810a4 */
[C---:B------:R-:W-:Y:S11]  /*79240*/  HMMA.1688.F32.TF32 R148, R96.reuse, R62, R148 ;  /* 0x0000003e6094723c */ /* 0x040ff60000081094 */
[----:B------:R-:W-:Y:S04]  /*79250*/  @!UPT UIADD3 URZ, URZ, URZ, URZ ;  /* 0x0000003f3f3ff290 */ /* 0x000fe8000fffe03f */
[----:B------:R-:W-:Y:S01]  /*79260*/  STL.64 [R1+0x6b0], R164 ;  /* 0x0006b0a401007387 */ /* 0x000fe20000100a00 */
[----:B------:R-:W-:Y:S02]  /*79270*/  STL.64 [R1+0x6b8], R166 ;  /* 0x0006b8a601007387 */ /* 0x000fe40000100a00 */
[----:B------:R-:W-:Y:S02]  /*79280*/  STL.64 [R1+0x6a0], R68 ;  /* 0x0006a04401007387 */ /* 0x000fe40000100a00 */
[----:B------:R3:W-:Y:S02]  /*79290*/  STL.64 [R1+0x6a8], R70 ;  /* 0x0006a84601007387 */ /* 0x0007e40000100a00 */
[C---:B---3--:R-:W-:Y:S08]  /*792a0*/  HMMA.1688.F32.TF32 R68, R96.reuse, R66, R232 ;  /* 0x000000426044723c */ /* 0x048ff000000810e8 */
[C---:B------:R-:W-:Y:S08]  /*792b0*/  HMMA.1688.F32.TF32 R188, R96.reuse, R50, R156 ;  /* 0x0000003260bc723c */ /* 0x040ff0000008109c */
[C---:B------:R-:W-:Y:S08]  /*792c0*/  HMMA.1688.F32.TF32 R192, R96.reuse, R54, R152 ;  /* 0x0000003660c0723c */ /* 0x040ff00000081098 */
[----:B------:R-:W-:Y:S01]  /*792d0*/  HMMA.1688.F32.TF32 R196, R96, R58, R184 ;  /* 0x0000003a60c4723c */ /* 0x000fe200000810b8 */
[----:B------:R-:W-:Y:S01]  /*792e0*/  STL.64 [R1+0x690], R148 ;  /* 0x0006909401007387 */ /* 0x000fe20000100a00 */
[----:B------:R-:W-:Y:S06]  /*792f0*/  STL.64 [R1+0x698], R150 ;  /* 0x0006989601007387 */ /* 0x000fec0000100a00 */
[C---:B------:R-:W-:Y:S08]  /*79300*/  HMMA.1688.F32.TF32 R96, R120.reuse, R10, R144 ;  /* 0x0000000a7860723c */ /* 0x040ff00000081090 */
[C---:B------:R-:W-:Y:S01]  /*79310*/  HMMA.1688.F32.TF32 R144, R120.reuse, R30, R236 ;  /* 0x0000001e7890723c */ /* 0x040fe200000810ec */
[----:B------:R-:W-:Y:S01]  /*79320*/  STL.64 [R1+0x670], R68 ;  /* 0x0006704401007387 */ /* 0x000fe20000100a00 */
[----:B------:R1:W-:Y:S06]  /*79330*/  STL.64 [R1+0x678], R70 ;  /* 0x0006784601007387 */ /* 0x0003ec0000100a00 */
[C---:B-1----:R-:W-:Y:S11]  /*79340*/  HMMA.1688.F32.TF32 R68, R120.reuse, R34, R140 ;  /* 0x000000227844723c */ /* 0x042ff6000008108c */
[----:B------:R-:W-:Y:S04]  /*79350*/  @!UPT UIADD3 URZ, URZ, URZ, URZ ;  /* 0x0000003f3f3ff290 */ /* 0x000fe8000fffe03f */
[----:B------:R-:W-:Y:S01]  /*79360*/  STL.64 [R1+0x660], R144 ;  /* 0x0006609001007387 */ /* 0x000fe20000100a00 */
[----:B------:R1:W-:Y:S01]  /*79370*/  STL.64 [R1+0x668], R146 ;  /* 0x0006689201007387 */ /* 0x0003e20000100a00 */
[C---:B------:R-:W-:Y:S08]  /*79380*/  HMMA.1688.F32.TF32 R124, R120.reuse, R58, R124 ;  /* 0x0000003a787c723c */ /* 0x040ff0000008107c */
[C---:B------:R-:W-:Y:S01]  /*79390*/  HMMA.1688.F32.TF32 R204, R120.reuse, R62, R240 ;  /* 0x0000003e78cc723c */ /* 0x040fe200000810f0 */
[----:B------:R-:W-:Y:S04]  /*793a0*/  LDS R140, [R3+0x3c500] ;  /* 0x03c50000038c7984 */ /* 0x000fe80000000800 */
[----:B------:R-:W-:Y:S04]  /*793b0*/  LDS R142, [R3+0x3e500] ;  /* 0x03e50000038e7984 */ /* 0x000fe80000000800 */
[----:B------:R-:W-:Y:S04]  /*793c0*/  LDS R141, [R0+0x3c500] ;  /* 0x03c50000008d7984 */ /* 0x000fe80000000800 */
[----:B------:R-:W2:Y:S01]  /*793d0*/  LDS R143, [R0+0x3e500] ;  /* 0x03e50000008f7984 */ /* 0x000ea20000000800 */
[C---:B------:R-:W-:Y:S08]  /*793e0*/  HMMA.1688.F32.TF32 R116, R120.reuse, R6, R116 ;  /* 0x000000067874723c */ /* 0x040ff00000081074 */
[C---:B-1----:R-:W-:Y:S01]  /*793f0*/  HMMA.1688.F32.TF32 R144, R120.reuse, R42, R136 ;  /* 0x0000002a7890723c */ /* 0x042fe20000081088 */
[----:B------:R-:W-:Y:S01]  /*79400*/  STL.64 [R1+0x620], R68 ;  /* 0x0006204401007387 */ /* 0x000fe20000100a00 */
[----:B------:R1:W-:Y:S06]  /*79410*/  STL.64 [R1+0x628], R70 ;  /* 0x0006284601007387 */ /* 0x0003ec0000100a00 */
[C---:B------:R-:W-:Y:S08]  /*79420*/  HMMA.1688.F32.TF32 R100, R120.reuse, R14, R100 ;  /* 0x0000000e7864723c */ /* 0x040ff00000081064 */
[C---:B------:R-:W-:Y:S08]  /*79430*/  HMMA.1688.F32.TF32 R104, R120.reuse, R18, R104 ;  /* 0x000000127868723c */ /* 0x040ff00000081068 */
[C---:B-1----:R-:W-:Y:S08]  /*79440*/  HMMA.1688.F32.TF32 R68, R120.reuse, R38, R180 ;  /* 0x000000267844723c */ /* 0x042ff000000810b4 */
[C---:B------:R-:W-:Y:S11]  /*79450*/  HMMA.1688.F32.TF32 R136, R120.reuse, R46, R228 ;  /* 0x0000002e7888723c */ /* 0x040ff600000810e4 */
[----:B------:R-:W-:Y:S04]  /*79460*/  @!UPT UIADD3 URZ, URZ, URZ, URZ ;  /* 0x0000003f3f3ff290 */ /* 0x000fe8000fffe03f */
[----:B------:R-:W-:Y:S01]  /*79470*/  STL.64 [R1+0x610], R68 ;  /* 0x0006104401007387 */ /* 0x000fe20000100a00 */
[----:B------:R1:W-:Y:S01]  /*79480*/  STL.64 [R1+0x618], R70 ;  /* 0x0006184601007387 */ /* 0x0003e20000100a00 */
[C---:B------:R-:W-:Y:S08]  /*79490*/  HMMA.1688.F32.TF32 R108, R120.reuse, R22, R108 ;  /* 0x00000016786c723c */ /* 0x040ff0000008106c */
[C---:B------:R-:W-:Y:S08]  /*794a0*/  HMMA.1688.F32.TF32 R112, R120.reuse, R26, R112 ;  /* 0x0000001a7870723c */ /* 0x040ff00000081070 */
[C---:B-1----:R-:W-:Y:S01]  /*794b0*/  HMMA.1688.F32.TF32 R68, R120.reuse, R50, R132 ;  /* 0x000000327844723c */ /* 0x042fe20000081084 */
[----:B------:R-:W-:Y:S01]  /*794c0*/  STL.64 [R1+0x600], R144 ;  /* 0x0006009001007387 */ /* 0x000fe20000100a00 */
[----:B------:R-:W-:Y:S02]  /*794d0*/  STL.64 [R1+0x608], R146 ;  /* 0x0006089201007387 */ /* 0x000fe40000100a00 */
[----:B------:R-:W-:Y:S02]  /*794e0*/  STL.64 [R1+0x5f0], R136 ;  /* 0x0005f08801007387 */ /* 0x000fe40000100a00 */
[----:B------:R-:W-:Y:S11]  /*794f0*/  STL.64 [R1+0x5f8], R138 ;  /* 0x0005f88a01007387 */ /* 0x000ff60000100a00 */
[----:B------:R-:W-:Y:S06]  /*79500*/  @!UPT UIADD3 URZ, URZ, URZ, URZ ;  /* 0x0000003f3f3ff290 */ /* 0x000fec000fffe03f */
[----:B------:R-:W-:Y:S01]  /*79510*/  STL.64 [R1+0x5e0], R68 ;  /* 0x0005e04401007387 */ /* 0x000fe20000100a00 */
[----:B------:R1:W-:Y:S01]  /*79520*/  STL.64 [R1+0x5e8], R70 ;  /* 0x0005e84601007387 */ /* 0x0003e20000100a00 */
[----:B------:R-:W-:Y:S02]  /*79530*/  MOV R0, c[0x0][0x180] ;  /* 0x0000600000007a02 */ /* 0x000fe40000000f00 */
[----:B------:R-:W-:Y:S01]  /*79540*/  BAR.SYNC.DEFER_BLOCKING 0x0 ;  /* 0x0000000000007b1d */ /* 0x000fe20000010000 */
[C---:B-1----:R-:W-:Y:S11]  /*79550*/  HMMA.1688.F32.TF32 R68, R120.reuse, R54, R128 ;  /* 0x000000367844723c */ /* 0x042ff60000081080 */
[----:B------:R-:W-:Y:S11]  /*79560*/  @!UPT UIADD3 URZ, URZ, URZ, URZ ;  /* 0x0000003f3f3ff290 */ /* 0x000ff6000fffe03f */
[----:B------:R-:W-:Y:S01]  /*79570*/  @!UPT UIADD3 URZ, URZ, URZ, URZ ;  /* 0x0000003f3f3ff290 */ /* 0x000fe2000fffe03f */
[----:B------:R-:W-:Y:S01]  /*79580*/  STL.64 [R1+0x5d0], R68 ;  /* 0x0005d04401007387 */ /* 0x000fe20000100a00 */
[----:B------:R1:W-:Y:S02]  /*79590*/  STL.64 [R1+0x5d8], R70 ;  /* 0x0005d84601007387 */ /* 0x0003e40000100a00 */
[----:B-1----:R-:W-:Y:S01]  /*795a0*/  HMMA.1688.F32.TF32 R68, R120, R66, R244 ;  /* 0x000000427844723c */ /* 0x002fe200000810f4 */
[----:B------:R-:W-:Y:S01]  /*795b0*/  STL.64 [R1+0x5c0], R124 ;  /* 0x0005c07c01007387 */ /* 0x000fe20000100a00 */
[----:B------:R-:W-:Y:S02]  /*795c0*/  STL.64 [R1+0x5c8], R126 ;  /* 0x0005c87e01007387 */ /* 0x000fe40000100a00 */
[----:B------:R-:W3:Y:S11]  /*795d0*/  LDL.LU R244, [R1+0x190] ;  /* 0x0001900001f47983 */ /* 0x000ef60000300800 */
[----:B------:R-:W-:Y:S08]  /*795e0*/  @!UPT UIADD3 URZ, URZ, URZ, URZ ;  /* 0x0000003f3f3ff290 */ /* 0x000ff0000fffe03f */
[----:B------:R1:W-:Y:S01]  /*795f0*/  STL.64 [R1+0x5a0], R68 ;  /* 0x0005a04401007387 */ /* 0x0003e20000100a00 */
[----:B------:R4:W-:Y:S02]  /*79600*/  STL.64 [R1+0x5a8], R70 ;  /* 0x0005a84601007387 */ /* 0x0009e40000100a00 */
[----:B------:R-:W3:Y:S02]  /*79610*/  LDL.LU R245, [R1+0x194] ;  /* 0x0001940001f57983 */ /* 0x000ee40000300800 */
[----:B------:R-:W3:Y:S01]  /*79620*/  LDL.LU R246, [R1+0x198] ;  /* 0x0001980001f67983 */ /* 0x000ee20000300800 */
[----:B------:R-:W3:Y:S01]  /*79630*/  LDL.LU R247, [R1+0x19c] ;  /* 0x00019c0001f77983 */ /* 0x000ee20000300800 */
        /* <DEDUP_REMOVED lines=44> */
[----:B-1----:R-:W2:Y:S02]  /*79900*/  LDL.LU R68, [R1+0x410] ;  /* 0x0004100001447983 */ /* 0x002ea40000300800 */
[----:B------:R-:W2:Y:S02]  /*79910*/  LDL.LU R69, [R1+0x414] ;  /* 0x0004140001457983 */ /* 0x000ea40000300800 */
[----:B----4-:R-:W4:Y:S01]  /*79920*/  LDL.LU R70, [R1+0x418] ;  /* 0x0004180001467983 */ /* 0x010f220000300800 */
[----:B------:R-:W4:Y:S01]  /*79930*/  LDL.LU R71, [R1+0x41c] ;  /* 0x00041c0001477983 */ /* 0x000f220000300800 */
        /* <DEDUP_REMOVED lines=48> */
[C---:B--2---:R-:W-:Y:S08]  /*79c40*/  HMMA.1688.F32.TF32 R200, R140.reuse, R30, R200 ;  /* 0x0000001e8cc8723c */ /* 0x044ff000000810c8 */
[C---:B------:R-:W-:Y:S08]  /*79c50*/  HMMA.1688.F32.TF32 R120, R140.reuse, R10, R248 ;  /* 0x0000000a8c78723c */ /* 0x040ff000000810f8 */
[C---:B----4-:R-:W-:Y:S08]  /*79c60*/  HMMA.1688.F32.TF32 R248, R140.reuse, R34, R68 ;  /* 0x000000228cf8723c */ /* 0x050ff00000081044 */
[C---:B------:R-:W-:Y:S01]  /*79c70*/  HMMA.1688.F32.TF32 R68, R140.reuse, R42, R220 ;  /* 0x0000002a8c44723c */ /* 0x040fe200000810dc */
[----:B------:R-:W-:Y:S01]  /*79c80*/  STL.64 [R1+0x570], R200 ;  /* 0x000570c801007387 */ /* 0x000fe20000100a00 */
[----:B------:R1:W-:Y:S06]  /*79c90*/  STL.64 [R1+0x578], R202 ;  /* 0x000578ca01007387 */ /* 0x0003ec0000100a00 */
[C---:B-1----:R-:W-:Y:S07]  /*79ca0*/  HMMA.1688.F32.TF32 R200, R140.reuse, R38, R224 ;  /* 0x000000268cc8723c */ /* 0x042fee00000810e0 */
[----:B------:R-:W-:Y:S01]  /*79cb0*/  STL.64 [R1+0x560], R248 ;  /* 0x000560f801007387 */ /* 0x000fe20000100a00 */
[----:B------:R-:W-:Y:S01]  /*79cc0*/  STL.64 [R1+0x568], R250 ;  /* 0x000568fa01007387 */ /* 0x000fe20000100a00 */
[C---:B---3--:R-:W-:Y:S11]  /*79cd0*/  HMMA.1688.F32.TF32 R216, R140.reuse, R46, R216 ;  /* 0x0000002e8cd8723c */ /* 0x048ff600000810d8 */
[----:B------:R-:W-:Y:S03]  /*79ce0*/  @!UPT UIADD3 URZ, URZ, URZ, URZ ;  /* 0x0000003f3f3ff290 */ /* 0x000fe6000fffe03f */
[----:B------:R-:W-:Y:S01]  /*79cf0*/  STL.64 [R1+0x530], R200 ;  /* 0x000530c801007387 */ /* 0x000fe20000100a00 */
[----:B------:R1:W-:Y:S02]  /*79d00*/  STL.64 [R1+0x538], R202 ;  /* 0x000538ca01007387 */ /* 0x0003e40000100a00 */
[----:B------:R-:W-:Y:S02]  /*79d10*/  STL.64 [R1+0x510], R68 ;  /* 0x0005104401007387 */ /* 0x000fe40000100a00 */
[----:B------:R2:W-:Y:S01]  /*79d20*/  STL.64 [R1+0x518], R70 ;  /* 0x0005184601007387 */ /* 0x0005e20000100a00 */
[C---:B-1----:R-:W-:Y:S08]  /*79d30*/  HMMA.1688.F32.TF32 R200, R140.reuse, R50, R212 ;  /* 0x000000328cc8723c */ /* 0x042ff000000810d4 */
[C---:B--2---:R-:W-:Y:S01]  /*79d40*/  HMMA.1688.F32.TF32 R68, R140.reuse, R54, R208 ;  /* 0x000000368c44723c */ /* 0x044fe200000810d0 */
[----:B------:R-:W-:Y:S07]  /*79d50*/  STL.64 [R1+0x500], R216 ;  /* 0x000500d801007387 */ /* 0x000fee0000100a00 */
[C---:B------:R-:W-:Y:S01]  /*79d60*/  HMMA.1688.F32.TF32 R164, R140.reuse, R58, R164 ;  /* 0x0000003a8ca4723c */ /* 0x040fe200000810a4 */
[----:B------:R-:W-:Y:S07]  /*79d70*/  STL.64 [R1+0x508], R218 ;  /* 0x000508da01007387 */ /* 0x000fee0000100a00 */
[C---:B------:R-:W-:Y:S01]  /*79d80*/  HMMA.1688.F32.TF32 R160, R140.reuse, R62, R160 ;  /* 0x0000003e8ca0723c */ /* 0x040fe200000810a0 */
[----:B------:R-:W-:Y:S01]  /*79d90*/  STL.64 [R1+0x4f0], R200 ;  /* 0x0004f0c801007387 */ /* 0x000fe20000100a00 */
[----:B------:R-:W-:Y:S05]  /*79da0*/  STL.64 [R1+0x4f8], R202 ;  /* 0x0004f8ca01007387 */ /* 0x000fea0000100a00 */
[----:B------:R-:W-:Y:S02]  /*79db0*/  STL.64 [R1+0x4e0], R68 ;  /* 0x0004e04401007387 */ /* 0x000fe40000100a00 */
[----:B------:R1:W-:Y:S02]  /*79dc0*/  STL.64 [R1+0x4e8], R70 ;  /* 0x0004e84601007387 */ /* 0x0003e40000100a00 */
[----:B-1----:R-:W-:Y:S04]  /*79dd0*/  HMMA.1688.F32.TF32 R68, R140, R66, R156 ;  /* 0x000000428c44723c */ /* 0x002fe8000008109c */
[----:B------:R-:W-:Y:S01]  /*79de0*/  STL.64 [R1+0x4d0], R164 ;  /* 0x0004d0a401007387 */ /* 0x000fe20000100a00 */
[----:B------:R1:W-:Y:S07]  /*79df0*/  STL.64 [R1+0x4d8], R166 ;  /* 0x0004d8a601007387 */ /* 0x0003ee0000100a00 */
[----:B------:R-:W-:Y:S02]  /*79e00*/  STL.64 [R1+0x4c0], R160 ;  /* 0x0004c0a001007387 */ /* 0x000fe40000100a00 */
[----:B------:R-:W-:Y:S01]  /*79e10*/  STL.64 [R1+0x4c8], R162 ;  /* 0x0004c8a201007387 */ /* 0x000fe20000100a00 */
[C---:B------:R-:W-:Y:S08]  /*79e20*/  HMMA.1688.F32.TF32 R156, R172.reuse, R26, R180 ;  /* 0x0000001aac9c723c */ /* 0x040ff000000810b4 */
[C---:B------:R-:W-:Y:S08]  /*79e30*/  HMMA.1688.F32.TF32 R180, R172.reuse, R34, R240 ;  /* 0x00000022acb4723c */ /* 0x040ff000000810f0 */
[C---:B-1----:R-:W-:Y:S08]  /*79e40*/  HMMA.1688.F32.TF32 R164, R172.reuse, R10, R184 ;  /* 0x0000000aaca4723c */ /* 0x042ff000000810b8 */
[C---:B------:R-:W-:Y:S01]  /*79e50*/  HMMA.1688.F32.TF32 R184, R172.reuse, R30, R228 ;  /* 0x0000001eacb8723c */ /* 0x040fe200000810e4 */
[----:B------:R-:W-:Y:S01]  /*79e60*/  STL.64 [R1+0x4b0], R68 ;  /* 0x0004b04401007387 */ /* 0x000fe20000100a00 */
[----:B------:R1:W-:Y:S06]  /*79e70*/  STL.64 [R1+0x4b8], R70 ;  /* 0x0004b84601007387 */ /* 0x0003ec0000100a00 */
[C---:B-1----:R-:W-:Y:S08]  /*79e80*/  HMMA.1688.F32.TF32 R68, R172.reuse, R38, R244 ;  /* 0x00000026ac44723c */ /* 0x042ff000000810f4 */
[----:B------:R-:W-:Y:S07]  /*79e90*/  HMMA.1688.F32.TF32 R160, R172, R22, R236 ;  /* 0x00000016aca0723c */ /* 0x000fee00000810ec */
[----:B------:R1:W-:Y:S01]  /*79ea0*/  STL.64 [R1+0x200], R184 ;  /* 0x000200b801007387 */ /* 0x0003e20000100a00 */
[----:B------:R2:W-:Y:S02]  /*79eb0*/  STL.64 [R1+0x208], R186 ;  /* 0x000208ba01007387 */ /* 0x0005e40000100a00 */
[----:B------:R-:W3:Y:S02]  /*79ec0*/  LDL.LU R236, [R1+0xc0] ;  /* 0x0000c00001ec7983 */ /* 0x000ee40000300800 */
[----:B------:R-:W-:Y:S01]  /*79ed0*/  STL.64 [R1+0x1f0], R180 ;  /* 0x0001f0b401007387 */ /* 0x000fe20000100a00 */
[----:B------:R-:W-:Y:S01]  /*79ee0*/  STL.64 [R1+0x1f8], R182 ;  /* 0x0001f8b601007387 */ /* 0x000fe20000100a00 */
[C---:B------:R-:W-:Y:S08]  /*79ef0*/  HMMA.1688.F32.TF32 R144, R140.reuse, R6, R144 ;  /* 0x000000068c90723c */ /* 0x040ff00000081090 */
[C---:B------:R-:W-:Y:S08]  /*79f00*/  HMMA.1688.F32.TF32 R124, R140.reuse, R14, R124 ;  /* 0x0000000e8c7c723c */ /* 0x040ff0000008107c */
[C---:B------:R-:W-:Y:S08]  /*79f10*/  HMMA.1688.F32.TF32 R128, R140.reuse, R18, R128 ;  /* 0x000000128c80723c */ /* 0x040ff00000081080 */
[C---:B------:R-:W-:Y:S08]  /*79f20*/  HMMA.1688.F32.TF32 R132, R140.reuse, R22, R132 ;  /* 0x000000168c84723c */ /* 0x040ff00000081084 */
[----:B------:R-:W-:Y:S08]  /*79f30*/  HMMA.1688.F32.TF32 R136, R140, R26, R136 ;  /* 0x0000001a8c88723c */ /* 0x000ff00000081088 */
[C---:B------:R-:W-:Y:S08]  /*79f40*/  HMMA.1688.F32.TF32 R140, R172.reuse, R6, R152 ;  /* 0x00000006ac8c723c */ /* 0x040ff00000081098 */
[C---:B------:R-:W-:Y:S01]  /*79f50*/  HMMA.1688.F32.TF32 R152, R172.reuse, R18, R232 ;  /* 0x00000012ac98723c */ /* 0x040fe200000810e8 */
        /* <DEDUP_REMOVED lines=11> */
[----:B--2---:R-:W3:Y:S01]  /*7a010*/  LDL.LU R186, [R1+0xe8] ;  /* 0x0000e80001ba7983 */ /* 0x004ee20000300800 */
        /* <DEDUP_REMOVED lines=17> */
[----:B----4-:R-:W2:Y:S02]  /*7a130*/  LDL.LU R68, [R1+0x140] ;  /* 0x0001400001447983 */ /* 0x010ea40000300800 */
        /* <DEDUP_REMOVED lines=27> */
[C---:B--2---:R-:W-:Y:S11]  /*7a2f0*/  HMMA.1688.F32.TF32 R228, R172.reuse, R42, R228 ;  /* 0x0000002aace4723c */ /* 0x044ff600000810e4 */
[----:B------:R-:W-:Y:S11]  /*7a300*/  @!UPT UIADD3 URZ, URZ, URZ, URZ ;  /* 0x0000003f3f3ff290 */ /* 0x000ff6000fffe03f */
[----:B------:R-:W-:Y:S01]  /*7a310*/  @!UPT UIADD3 URZ, URZ, URZ, URZ ;  /* 0x0000003f3f3ff290 */ /* 0x000fe2000fffe03f */
[----:B------:R1:W-:Y:S01]  /*7a320*/  STL.64 [R1+0x480], R228 ;  /* 0x000480e401007387 */ /* 0x0003e20000100a00 */
[----:B------:R2:W-:Y:S03]  /*7a330*/  STL.64 [R1+0x488], R230 ;  /* 0x000488e601007387 */ /* 0x0005e60000100a00 */
[----:B-1----:R-:W4:Y:S01]  /*7a340*/  LDL.LU R228, [R1+0xa0] ;  /* 0x0000a00001e47983 */ /* 0x002f220000300800 */
[----:B------:R-:W4:Y:S02]  /*7a350*/  LDL.LU R229, [R1+0xa4] ;  /* 0x0000a40001e57983 */ /* 0x000f240000300800 */
[----:B--2---:R-:W4:Y:S02]  /*7a360*/  LDL.LU R230, [R1+0xa8] ;  /* 0x0000a80001e67983 */ /* 0x004f240000300800 */
[----:B------:R-:W4:Y:S01]  /*7a370*/  LDL.LU R231, [R1+0xac] ;  /* 0x0000ac0001e77983 */ /* 0x000f220000300800 */
[C---:B---3--:R-:W-:Y:S08]  /*7a380*/  HMMA.1688.F32.TF32 R240, R172.reuse, R46, R240 ;  /* 0x0000002eacf0723c */ /* 0x048ff000000810f0 */
[C---:B------:R-:W-:Y:S08]  /*7a390*/  HMMA.1688.F32.TF32 R244, R172.reuse, R50, R244 ;  /* 0x00000032acf4723c */ /* 0x040ff000000810f4 */
[C---:B------:R-:W-:Y:S08]  /*7a3a0*/  HMMA.1688.F32.TF32 R200, R172.reuse, R54, R200 ;  /* 0x00000036acc8723c */ /* 0x040ff000000810c8 */
[C---:B------:R-:W-:Y:S08]  /*7a3b0*/  HMMA.1688.F32.TF32 R68, R172.reuse, R58, R68 ;  /* 0x0000003aac44723c */ /* 0x040ff00000081044 */
[C---:B------:R-:W-:Y:S08]  /*7a3c0*/  HMMA.1688.F32.TF32 R224, R172.reuse, R62, R224 ;  /* 0x0000003eace0723c */ /* 0x040ff000000810e0 */
[C---:B------:R-:W-:Y:S08]  /*7a3d0*/  HMMA.1688.F32.TF32 R148, R172.reuse, R14, R148 ;  /* 0x0000000eac94723c */ /* 0x040ff00000081094 */
[----:B------:R-:W-:Y:S08]  /*7a3e0*/  HMMA.1688.F32.TF32 R172, R172, R66, R220 ;  /* 0x00000042acac723c */ /* 0x000ff000000810dc */
[----:B------:R-:W-:Y:S01]  /*7a3f0*/  HMMA.1688.F32.TF32 R180, R168, R30, R180 ;  /* 0x0000001ea8b4723c */ /* 0x000fe200000810b4 */
[----:B------:R-:W-:Y:S01]  /*7a400*/  STL.64 [R1+0x360], R240 ;  /* 0x000360f001007387 */ /* 0x000fe20000100a00 */
[----:B------:R-:W-:Y:S02]  /*7a410*/  STL.64 [R1+0x368], R242 ;  /* 0x000368f201007387 */ /* 0x000fe40000100a00 */
[----:B------:R-:W-:Y:S02]  /*7a420*/  STL.64 [R1+0x3c0], R244 ;  /* 0x0003c0f401007387 */ /* 0x000fe40000100a00 */
[----:B------:R-:W-:Y:S01]  /*7a430*/  STL.64 [R1+0x3c8], R246 ;  /* 0x0003c8f601007387 */ /* 0x000fe20000100a00 */
[----:B------:R-:W-:Y:S01]  /*7a440*/  STL.64 [R1+0x3d0], R200 ;  /* 0x0003d0c801007387 */ /* 0x000fe20000100a00 */
[----:B------:R1:W-:Y:S03]  /*7a450*/  STL.64 [R1+0x3d8], R202 ;  /* 0x0003d8ca01007387 */ /* 0x0003e60000100a00 */
[----:B-1----:R1:W5:Y:S01]  /*7a460*/  LDL.LU.64 R202, [R1+0x24d8] ;  /* 0x0024d80001ca7983 */ /* 0x0023620000300a00 */
[----:B------:R1:W5:Y:S02]  /*7a470*/  LDL.LU.64 R200, [R1+0x24d0] ;  /* 0x0024d00001c87983 */ /* 0x0003640000300a00 */
[----:B------:R-:W-:Y:S02]  /*7a480*/  STL.64 [R1+0x3e0], R68 ;  /* 0x0003e04401007387 */ /* 0x000fe40000100a00 */
[----:B------:R2:W-:Y:S01]  /*7a490*/  STL.64 [R1+0x3e8], R70 ;  /* 0x0003e84601007387 */ /* 0x0005e20000100a00 */
[----:B------:R-:W-:Y:S01]  /*7a4a0*/  MOV R240, R25 ;  /* 0x0000001900f07202 */ /* 0x000fe20000000f00 */
[----:B------:R-:W-:-:S02]  /*7a4b0*/  IMAD.MOV.U32 R241, RZ, RZ, R24 ;  /* 0x000000fffff17224 */ /* 0x000fc400078e0018 */
[----:B------:R-:W-:Y:S01]  /*7a4c0*/  IMAD.MOV.U32 R242, RZ, RZ, R21 ;  /* 0x000000fffff27224 */ /* 0x000fe200078e0015 */
[----:B------:R-:W-:Y:S01]  /*7a4d0*/  MOV R243, R20 ;  /* 0x0000001400f37202 */ /* 0x000fe20000000f00 */
[----:B------:R-:W-:Y:S02]  /*7a4e0*/  IMAD.MOV.U32 R244, RZ, RZ, R17 ;  /* 0x000000fffff47224 */ /* 0x000fe400078e0011 */
[----:B------:R-:W-:Y:S01]  /*7a4f0*/  IMAD.MOV.U32 R245, RZ, RZ, R16 ;  /* 0x000000fffff57224 */ /* 0x000fe200078e0010 */
[----:B--2---:R1:W5:Y:S01]  /*7a500*/  LDL.LU.64 R70, [R1+0x24c8] ;  /* 0x0024c80001467983 */ /* 0x0043620000300a00 */
[----:B------:R1:W5:Y:S02]  /*7a510*/  LDL.LU.64 R68, [R1+0x24c0] ;  /* 0x0024c00001447983 */ /* 0x0003640000300a00 */
[----:B------:R-:W-:Y:S02]  /*7a520*/  STL.64 [R1+0x400], R224 ;  /* 0x000400e001007387 */ /* 0x000fe40000100a00 */
[----:B------:R2:W-:Y:S01]  /*7a530*/  STL.64 [R1+0x408], R226 ;  /* 0x000408e201007387 */ /* 0x0005e20000100a00 */
[----:B------:R-:W-:Y:S01]  /*7a540*/  MOV R246, R13 ;  /* 0x0000000d00f67202 */ /* 0x000fe20000000f00 */
[----:B------:R-:W-:Y:S01]  /*7a550*/  IMAD.MOV.U32 R247, RZ, RZ, R12 ;  /* 0x000000fffff77224 */ /* 0x000fe200078e000c */
[C---:B------:R-:W-:Y:S01]  /*7a560*/  HMMA.1688.F32.TF32 R240, R168.reuse, R38, R240 ;  /* 0x00000026a8f0723c */ /* 0x040fe200000810f0 */
[----:B--2---:R1:W5:Y:S01]  /*7a570*/  LDL.LU.64 R226, [R1+0x24b8] ;  /* 0x0024b80001e27983 */ /* 0x0043620000300a00 */
[----:B------:R1:W5:Y:S02]  /*7a580*/  LDL.LU.64 R224, [R1+0x24b0] ;  /* 0x0024b00001e07983 */ /* 0x0003640000300a00 */
[----:B------:R1:W5:Y:S02]  /*7a590*/  LDL.LU.64 R222, [R1+0x24a8] ;  /* 0x0024a80001de7983 */ /* 0x0003640000300a00 */
[----:B------:R1:W5:Y:S01]  /*7a5a0*/  LDL.LU.64 R220, [R1+0x24a0] ;  /* 0x0024a00001dc7983 */ /* 0x0003620000300a00 */
[----:B------:R-:W-:Y:S01]  /*7a5b0*/  STL.64 [R1+0x3f0], R172 ;  /* 0x0003f0ac01007387 */ /* 0x000fe20000100a00 */
[----:B------:R2:W-:Y:S02]  /*7a5c0*/  STL.64 [R1+0x3f8], R174 ;  /* 0x0003f8ae01007387 */ /* 0x0005e40000100a00 */
[----:B------:R-:W-:Y:S01]  /*7a5d0*/  IMAD.MOV.U32 R248, RZ, RZ, R61 ;  /* 0x000000fffff87224 */ /* 0x000fe200078e003d */
[C---:B------:R-:W-:Y:S08]  /*7a5e0*/  HMMA.1688.F32.TF32 R244, R168.reuse, R42, R244 ;  /* 0x0000002aa8f4723c */ /* 0x040ff000000810f4 */
[C---:B------:R-:W-:Y:S08]  /*7a5f0*/  HMMA.1688.F32.TF32 R12, R168.reuse, R14, R208 ;  /* 0x0000000ea80c723c */ /* 0x040ff000000810d0 */
[----:B------:R-:W-:Y:S01]  /*7a600*/  HMMA.1688.F32.TF32 R16, R168, R18, R184 ;  /* 0x00000012a810723c */ /* 0x000fe200000810b8 */
[----:B--2---:R-:W-:-:S02]  /*7a610*/  IMAD.MOV.U32 R174, RZ, RZ, R5 ;  /* 0x000000ffffae7224 */ /* 0x004fc400078e0005 */
[----:B------:R-:W-:-:S05]  /*7a620*/  IMAD.MOV.U32 R175, RZ, RZ, R4 ;  /* 0x000000ffffaf7224 */ /* 0x000fca00078e0004 */
[C---:B------:R-:W-:Y:S01]  /*7a630*/  HMMA.1688.F32.TF32 R4, R168.reuse, R6, R216 ;  /* 0x00000006a804723c */ /* 0x040fe200000810d8 */
[----:B------:R1:W5:Y:S01]  /*7a640*/  LDL.LU.64 R218, [R1+0x2498] ;  /* 0x0024980001da7983 */ /* 0x0003620000300a00 */
[----:B------:R-:W-:Y:S01]  /*7a650*/  IMAD.MOV.U32 R172, RZ, RZ, R9 ;  /* 0x000000ffffac7224 */ /* 0x000fe200078e0009 */
[----:B------:R-:W-:Y:S01]  /*7a660*/  MOV R173, R8 ;  /* 0x0000000800ad7202 */ /* 0x000fe20000000f00 */
[----:B------:R1:W5:Y:S01]  /*7a670*/  LDL.LU.64 R216, [R1+0x2490] ;  /* 0x0024900001d87983 */ /* 0x0003620000300a00 */
[----:B------:R-:W2:Y:S03]  /*7a680*/  LDL R61, [R1+0xa10] ;  /* 0x000a1000013d7983 */ /* 0x000ea60000100800 */
[C---:B------:R-:W-:Y:S01]  /*7a690*/  HMMA.1688.F32.TF32 R8, R168.reuse, R10, R212 ;  /* 0x0000000aa808723c */ /* 0x040fe200000810d4 */
[----:B------:R-:W-:Y:S01]  /*7a6a0*/  MOV R42, R45 ;  /* 0x0000002d002a7202 */ /* 0x000fe20000000f00 */
[----:B------:R-:W-:Y:S01]  /*7a6b0*/  IMAD.MOV.U32 R43, RZ, RZ, R44 ;  /* 0x000000ffff2b7224 */ /* 0x000fe200078e002c */
[----:B------:R1:W5:Y:S01]  /*7a6c0*/  LDL.LU.64 R214, [R1+0x2488] ;  /* 0x0024880001d67983 */ /* 0x0003620000300a00 */
[----:B------:R1:W5:Y:S02]  /*7a6d0*/  LDL.LU.64 R212, [R1+0x2480] ;  /* 0x0024800001d47983 */ /* 0x0003640000300a00 */
[----:B------:R1:W5:Y:S02]  /*7a6e0*/  LDL.LU.64 R210, [R1+0x2478] ;  /* 0x0024780001d27983 */ /* 0x0003640000300a00 */
[----:B------:R1:W5:Y:S01]  /*7a6f0*/  LDL.LU.64 R208, [R1+0x2470] ;  /* 0x0024700001d07983 */ /* 0x0003620000300a00 */
[----:B------:R1:W5:Y:S01]  /*7a700*/  LDL.LU.64 R186, [R1+0x2468] ;  /* 0x0024680001ba7983 */ /* 0x0003620000300a00 */
[----:B------:R1:W5:Y:S01]  /*7a710*/  LDL.LU.64 R184, [R1+0x2460] ;  /* 0x0024600001b87983 */ /* 0x0003620000300a00 */
[C---:B------:R-:W-:Y:S01]  /*7a720*/  HMMA.1688.F32.TF32 R20, R168.reuse, R22, R232 ;  /* 0x00000016a814723c */ /* 0x040fe200000810e8 */
[----:B------:R1:W5:Y:S07]  /*7a730*/  LDL.LU.64 R234, [R1+0x2458] ;  /* 0x0024580001ea7983 */ /* 0x00036e0000300a00 */
[C---:B------:R-:W-:Y:S01]  /*7a740*/  HMMA.1688.F32.TF32 R40, R168.reuse, R46, R40 ;  /* 0x0000002ea828723c */ /* 0x040fe20000081028 */
[----:B------:R1:W5:Y:S07]  /*7a750*/  LDL.LU.64 R232, [R1+0x2450] ;  /* 0x0024500001e87983 */ /* 0x00036e0000300a00 */
[----:B------:R-:W-:Y:S01]  /*7a760*/  HMMA.1688.F32.TF32 R24, R168, R26, R236 ;  /* 0x0000001aa818723c */ /* 0x000fe200000810ec */
[----:B------:R1:W5:Y:S02]  /*7a770*/  LDL.LU.64 R238, [R1+0x2448] ;  /* 0x0024480001ee7983 */ /* 0x0003640000300a00 */
[----:B------:R1:W5:Y:S01]  /*7a780*/  LDL.LU.64 R236, [R1+0x2440] ;  /* 0x0024400001ec7983 */ /* 0x0003620000300a00 */
[----:B------:R-:W-:Y:S01]  /*7a790*/  STL.64 [R1+0x1e0], R180 ;  /* 0x0001e0b401007387 */ /* 0x000fe20000100a00 */
[----:B------:R3:W-:Y:S01]  /*7a7a0*/  STL.64 [R1+0x1e8], R182 ;  /* 0x0001e8b601007387 */ /* 0x0007e20000100a00 */
[----:B------:R-:W-:Y:S01]  /*7a7b0*/  MOV R30, R2 ;  /* 0x00000002001e7202 */ /* 0x000fe20000000f00 */
[----:B------:R-:W-:Y:S01]  /*7a7c0*/  IMAD.MOV.U32 R31, RZ, RZ, R252 ;  /* 0x000000ffff1f7224 */ /* 0x000fe200078e00fc */
[----:B---3--:R1:W5:Y:S01]  /*7a7d0*/  LDL.LU.64 R182, [R1+0x2438] ;  /* 0x0024380001b67983 */ /* 0x0083620000300a00 */
[----:B------:R1:W5:Y:S02]  /*7a7e0*/  LDL.LU.64 R180, [R1+0x2430] ;  /* 0x0024300001b47983 */ /* 0x0003640000300a00 */
[----:B------:R-:W3:Y:S02]  /*7a7f0*/  LDL.LU R2, [R1+0x242c] ;  /* 0x00242c0001027983 */ /* 0x000ee40000300800 */
[----:B------:R-:W2:Y:S02]  /*7a800*/  LDL.LU R252, [R1+0x2428] ;  /* 0x0024280001fc7983 */ /* 0x000ea40000300800 */
[----:B------:R-:W-:-:S02]  /*7a810*/  IMAD.MOV.U32 R38, RZ, RZ, R49 ;  /* 0x000000ffff267224 */ /* 0x000fc400078e0031 */
[----:B------:R-:W-:Y:S01]  /*7a820*/  IMAD.MOV.U32 R39, RZ, RZ, R48 ;  /* 0x000000ffff277224 */ /* 0x000fe200078e0030 */
[----:B------:R-:W-:Y:S01]  /*7a830*/  HMMA.1688.F32.TF32 R44, R168, R50, R28 ;  /* 0x00000032a82c723c */ /* 0x000fe2000008101c */
[----:B------:R-:W-:Y:S01]  /*7a840*/  MOV R249, R60 ;  /* 0x0000003c00f97202 */ /* 0x000fe20000000f00 */
[----:B------:R-:W-:Y:S02]  /*7a850*/  IMAD.MOV.U32 R250, RZ, RZ, R57 ;  /* 0x000000fffffa7224 */ /* 0x000fe400078e0039 */
[----:B------:R-:W-:-:S04]  /*7a860*/  IMAD.MOV.U32 R251, RZ, RZ, R56 ;  /* 0x000000fffffb7224 */ /* 0x000fc800078e0038 */
[C---:B----4-:R-:W-:Y:S07]  /*7a870*/  HMMA.1688.F32.TF32 R228, R168.reuse, R34, R228 ;  /* 0x00000022a8e4723c */ /* 0x050fee00000810e4 */
[----:B------:R-:W-:Y:S01]  /*7a880*/  IMAD.MOV.U32 R34, RZ, RZ, R53 ;  /* 0x000000ffff227224 */ /* 0x000fe200078e0035 */
[----:B------:R-:W-:Y:S11]  /*7a890*/  MOV R35, R52 ;  /* 0x0000003400237202 */ /* 0x000ff60000000f00 */
[----:B------:R-:W-:Y:S04]  /*7a8a0*/  @!UPT UIADD3 URZ, URZ, URZ, URZ ;  /* 0x0000003f3f3ff290 */ /* 0x000fe8000fffe03f */
[----:B------:R-:W-:Y:S01]  /*7a8b0*/  STL.64 [R1+0x1d0], R228 ;  /* 0x0001d0e401007387 */ /* 0x000fe20000100a00 */
[----:B------:R4:W-:Y:S03]  /*7a8c0*/  STL.64 [R1+0x1d8], R230 ;  /* 0x0001d8e601007387 */ /* 0x0009e60000100a00 */
[----:B----4-:R1:W5:Y:S01]  /*7a8d0*/  LDL.LU.64 R230, [R1+0x2420] ;  /* 0x0024200001e67983 */ /* 0x0103620000300a00 */
[----:B------:R1:W5:Y:S02]  /*7a8e0*/  LDL.LU.64 R228, [R1+0x2418] ;  /* 0x0024180001e47983 */ /* 0x0003640000300a00 */
[----:B------:R-:W-:Y:S02]  /*7a8f0*/  STL.64 [R1+0x380], R240 ;  /* 0x000380f001007387 */ /* 0x000fe40000100a00 */
[----:B------:R4:W-:Y:S02]  /*7a900*/  STL.64 [R1+0x388], R242 ;  /* 0x000388f201007387 */ /* 0x0009e40000100a00 */
[----:B----4-:R1:W5:Y:S01]  /*7a910*/  LDL.LU.64 R242, [R1+0x2410] ;  /* 0x0024100001f27983 */ /* 0x0103620000300a00 */
[----:B------:R1:W5:Y:S02]  /*7a920*/  LDL.LU.64 R240, [R1+0x2408] ;  /* 0x0024080001f07983 */ /* 0x0003640000300a00 */
[----:B------:R-:W-:Y:S02]  /*7a930*/  STL.64 [R1+0x350], R244 ;  /* 0x000350f401007387 */ /* 0x000fe40000100a00 */
[----:B------:R4:W-:Y:S02]  /*7a940*/  STL.64 [R1+0x358], R246 ;  /* 0x000358f601007387 */ /* 0x0009e40000100a00 */
[----:B----4-:R1:W5:Y:S01]  /*7a950*/  LDL.LU.64 R246, [R1+0x2400] ;  /* 0x0024000001f67983 */ /* 0x0103620000300a00 */
[----:B------:R1:W5:Y:S02]  /*7a960*/  LDL.LU.64 R244, [R1+0x23f8] ;  /* 0x0023f80001f47983 */ /* 0x0003640000300a00 */
[----:B------:R-:W4:Y:S02]  /*7a970*/  LDL.LU R28, [R1+0x1e38] ;  /* 0x001e3800011c7983 */ /* 0x000f240000300800 */
[----:B------:R-:W-:Y:S01]  /*7a980*/  STL.64 [R1+0x330], R40 ;  /* 0x0003302801007387 */ /* 0x000fe20000100a00 */
[----:B------:R1:W-:Y:S02]  /*7a990*/  STL.64 [R1+0x338], R42 ;  /* 0x0003382a01007387 */ /* 0x0003e40000100a00 */
[C---:B-1----:R-:W-:Y:S08]  /*7a9a0*/  HMMA.1688.F32.TF32 R40, R168.reuse, R54, R36 ;  /* 0x00000036a828723c */ /* 0x042ff00000081024 */
[C---:B------:R-:W-:Y:S01]  /*7a9b0*/  HMMA.1688.F32.TF32 R36, R168.reuse, R58, R32 ;  /* 0x0000003aa824723c */ /* 0x040fe20000081020 */
[----:B------:R-:W-:Y:S01]  /*7a9c0*/  STL.64 [R1+0x310], R44 ;  /* 0x0003102c01007387 */ /* 0x000fe20000100a00 */
[----:B------:R-:W-:Y:S11]  /*7a9d0*/  STL.64 [R1+0x318], R46 ;  /* 0x0003182e01007387 */ /* 0x000ff60000100a00 */
[----:B------:R-:W-:Y:S02]  /*7a9e0*/  @!UPT UIADD3 URZ, URZ, URZ, URZ ;  /* 0x0000003f3f3ff290 */ /* 0x000fe4000fffe03f */
[----:B------:R-:W-:Y:S01]  /*7a9f0*/  STL.64 [R1+0x2f0], R40 ;  /* 0x0002f02801007387 */ /* 0x000fe20000100a00 */
[----:B------:R-:W-:Y:S02]  /*7aa00*/  STL.64 [R1+0x2f8], R42 ;  /* 0x0002f82a01007387 */ /* 0x000fe40000100a00 */
[----:B------:R-:W3:Y:S05]  /*7aa10*/  LDL.LU R30, [R1+0x1e2c] ;  /* 0x001e2c00011e7983 */ /* 0x000eea0000300800 */
[----:B------:R-:W-:Y:S01]  /*7aa20*/  STL.64 [R1+0x2c0], R36 ;  /* 0x0002c02401007387 */ /* 0x000fe20000100a00 */
[----:B------:R1:W-:Y:S01]  /*7aa30*/  STL.64 [R1+0x2c8], R38 ;  /* 0x0002c82601007387 */ /* 0x0003e20000100a00 */
[----:B------:R-:W3:Y:S01]  /*7aa40*/  LDL.LU R29, [R1+0x1e34] ;  /* 0x001e3400011d7983 */ /* 0x000ee20000300800 */
[C---:B------:R-:W-:Y:S08]  /*7aa50*/  HMMA.1688.F32.TF32 R32, R168.reuse, R62, R172 ;  /* 0x0000003ea820723c */ /* 0x040ff000000810ac */
[----:B-1----:R-:W-:Y:S11]  /*7aa60*/  HMMA.1688.F32.TF32 R36, R168, R66, R248 ;  /* 0x00000042a824723c */ /* 0x002ff600000810f8 */
[----:B------:R-:W-:Y:S04]  /*7aa70*/  @!UPT UIADD3 URZ, URZ, URZ, URZ ;  /* 0x0000003f3f3ff290 */ /* 0x000fe8000fffe03f */
[----:B------:R-:W-:Y:S01]  /*7aa80*/  STL.64 [R1+0x2b0], R32 ;  /* 0x0002b02001007387 */ /* 0x000fe20000100a00 */
[----:B------:R-:W-:Y:S07]  /*7aa90*/  STL.64 [R1+0x2b8], R34 ;  /* 0x0002b82201007387 */ /* 0x000fee0000100a00 */
[----:B------:R-:W-:Y:S01]  /*7aaa0*/  STL.64 [R1+0x270], R36 ;  /* 0x0002702401007387 */ /* 0x000fe20000100a00 */
[----:B------:R1:W-:Y:S03]  /*7aab0*/  STL.64 [R1+0x278], R38 ;  /* 0x0002782601007387 */ /* 0x0003e60000100a00 */
[----:B-1----:R-:W3:Y:S01]  /*7aac0*/  LDL.LU R38, [R1+0x1e30] ;  /* 0x001e300001267983 */ /* 0x002ee20000300800 */
[----:B------:R-:W3:Y:S02]  /*7aad0*/  LDL.LU R36, [R1+0x1e28] ;  /* 0x001e280001247983 */ /* 0x000ee40000300800 */
[----:B------:R-:W3:Y:S02]  /*7aae0*/  LDL.LU R39, [R1+0x1e24] ;  /* 0x001e240001277983 */ /* 0x000ee40000300800 */
[----:B------:R-:W3:Y:S02]  /*7aaf0*/  LDL.LU R37, [R1+0x1e1c] ;  /* 0x001e1c0001257983 */ /* 0x000ee40000300800 */
[----:B------:R-:W-:Y:S01]  /*7ab00*/  IMAD.MOV.U32 R33, RZ, RZ, 0x7f ;  /* 0x0000007fff217424 */ /* 0x000fe200078e00ff */
[----:B------:R-:W-:Y:S01]  /*7ab10*/  IADD3 R0, R0, -0x200, RZ ;  /* 0xfffffe0000007810 */ /* 0x000fe20007ffe0ff */
[----:B------:R-:W-:Y:S01]  /*7ab20*/  IMAD.MOV.U32 R56, RZ, RZ, c[0x0][0x188] ;  /* 0x00006200ff387624 */ /* 0x000fe200078e00ff */
[----:B------:R-:W3:Y:S01]  /*7ab30*/  LDL.LU R41, [R1+0x1e14] ;  /* 0x001e140001297983 */ /* 0x000ee20000300800 */
[----:B------:R-:W3:Y:S01]  /*7ab40*/  LDL.LU R40, [R1+0x1e20] ;  /* 0x001e200001287983 */ /* 0x000ee20000300800 */
[----:B------:R-:W-:Y:S01]  /*7ab50*/  IADD3 R33, R33, c[0x0][0x180], RZ ;  /* 0x0000600021217a10 */ /* 0x000fe20007ffe0ff */
[----:B--2---:R-:W-:-:S02]  /*7ab60*/  IMAD R3, R61, -0x80, R0 ;  /* 0xffffff803d037824 */ /* 0x004fc400078e0200 */
[----:B------:R-:W-:Y:S01]  /*7ab70*/  IMAD.SHL.U32 R56, R56, 0x80, RZ ;  /* 0x0000008038387824 */ /* 0x000fe200078e00ff */
[----:B------:R-:W2:Y:S01]  /*7ab80*/  LDL.LU R35, [R1+0x1dac] ;  /* 0x001dac0001237983 */ /* 0x000ea20000300800 */
[----:B------:R-:W-:Y:S01]  /*7ab90*/  SHF.R.S32.HI R0, RZ, 0x1f, R33 ;  /* 0x0000001fff007819 */ /* 0x000fe20000011421 */
[----:B------:R-:W2:Y:S03]  /*7aba0*/  LDL.LU R34, [R1+0x1db8] ;  /* 0x001db80001227983 */ /* 0x000ea60000300800 */
[----:B------:R-:W-:Y:S02]  /*7abb0*/  LEA.HI R0, R0, R33, RZ, 0x7 ;  /* 0x0000002100007211 */ /* 0x000fe400078f38ff */
[----:B------:R-:W1:Y:S01]  /*7abc0*/  S2R R33, SR_TID.X ;  /* 0x0000000000217919 */ /* 0x000e620000002100 */
[----:B------:R-:W-:Y:S02]  /*7abd0*/  SHF.L.U32 R56, R56, 0x2, RZ ;  /* 0x0000000238387819 */ /* 0x000fe400000006ff */
[----:B------:R-:W-:-:S02]  /*7abe0*/  SHF.R.S32.HI R0, RZ, 0x7, R0 ;  /* 0x00000007ff007819 */ /* 0x000fc40000011400 */
[----:B-1----:R-:W-:Y:S02]  /*7abf0*/  LOP3.LUT R57, R33, 0x7f, RZ, 0xc0, !PT ;  /* 0x0000007f21397812 */ /* 0x002fe400078ec0ff */
[----:B------:R-:W-:Y:S02]  /*7ac00*/  IADD3 R0, R0, -0x4, RZ ;  /* 0xfffffffc00007810 */ /* 0x000fe40007ffe0ff */
[----:B------:R-:W-:Y:S02]  /*7ac10*/  ISETP.GT.AND P1, PT, R3, RZ, PT ;  /* 0x000000ff0300720c */ /* 0x000fe40003f24270 */
[----:B------:R-:W-:Y:S02]  /*7ac20*/  ISETP.GE.AND P0, PT, R61, R0, PT ;  /* 0x000000003d00720c */ /* 0x000fe40003f06270 */
[----:B------:R-:W-:-:S04]  /*7ac30*/  SEL R0, RZ, 0x4, !P1 ;  /* 0x00000004ff007807 */ /* 0x000fc80004800000 */
[----:B------:R-:W-:Y:S01]  /*7ac40*/  SEL R0, R0, RZ, !P0 ;  /* 0x000000ff00007207 */ /* 0x000fe20004000000 */
[----:B------:R-:W-:-:S03]  /*7ac50*/  IMAD.SHL.U32 R65, R57, 0x4, RZ ;  /* 0x0000000439417824 */ /* 0x000fc600078e00ff */
[----:B------:R-:W-:Y:S02]  /*7ac60*/  ISETP.NE.U32.AND P1, PT, R0, RZ, PT ;  /* 0x000000ff0000720c */ /* 0x000fe40003f25070 */
[----:B----4-:R-:W-:-:S04]  /*7ac70*/  IADD3 R28, R28, 0x1, RZ ;  /* 0x000000011c1c7810 */ /* 0x010fc80007ffe0ff */
[----:B------:R-:W-:-:S04]  /*7ac80*/  ISETP.GT.AND P2, PT, R28, 0x3, PT ;  /* 0x000000031c00780c */ /* 0x000fc80003f44270 */
[----:B------:R-:W-:Y:S02]  /*7ac90*/  SEL R60, R28, RZ, !P2 ;  /* 0x000000ff1c3c7207 */ /* 0x000fe40005000000 */
[----:B---3--:R-:W-:-:S05]  /*7aca0*/  IADD3 R29, P3, R29, R56, RZ ;  /* 0x000000381d1d7210 */ /* 0x008fca0007f7e0ff */
[----:B------:R-:W-:Y:S01]  /*7acb0*/  IMAD.X R30, R30, 0x1, R2, P3 ;  /* 0x000000011e1e7824 */ /* 0x000fe200018e0602 */
[----:B------:R1:W-:Y:S01]  /*7acc0*/  STL [R1+0x1e34], R29 ;  /* 0x001e341d01007387 */ /* 0x0003e20000100800 */
[----:B------:R-:W-:-:S03]  /*7acd0*/  IMAD.MOV.U32 R28, RZ, RZ, R29 ;  /* 0x000000ffff1c7224 */ /* 0x000fc600078e001d */
[----:B------:R3:W-:Y:S01]  /*7ace0*/  STL [R1+0x1e2c], R30 ;  /* 0x001e2c1e01007387 */ /* 0x0007e20000100800 */
[----:B------:R-:W4:Y:S02]  /*7acf0*/  LDL.LU R33, [R1+0x1da4] ;  /* 0x001da40001217983 */ /* 0x000f240000300800 */
[----:B------:R-:W4:Y:S02]  /*7ad00*/  LDL.LU R32, [R1+0x1db0] ;  /* 0x001db00001207983 */ /* 0x000f240000300800 */
[----:B------:R-:W4:Y:S02]  /*7ad10*/  LDL.LU R31, [R1+0x1d9c] ;  /* 0x001d9c00011f7983 */ /* 0x000f240000300800 */
[----:B-1----:R-:W-:Y:S02]  /*7ad20*/  IMAD.MOV.U32 R29, RZ, RZ, R30 ;  /* 0x000000ffff1d7224 */ /* 0x002fe400078e001e */
[----:B---3--:R-:W3:Y:S01]  /*7ad30*/  LDL.LU R30, [R1+0x1da8] ;  /* 0x001da800011e7983 */ /* 0x008ee20000300800 */
[----:B------:R-:W-:-:S05]  /*7ad40*/  LEA R0, R60, R65, 0x12 ;  /* 0x000000413c007211 */ /* 0x000fca00078e90ff */
[----:B------:R-:W-:Y:S01]  /*7ad50*/  @!PT LDS RZ, [RZ] ;  /* 0x00000000fffff984 */ /* 0x000fe20000000800 */
[----:B------:R-:W-:Y:S01]  /*7ad60*/  @!PT LDS RZ, [RZ] ;  /* 0x00000000fffff984 */ /* 0x000fe20000000800 */
[----:B------:R-:W-:Y:S01]  /*7ad70*/  @!PT LDS RZ, [RZ] ;  /* 0x00000000fffff984 */ /* 0x000fe20000000800 */
[----:B------:R1:W-:Y:S01]  /*7ad80*/  LDGSTS.E [R0], [R28.64], P1 ;  /* 0x000000001c007fae */ /* 0x0003e20008921844 */
[-C--:B------:R-:W-:Y:S02]  /*7ad90*/  IADD3 R38, P2, R38, R56.reuse, RZ ;  /* 0x0000003826267210 */ /* 0x080fe40007f5e0ff */
[----:B------:R-:W-:Y:S02]  /*7ada0*/  IADD3 R36, P3, R36, R56, RZ ;  /* 0x0000003824247210 */ /* 0x000fe40007f7e0ff */
[----:B------:R-:W-:Y:S01]  /*7adb0*/  IADD3.X R39, R39, R2, RZ, P2, !PT ;  /* 0x0000000227277210 */ /* 0x000fe200017fe4ff */
[----:B-1----:R-:W-:Y:S02]  /*7adc0*/  IMAD.MOV.U32 R28, RZ, RZ, R38 ;  /* 0x000000ffff1c7224 */ /* 0x002fe400078e0026 */
[----:B------:R-:W-:Y:S01]  /*7add0*/  IMAD.X R37, R37, 0x1, R2, P3 ;  /* 0x0000000125257824 */ /* 0x000fe200018e0602 */
[----:B------:R-:W-:Y:S01]  /*7ade0*/  STL [R1+0x1e30], R38 ;  /* 0x001e302601007387 */ /* 0x000fe20000100800 */
[----:B------:R-:W-:Y:S01]  /*7adf0*/  MOV R29, R39 ;  /* 0x00000027001d7202 */ /* 0x000fe20000000f00 */
[----:B------:R1:W-:Y:S02]  /*7ae00*/  STL [R1+0x1e24], R39 ;  /* 0x001e242701007387 */ /* 0x0003e40000100800 */
[----:B------:R-:W-:Y:S01]  /*7ae10*/  STL [R1+0x1e28], R36 ;  /* 0x001e282401007387 */ /* 0x000fe20000100800 */
[----:B------:R2:W-:Y:S04]  /*7ae20*/  STL [R1+0x1e1c], R37 ;  /* 0x001e1c2501007387 */ /* 0x0005e80000100800 */
[----:B------:R2:W-:Y:S04]  /*7ae30*/  LDGSTS.E [R0+0x200], [R28.64], P1 ;  /* 0x002000001c007fae */ /* 0x0005e80008921844 */
[----:B-1----:R-:W3:Y:S01]  /*7ae40*/  LDL.LU R39, [R1+0x1d94] ;  /* 0x001d940001277983 */ /* 0x002ee20000300800 */
[----:B------:R-:W3:Y:S02]  /*7ae50*/  LDL.LU R38, [R1+0x1da0] ;  /* 0x001da00001267983 */ /* 0x000ee40000300800 */
[----:B--2---:R-:W-:-:S02]  /*7ae60*/  IMAD.MOV.U32 R29, RZ, RZ, R37 ;  /* 0x000000ffff1d7224 */ /* 0x004fc400078e0025 */
[----:B------:R-:W-:Y:S01]  /*7ae70*/  IMAD.MOV.U32 R28, RZ, RZ, R36 ;  /* 0x000000ffff1c7224 */ /* 0x000fe200078e0024 */
[----:B------:R-:W3:Y:S01]  /*7ae80*/  LDL.LU R37, [R1+0x1d2c] ;  /* 0x001d2c0001257983 */ /* 0x000ee20000300800 */
[----:B------:R-:W3:Y:S01]  /*7ae90*/  LDL.LU R36, [R1+0x1d38] ;  /* 0x001d380001247983 */ /* 0x000ee20000300800 */
[----:B------:R-:W-:Y:S02]  /*7aea0*/  ISETP.GT.AND P2, PT, R3, 0x4, PT ;  /* 0x000000040300780c */ /* 0x000fe40003f44270 */
[----:B------:R1:W-:Y:S01]  /*7aeb0*/  LDGSTS.E [R0+0x400], [R28.64], P1 ;  /* 0x004000001c007fae */ /* 0x0003e20008921844 */
[-C--:B------:R-:W-:Y:S02]  /*7aec0*/  IADD3 R40, P3, R40, R56.reuse, RZ ;  /* 0x0000003828287210 */ /* 0x080fe40007f7e0ff */
[----:B------:R-:W-:Y:S02]  /*7aed0*/  IADD3 R34, P4, R34, R56, RZ ;  /* 0x0000003822227210 */ /* 0x000fe40007f9e0ff */
[----:B------:R-:W-:-:S02]  /*7aee0*/  IADD3.X R41, R41, R2, RZ, P3, !PT ;  /* 0x0000000229297210 */ /* 0x000fc40001ffe4ff */
[----:B-1----:R-:W-:-:S04]  /*7aef0*/  SEL R28, RZ, 0x4, !P2 ;  /* 0x00000004ff1c7807 */ /* 0x002fc80005000000 */
[----:B------:R-:W-:Y:S01]  /*7af00*/  SEL R28, R28, RZ, !P0 ;  /* 0x000000ff1c1c7207 */ /* 0x000fe20004000000 */
[----:B------:R-:W-:Y:S01]  /*7af10*/  IMAD.X R35, R35, 0x1, R2, P4 ;  /* 0x0000000123237824 */ /* 0x000fe200020e0602 */
[----:B------:R-:W-:Y:S02]  /*7af20*/  MOV R29, R41 ;  /* 0x00000029001d7202 */ /* 0x000fe40000000f00 */
[----:B------:R-:W-:Y:S01]  /*7af30*/  ISETP.NE.U32.AND P2, PT, R28, RZ, PT ;  /* 0x000000ff1c00720c */ /* 0x000fe20003f45070 */
[----:B------:R-:W-:Y:S01]  /*7af40*/  IMAD.MOV.U32 R28, RZ, RZ, R40 ;  /* 0x000000ffff1c7224 */ /* 0x000fe200078e0028 */
[----:B------:R-:W-:Y:S01]  /*7af50*/  STL [R1+0x1e20], R40 ;  /* 0x001e202801007387 */ /* 0x000fe20000100800 */
[----:B------:R1:W-:Y:S02]  /*7af60*/  STL [R1+0x1e14], R41 ;  /* 0x001e142901007387 */ /* 0x0003e40000100800 */
[----:B------:R-:W-:Y:S02]  /*7af70*/  STL [R1+0x1db8], R34 ;  /* 0x001db82201007387 */ /* 0x000fe40000100800 */
[----:B------:R1:W-:Y:S01]  /*7af80*/  STL [R1+0x1dac], R35 ;  /* 0x001dac2301007387 */ /* 0x0003e20000100800 */
[----:B------:R1:W-:Y:S04]  /*7af90*/  LDGSTS.E [R0+0x600], [R28.64], P1 ;  /* 0x006000001c007fae */ /* 0x0003e80008921844 */
[----:B-1----:R-:W3:Y:S01]  /*7afa0*/  LDL.LU R41, [R1+0x1d24] ;  /* 0x001d240001297983 */ /* 0x002ee20000300800 */
[----:B------:R-:W3:Y:S02]  /*7afb0*/  LDL.LU R40, [R1+0x1d30] ;  /* 0x001d300001287983 */ /* 0x000ee40000300800 */
[----:B------:R-:W-:-:S02]  /*7afc0*/  IMAD.MOV.U32 R29, RZ, RZ, R35 ;  /* 0x000000ffff1d7224 */ /* 0x000fc400078e0023 */
[----:B------:R-:W-:Y:S01]  /*7afd0*/  IMAD.MOV.U32 R28, RZ, RZ, R34 ;  /* 0x000000ffff1c7224 */ /* 0x000fe200078e0022 */
[----:B------:R-:W3:Y:S01]  /*7afe0*/  LDL.LU R35, [R1+0x1d1c] ;  /* 0x001d1c0001237983 */ /* 0x000ee20000300800 */
[----:B------:R-:W3:Y:S03]  /*7aff0*/  LDL.LU R34, [R1+0x1d28] ;  /* 0x001d280001227983 */ /* 0x000ee60000300800 */
[----:B------:R1:W-:Y:S01]  /*7b000*/  LDGSTS.E [R0+0x2000], [R28.64], P2 ;  /* 0x020000001c007fae */ /* 0x0003e20009121844 */
[----:B----4-:R-:W-:-:S04]  /*7b010*/  IADD3 R32, P1, R32, R56, RZ ;  /* 0x0000003820207210 */ /* 0x010fc80007f3e0ff */
[----:B------:R-:W-:Y:S02]  /*7b020*/  IADD3.X R33, R33, R2, RZ, P1, !PT ;  /* 0x0000000221217210 */ /* 0x000fe40000ffe4ff */
[----:B---3--:R-:W-:Y:S01]  /*7b030*/  IADD3 R30, P3, R30, R56, RZ ;  /* 0x000000381e1e7210 */ /* 0x008fe20007f7e0ff */
[----:B-1----:R-:W-:Y:S01]  /*7b040*/  IMAD.MOV.U32 R28, RZ, RZ, R32 ;  /* 0x000000ffff1c7224 */ /* 0x002fe200078e0020 */
[----:B------:R-:W-:Y:S01]  /*7b050*/  MOV R29, R33 ;  /* 0x00000021001d7202 */ /* 0x000fe20000000f00 */
[----:B------:R-:W-:Y:S02]  /*7b060*/  STL [R1+0x1db0], R32 ;  /* 0x001db02001007387 */ /* 0x000fe40000100800 */
[----:B------:R-:W-:Y:S02]  /*7b070*/  IMAD.X R31, R31, 0x1, R2, P3 ;  /* 0x000000011f1f7824 */ /* 0x000fe400018e0602 */
[----:B------:R1:W-:Y:S01]  /*7b080*/  STL [R1+0x1da4], R33 ;  /* 0x001da42101007387 */ /* 0x0003e20000100800 */
[----:B------:R-:W-:Y:S02]  /*7b090*/  STL [R1+0x1da8], R30 ;  /* 0x001da81e01007387 */ /* 0x000fe40000100800 */
[----:B------:R3:W-:Y:S02]  /*7b0a0*/  STL [R1+0x1d9c], R31 ;  /* 0x001d9c1f01007387 */ /* 0x0007e40000100800 */
[----:B------:R4:W-:Y:S04]  /*7b0b0*/  LDGSTS.E [R0+0x2200], [R28.64], P2 ;  /* 0x022000001c007fae */ /* 0x0009e80009121844 */
[----:B-1----:R-:W2:Y:S01]  /*7b0c0*/  LDL.LU R33, [R1+0x1d14] ;  /* 0x001d140001217983 */ /* 0x002ea20000300800 */
[----:B------:R-:W2:Y:S02]  /*7b0d0*/  LDL.LU R32, [R1+0x1d20] ;  /* 0x001d200001207983 */ /* 0x000ea40000300800 */
[----:B----4-:R-:W-:-:S02]  /*7b0e0*/  IMAD.MOV.U32 R29, RZ, RZ, R31 ;  /* 0x000000ffff1d7224 */ /* 0x010fc400078e001f */
[----:B------:R-:W-:Y:S01]  /*7b0f0*/  IMAD.MOV.U32 R28, RZ, RZ, R30 ;  /* 0x000000ffff1c7224 */ /* 0x000fe200078e001e */
[----:B---3--:R-:W3:Y:S01]  /*7b100*/  LDL.LU R31, [R1+0x1cac] ;  /* 0x001cac00011f7983 */ /* 0x008ee20000300800 */
[----:B------:R-:W4:Y:S01]  /*7b110*/  LDL.LU R30, [R1+0x1cb8] ;  /* 0x001cb800011e7983 */ /* 0x000f220000300800 */
[----:B------:R-:W-:Y:S02]  /*7b120*/  ISETP.GT.AND P1, PT, R3, 0x8, PT ;  /* 0x000000080300780c */ /* 0x000fe40003f24270 */
[----:B------:R1:W-:Y:S02]  /*7b130*/  LDGSTS.E [R0+0x2400], [R28.64], P2 ;  /* 0x024000001c007fae */ /* 0x0003e40009121844 */
[----:B-1----:R-:W-:-:S04]  /*7b140*/  SEL R28, RZ, 0x4, !P1 ;  /* 0x00000004ff1c7807 */ /* 0x002fc80004800000 */
[----:B------:R-:W-:Y:S02]  /*7b150*/  SEL R28, R28, RZ, !P0 ;  /* 0x000000ff1c1c7207 */ /* 0x000fe40004000000 */
[----:B------:R-:W-:Y:S02]  /*7b160*/  IADD3 R38, P3, R38, R56, RZ ;  /* 0x0000003826267210 */ /* 0x000fe40007f7e0ff */
[----:B------:R-:W-:Y:S02]  /*7b170*/  ISETP.NE.U32.AND P1, PT, R28, RZ, PT ;  /* 0x000000ff1c00720c */ /* 0x000fe40003f25070 */
[----:B------:R-:W-:Y:S02]  /*7b180*/  IADD3.X R39, R39, R2, RZ, P3, !PT ;  /* 0x0000000227277210 */ /* 0x000fe40001ffe4ff */
[----:B------:R-:W-:Y:S01]  /*7b190*/  IADD3 R36, P4, R36, R56, RZ ;  /* 0x0000003824247210 */ /* 0x000fe20007f9e0ff */
[----:B------:R-:W-:Y:S01]  /*7b1a0*/  IMAD.MOV.U32 R28, RZ, RZ, R38 ;  /* 0x000000ffff1c7224 */ /* 0x000fe200078e0026 */
[----:B------:R-:W-:Y:S01]  /*7b1b0*/  MOV R29, R39 ;  /* 0x00000027001d7202 */ /* 0x000fe20000000f00 */
[----:B------:R-:W-:Y:S02]  /*7b1c0*/  STL [R1+0x1da0], R38 ;  /* 0x001da02601007387 */ /* 0x000fe40000100800 */
[----:B------:R-:W-:-:S02]  /*7b1d0*/  IMAD.X R37, R37, 0x1, R2, P4 ;  /* 0x0000000125257824 */ /* 0x000fc400020e0602 */
[----:B------:R1:W-:Y:S01]  /*7b1e0*/  STL [R1+0x1d94], R39 ;  /* 0x001d942701007387 */ /* 0x0003e20000100800 */
[----:B------:R-:W-:Y:S02]  /*7b1f0*/  STL [R1+0x1d38], R36 ;  /* 0x001d382401007387 */ /* 0x000fe40000100800 */
[----:B------:R1:W-:Y:S02]  /*7b200*/  STL [R1+0x1d2c], R37 ;  /* 0x001d2c2501007387 */ /* 0x0003e40000100800 */
        /* <DEDUP_REMOVED lines=8> */
[----:B------:R-:W-:-:S04]  /*7b290*/  IADD3 R40, P2, R40, R56, RZ ;  /* 0x0000003828287210 */ /* 0x000fc80007f5e0ff */
[----:B------:R-:W-:Y:S02]  /*7b2a0*/  IADD3.X R41, R41, R2, RZ, P2, !PT ;  /* 0x0000000229297210 */ /* 0x000fe400017fe4ff */
[----:B------:R-:W-:Y:S01]  /*7b2b0*/  IADD3 R34, P3, R34, R56, RZ ;  /* 0x0000003822227210 */ /* 0x000fe20007f7e0ff */
[----:B-1----:R-:W-:Y:S01]  /*7b2c0*/  IMAD.MOV.U32 R28, RZ, RZ, R40 ;  /* 0x000000ffff1c7224 */ /* 0x002fe200078e0028 */
[----:B------:R-:W-:Y:S01]  /*7b2d0*/  MOV R29, R41 ;  /* 0x00000029001d7202 */ /* 0x000fe20000000f00 */
[----:B------:R-:W-:Y:S02]  /*7b2e0*/  STL [R1+0x1d30], R40 ;  /* 0x001d302801007387 */ /* 0x000fe40000100800 */
[----:B------:R-:W-:Y:S02]  /*7b2f0*/  IMAD.X R35, R35, 0x1, R2, P3 ;  /* 0x0000000123237824 */ /* 0x000fe400018e0602 */
[----:B------:R1:W-:Y:S01]  /*7b300*/  STL [R1+0x1d24], R41 ;  /* 0x001d242901007387 */ /* 0x0003e20000100800 */
[----:B------:R-:W-:Y:S02]  /*7b310*/  STL [R1+0x1d28], R34 ;  /* 0x001d282201007387 */ /* 0x000fe40000100800 */
[----:B------:R1:W-:Y:S02]  /*7b320*/  STL [R1+0x1d1c], R35 ;  /* 0x001d1c2301007387 */ /* 0x0003e40000100800 */
[----:B------:R1:W-:Y:S01]  /*7b330*/  LDGSTS.E [R0+0x4200], [R28.64], P1 ;  /* 0x042000001c007fae */ /* 0x0003e20008921844 */
[----:B------:R-:W-:-:S03]  /*7b340*/  ISETP.GT.AND P2, PT, R3, 0xc, PT ;  /* 0x0000000c0300780c */ /* 0x000fc60003f44270 */
[----:B-1----:R-:W3:Y:S01]  /*7b350*/  LDL.LU R41, [R1+0x1c94] ;  /* 0x001c940001297983 */ /* 0x002ee20000300800 */
[----:B------:R-:W3:Y:S02]  /*7b360*/  LDL.LU R40, [R1+0x1ca0] ;  /* 0x001ca00001287983 */ /* 0x000ee40000300800 */
[----:B------:R-:W-:Y:S02]  /*7b370*/  IMAD.MOV.U32 R28, RZ, RZ, R34 ;  /* 0x000000ffff1c7224 */ /* 0x000fe400078e0022 */
[----:B------:R-:W-:Y:S02]  /*7b380*/  IMAD.MOV.U32 R29, RZ, RZ, R35 ;  /* 0x000000ffff1d7224 */ /* 0x000fe400078e0023 */
[----:B------:R-:W3:Y:S01]  /*7b390*/  LDL.LU R35, [R1+0x1c2c] ;  /* 0x001c2c0001237983 */ /* 0x000ee20000300800 */
[----:B------:R-:W3:Y:S03]  /*7b3a0*/  LDL.LU R34, [R1+0x1c38] ;  /* 0x001c380001227983 */ /* 0x000ee60000300800 */
[----:B------:R1:W-:Y:S02]  /*7b3b0*/  LDGSTS.E [R0+0x4400], [R28.64], P1 ;  /* 0x044000001c007fae */ /* 0x0003e40008921844 */
[----:B-1----:R-:W-:-:S04]  /*7b3c0*/  SEL R28, RZ, 0x4, !P2 ;  /* 0x00000004ff1c7807 */ /* 0x002fc80005000000 */
[----:B------:R-:W-:-:S04]  /*7b3d0*/  SEL R28, R28, RZ, !P0 ;  /* 0x000000ff1c1c7207 */ /* 0x000fc80004000000 */
[----:B------:R-:W-:Y:S02]  /*7b3e0*/  ISETP.NE.U32.AND P2, PT, R28, RZ, PT ;  /* 0x000000ff1c00720c */ /* 0x000fe40003f45070 */
[----:B--2---:R-:W-:-:S04]  /*7b3f0*/  IADD3 R32, P3, R32, R56, RZ ;  /* 0x0000003820207210 */ /* 0x004fc80007f7e0ff */
[----:B------:R-:W-:Y:S02]  /*7b400*/  IADD3.X R33, R33, R2, RZ, P3, !PT ;  /* 0x0000000221217210 */ /* 0x000fe40001ffe4ff */
[----:B----4-:R-:W-:Y:S01]  /*7b410*/  IADD3 R30, P4, R30, R56, RZ ;  /* 0x000000381e1e7210 */ /* 0x010fe20007f9e0ff */
[----:B------:R-:W-:Y:S01]  /*7b420*/  IMAD.MOV.U32 R28, RZ, RZ, R32 ;  /* 0x000000ffff1c7224 */ /* 0x000fe200078e0020 */
[----:B------:R-:W-:Y:S01]  /*7b430*/  MOV R29, R33 ;  /* 0x00000021001d7202 */ /* 0x000fe20000000f00 */
[----:B------:R-:W-:Y:S02]  /*7b440*/  STL [R1+0x1d20], R32 ;  /* 0x001d202001007387 */ /* 0x000fe40000100800 */
[----:B---3--:R-:W-:Y:S02]  /*7b450*/  IMAD.X R31, R31, 0x1, R2, P4 ;  /* 0x000000011f1f7824 */ /* 0x008fe400020e0602 */
[----:B------:R1:W-:Y:S04]  /*7b460*/  STL [R1+0x1d14], R33 ;  /* 0x001d142101007387 */ /* 0x0003e80000100800 */
[----:B------:R-:W-:Y:S01]  /*7b470*/  STL [R1+0x1cb8], R30 ;  /* 0x001cb81e01007387 */ /* 0x000fe20000100800 */
[----:B------:R2:W-:Y:S03]  /*7b480*/  STL [R1+0x1cac], R31 ;  /* 0x001cac1f01007387 */ /* 0x0005e60000100800 */
[----:B------:R3:W-:Y:S04]  /*7b490*/  LDGSTS.E [R0+0x4600], [R28.64], P1 ;  /* 0x046000001c007fae */ /* 0x0007e80008921844 */
[----:B-1----:R-:W4:Y:S01]  /*7b4a0*/  LDL.LU R33, [R1+0x1c24] ;  /* 0x001c240001217983 */ /* 0x002f220000300800 */
[----:B------:R-:W4:Y:S02]  /*7b4b0*/  LDL.LU R32, [R1+0x1c30] ;  /* 0x001c300001207983 */ /* 0x000f240000300800 */
[----:B---3--:R-:W-:-:S02]  /*7b4c0*/  IMAD.MOV.U32 R29, RZ, RZ, R31 ;  /* 0x000000ffff1d7224 */ /* 0x008fc400078e001f */
[----:B------:R-:W-:Y:S01]  /*7b4d0*/  IMAD.MOV.U32 R28, RZ, RZ, R30 ;  /* 0x000000ffff1c7224 */ /* 0x000fe200078e001e */
[----:B--2---:R-:W2:Y:S01]  /*7b4e0*/  LDL.LU R31, [R1+0x1c1c] ;  /* 0x001c1c00011f7983 */ /* 0x004ea20000300800 */
        /* <DEDUP_REMOVED lines=15> */
[----:B------:R-:W-:-:S02]  /*7b5e0*/  IMAD.MOV.U32 R29, RZ, RZ, R37 ;  /* 0x000000ffff1d7224 */ /* 0x000fc400078e0025 */
[----:B------:R-:W-:Y:S01]  /*7b5f0*/  IMAD.MOV.U32 R28, RZ, RZ, R36 ;  /* 0x000000ffff1c7224 */ /* 0x000fe200078e0024 */
[----:B------:R-:W2:Y:S01]  /*7b600*/  LDL.LU R37, [R1+0x1bac] ;  /* 0x001bac0001257983 */ /* 0x000ea20000300800 */
[----:B------:R-:W2:Y:S01]  /*7b610*/  LDL.LU R36, [R1+0x1bb8] ;  /* 0x001bb80001247983 */ /* 0x000ea20000300800 */
[----:B------:R-:W-:Y:S02]  /*7b620*/  ISETP.GT.AND P1, PT, R3, 0x10, PT ;  /* 0x000000100300780c */ /* 0x000fe40003f24270 */
[----:B------:R1:W-:Y:S01]  /*7b630*/  LDGSTS.E [R0+0x6400], [R28.64], P2 ;  /* 0x064000001c007fae */ /* 0x0003e20009121844 */
[----:B------:R-:W-:Y:S02]  /*7b640*/  IADD3 R40, P3, R40, R56, RZ ;  /* 0x0000003828287210 */ /* 0x000fe40007f7e0ff */
[----:B-1----:R-:W-:Y:S02]  /*7b650*/  SEL R28, RZ, 0x4, !P1 ;  /* 0x00000004ff1c7807 */ /* 0x002fe40004800000 */
[----:B------:R-:W-:-:S02]  /*7b660*/  IADD3.X R41, R41, R2, RZ, P3, !PT ;  /* 0x0000000229297210 */ /* 0x000fc40001ffe4ff */
[----:B------:R-:W-:Y:S02]  /*7b670*/  SEL R28, R28, RZ, !P0 ;  /* 0x000000ff1c1c7207 */ /* 0x000fe40004000000 */
[----:B------:R-:W-:Y:S02]  /*7b680*/  IADD3 R34, P4, R34, R56, RZ ;  /* 0x0000003822227210 */ /* 0x000fe40007f9e0ff */
[----:B------:R-:W-:Y:S02]  /*7b690*/  MOV R29, R41 ;  /* 0x00000029001d7202 */ /* 0x000fe40000000f00 */
[----:B------:R-:W-:Y:S01]  /*7b6a0*/  ISETP.NE.U32.AND P1, PT, R28, RZ, PT ;  /* 0x000000ff1c00720c */ /* 0x000fe20003f25070 */
[----:B------:R-:W-:Y:S02]  /*7b6b0*/  IMAD.MOV.U32 R28, RZ, RZ, R40 ;  /* 0x000000ffff1c7224 */ /* 0x000fe400078e0028 */
[----:B------:R-:W-:Y:S01]  /*7b6c0*/  IMAD.X R35, R35, 0x1, R2, P4 ;  /* 0x0000000123237824 */ /* 0x000fe200020e0602 */
[----:B------:R-:W-:Y:S01]  /*7b6d0*/  STL [R1+0x1ca0], R40 ;  /* 0x001ca02801007387 */ /* 0x000fe20000100800 */
[----:B------:R1:W-:Y:S02]  /*7b6e0*/  STL [R1+0x1c94], R41 ;  /* 0x001c942901007387 */ /* 0x0003e40000100800 */
[----:B------:R-:W-:Y:S01]  /*7b6f0*/  STL [R1+0x1c38], R34 ;  /* 0x001c382201007387 */ /* 0x000fe20000100800 */
[----:B------:R1:W-:Y:S04]  /*7b700*/  LDGSTS.E [R0+0x6600], [R28.64], P2 ;  /* 0x066000001c007fae */ /* 0x0003e80009121844 */
[----:B------:R1:W-:Y:S04]  /*7b710*/  STL [R1+0x1c2c], R35 ;  /* 0x001c2c2301007387 */ /* 0x0003e80000100800 */
[----:B-1----:R-:W2:Y:S01]  /*7b720*/  LDL.LU R41, [R1+0x1ba4] ;  /* 0x001ba40001297983 */ /* 0x002ea20000300800 */
[----:B------:R-:W2:Y:S02]  /*7b730*/  LDL.LU R40, [R1+0x1bb0] ;  /* 0x001bb00001287983 */ /* 0x000ea40000300800 */
[----:B------:R-:W-:-:S02]  /*7b740*/  IMAD.MOV.U32 R29, RZ, RZ, R35 ;  /* 0x000000ffff1d7224 */ /* 0x000fc400078e0023 */
[----:B------:R-:W-:Y:S01]  /*7b750*/  IMAD.MOV.U32 R28, RZ, RZ, R34 ;  /* 0x000000ffff1c7224 */ /* 0x000fe200078e0022 */
[----:B------:R-:W2:Y:S01]  /*7b760*/  LDL.LU R35, [R1+0x1b9c] ;  /* 0x001b9c0001237983 */ /* 0x000ea20000300800 */
[----:B------:R-:W2:Y:S03]  /*7b770*/  LDL.LU R34, [R1+0x1ba8] ;  /* 0x001ba80001227983 */ /* 0x000ea60000300800 */
[----:B------:R1:W-:Y:S01]  /*7b780*/  LDGSTS.E [R0+0x8000], [R28.64], P1 ;  /* 0x080000001c007fae */ /* 0x0003e20008921844 */
[----:B----4-:R-:W-:-:S04]  /*7b790*/  IADD3 R32, P2, R32, R56, RZ ;  /* 0x0000003820207210 */ /* 0x010fc80007f5e0ff */
[----:B------:R-:W-:Y:S02]  /*7b7a0*/  IADD3.X R33, R33, R2, RZ, P2, !PT ;  /* 0x0000000221217210 */ /* 0x000fe400017fe4ff */
[----:B---3--:R-:W-:Y:S01]  /*7b7b0*/  IADD3 R30, P3, R30, R56, RZ ;  /* 0x000000381e1e7210 */ /* 0x008fe20007f7e0ff */
[----:B-1----:R-:W-:Y:S01]  /*7b7c0*/  IMAD.MOV.U32 R28, RZ, RZ, R32 ;  /* 0x000000ffff1c7224 */ /* 0x002fe200078e0020 */
[----:B------:R-:W-:Y:S01]  /*7b7d0*/  MOV R29, R33 ;  /* 0x00000021001d7202 */ /* 0x000fe20000000f00 */
[----:B------:R-:W-:Y:S02]  /*7b7e0*/  STL [R1+0x1c30], R32 ;  /* 0x001c302001007387 */ /* 0x000fe40000100800 */
[----:B--2---:R-:W-:Y:S02]  /*7b7f0*/  IMAD.X R31, R31, 0x1, R2, P3 ;  /* 0x000000011f1f7824 */ /* 0x004fe400018e0602 */
        /* <DEDUP_REMOVED lines=9> */
[----:B------:R-:W3:Y:S01]  /*7b890*/  LDL.LU R30, [R1+0x1b38] ;  /* 0x001b3800011e7983 */ /* 0x000ee20000300800 */
        /* <DEDUP_REMOVED lines=21> */
[----:B------:R-:W2:Y:S03]  /*7b9f0*/  LDL.LU R36, [R1+0x1b28] ;  /* 0x001b280001247983 */ /* 0x000ea60000300800 */
        /* <DEDUP_REMOVED lines=13> */
[----:B-1----:R-:W2:Y:S01]  /*7bad0*/  LDL.LU R41, [R1+0x1b14] ;  /* 0x001b140001297983 */ /* 0x002ea20000300800 */
[----:B------:R-:W2:Y:S02]  /*7bae0*/  LDL.LU R40, [R1+0x1b20] ;  /* 0x001b200001287983 */ /* 0x000ea40000300800 */
[----:B------:R-:W-:Y:S02]  /*7baf0*/  IMAD.MOV.U32 R28, RZ, RZ, R34 ;  /* 0x000000ffff1c7224 */ /* 0x000fe400078e0022 */
[----:B------:R-:W-:Y:S02]  /*7bb00*/  IMAD.MOV.U32 R29, RZ, RZ, R35 ;  /* 0x000000ffff1d7224 */ /* 0x000fe400078e0023 */
[----:B------:R-:W2:Y:S01]  /*7bb10*/  LDL.LU R35, [R1+0x1aac] ;  /* 0x001aac0001237983 */ /* 0x000ea20000300800 */
[----:B------:R-:W2:Y:S03]  /*7bb20*/  LDL.LU R34, [R1+0x1ab8] ;  /* 0x001ab80001227983 */ /* 0x000ea60000300800 */
[----:B------:R1:W-:Y:S02]  /*7bb30*/  LDGSTS.E [R0+0xa400], [R28.64], P2 ;  /* 0x0a4000001c007fae */ /* 0x0003e40009121844 */
[----:B-1----:R-:W-:-:S04]  /*7bb40*/  SEL R28, RZ, 0x4, !P1 ;  /* 0x00000004ff1c7807 */ /* 0x002fc80004800000 */
[----:B------:R-:W-:-:S04]  /*7bb50*/  SEL R28, R28, RZ, !P0 ;  /* 0x000000ff1c1c7207 */ /* 0x000fc80004000000 */
[----:B------:R-:W-:Y:S02]  /*7bb60*/  ISETP.NE.U32.AND P1, PT, R28, RZ, PT ;  /* 0x000000ff1c00720c */ /* 0x000fe40003f25070 */
[----:B----4-:R-:W-:-:S04]  /*7bb70*/  IADD3 R32, P3, R32, R56, RZ ;  /* 0x0000003820207210 */ /* 0x010fc80007f7e0ff */
[----:B------:R-:W-:Y:S02]  /*7bb80*/  IADD3.X R33, R33, R2, RZ, P3, !PT ;  /* 0x0000000221217210 */ /* 0x000fe40001ffe4ff */
[----:B---3--:R-:W-:Y:S01]  /*7bb90*/  IADD3 R30, P4, R30, R56, RZ ;  /* 0x000000381e1e7210 */ /* 0x008fe20007f9e0ff */
[----:B------:R-:W-:Y:S01]  /*7bba0*/  IMAD.MOV.U32 R28, RZ, RZ, R32 ;  /* 0x000000ffff1c7224 */ /* 0x000fe200078e0020 */
        /* <DEDUP_REMOVED lines=38> */
[----:B------:R-:W-:Y:S01]  /*7be10*/  ISETP.NE.U32.AND P2, PT, R28, RZ, PT ;  /* 0x000000ff1c00720c */ /* 0x000fe20003f45070 */
[----:B------:R-:W-:Y:S01]  /*7be20*/  IMAD.MOV.U32 R28, RZ, RZ, R40 ;  /* 0x000000ffff1c7224 */ /* 0x000fe200078e0028 */
[----:B------:R-:W-:Y:S01]  /*7be30*/  MOV R29, R41 ;  /* 0x00000029001d7202 */ /* 0x000fe20000000f00 */
        /* <DEDUP_REMOVED lines=111> */
[----:B------:R1:W-:Y:S02]  /*7c530*/  LDGSTS.E [R0+0x12400], [R28.64], P2 ;  /* 0x124000001c007fae */ /* 0x0003e40009121844 */
[----:B-1----:R-:W-:Y:S02]  /*7c540*/  SEL R28, RZ, 0x4, !P1 ;  /* 0x00000004ff1c7807 */ /* 0x002fe40004800000 */
[----:B------:R-:W-:Y:S02]  /*7c550*/  IADD3 R40, P3, R40, R56, RZ ;  /* 0x0000003828287210 */ /* 0x000fe40007f7e0ff */
[----:B------:R-:W-:-:S02]  /*7c560*/  SEL R28, R28, RZ, !P0 ;  /* 0x000000ff1c1c7207 */ /* 0x000fc40004000000 */
[----:B------:R-:W-:Y:S02]  /*7c570*/  IADD3.X R41, R41, R2, RZ, P3, !PT ;  /* 0x0000000229297210 */ /* 0x000fe40001ffe4ff */
        /* <DEDUP_REMOVED lines=482> */
[----:B------:R-:W-:Y:S02]  /*7e3a0*/  STL [R1+0x1428], R40 ;  /* 0x0014282801007387 */ /* 0x000fe40000100800 */
[----:B------:R-:W-:Y:S02]  /*7e3b0*/  IMAD.X R35, R35, 0x1, R2, P4 ;  /* 0x0000000123237824 */ /* 0x000fe400020e0602 */
[----:B------:R1:W-:Y:S01]  /*7e3c0*/  STL [R1+0x1424], R41 ;  /* 0x0014242901007387 */ /* 0x0003e20000100800 */
[----:B------:R-:W-:Y:S01]  /*7e3d0*/  IMAD.MOV.U32 R28, RZ, RZ, R40 ;  /* 0x000000ffff1c7224 */ /* 0x000fe200078e0028 */
[----:B------:R-:W-:Y:S01]  /*7e3e0*/  MOV R29, R41 ;  /* 0x00000029001d7202 */ /* 0x000fe20000000f00 */
[----:B------:R-:W-:Y:S01]  /*7e3f0*/  STL [R1+0x1490], R34 ;  /* 0x0014902201007387 */ /* 0x000fe20000100800 */
[----:B------:R1:W-:Y:S04]  /*7e400*/  STL [R1+0x148c], R35 ;  /* 0x00148c2301007387 */ /* 0x0003e80000100800 */
        /* <DEDUP_REMOVED lines=49> */
[----:B------:R-:W-:Y:S01]  /*7e720*/  IADD3.X R41, R41, R2, RZ, P1, !PT ;  /* 0x0000000229297210 */ /* 0x000fe20000ffe4ff */
[----:B-1----:R-:W-:Y:S01]  /*7e730*/  IMAD.MOV.U32 R28, RZ, RZ, R40 ;  /* 0x000000ffff1c7224 */ /* 0x002fe200078e0028 */
[----:B------:R-:W-:Y:S02]  /*7e740*/  IADD3 R34, P3, R34, R56, RZ ;  /* 0x0000003822227210 */ /* 0x000fe40007f7e0ff */
[----:B------:R-:W-:Y:S01]  /*7e750*/  MOV R29, R41 ;  /* 0x00000029001d7202 */ /* 0x000fe20000000f00 */
[----:B------:R-:W-:Y:S02]  /*7e760*/  STL [R1+0x1518], R40 ;  /* 0x0015182801007387 */ /* 0x000fe40000100800 */
[----:B------:R-:W-:Y:S02]  /*7e770*/  IMAD.X R35, R35, 0x1, R2, P3 ;  /* 0x0000000123237824 */ /* 0x000fe400018e0602 */
[----:B------:R1:W-:Y:S01]  /*7e780*/  STL [R1+0x1514], R41 ;  /* 0x0015142901007387 */ /* 0x0003e20000100800 */
[----:B------:R-:W-:Y:S03]  /*7e790*/  STL [R1+0x1520], R34 ;  /* 0x0015202201007387 */ /* 0x000fe60000100800 */
[----:B------:R1:W-:Y:S04]  /*7e7a0*/  LDGSTS.E [R0+0x2e200], [R28.64], P2 ;  /* 0x2e2000001c007fae */ /* 0x0003e80009121844 */
[----:B------:R1:W-:Y:S01]  /*7e7b0*/  STL [R1+0x151c], R35 ;  /* 0x00151c2301007387 */ /* 0x0003e20000100800 */
        /* <DEDUP_REMOVED lines=54> */
[----:B------:R-:W-:Y:S01]  /*7eb20*/  STL [R1+0x15a8], R40 ;  /* 0x0015a82801007387 */ /* 0x000fe20000100800 */
[----:B------:R-:W-:Y:S01]  /*7eb30*/  IMAD.MOV.U32 R28, RZ, RZ, R40 ;  /* 0x000000ffff1c7224 */ /* 0x000fe200078e0028 */
[----:B------:R-:W-:-:S02]  /*7eb40*/  MOV R29, R41 ;  /* 0x00000029001d7202 */ /* 0x000fc40000000f00 */
[----:B------:R-:W-:Y:S01]  /*7eb50*/  IMAD.X R35, R35, 0x1, R2, P4 ;  /* 0x0000000123237824 */ /* 0x000fe200020e0602 */
[----:B------:R1:W-:Y:S01]  /*7eb60*/  STL [R1+0x15a4], R41 ;  /* 0x0015a42901007387 */ /* 0x0003e20000100800 */
[----:B------:R-:W-:Y:S03]  /*7eb70*/  STL [R1+0x1610], R34 ;  /* 0x0016102201007387 */ /* 0x000fe60000100800 */
        /* <DEDUP_REMOVED lines=57> */
[----:B------:R-:W-:Y:S04]  /*7ef10*/  STL [R1+0x16a0], R34 ;  /* 0x0016a02201007387 */ /* 0x000fe80000100800 */
[----:B------:R1:W-:Y:S01]  /*7ef20*/  LDGSTS.E [R0+0x34200], [R28.64], P1 ;  /* 0x342000001c007fae */ /* 0x0003e20008921844 */
[----:B------:R1:W-:Y:S01]  /*7ef30*/  STL [R1+0x169c], R35 ;  /* 0x00169c2301007387 */ /* 0x0003e20000100800 */
[----:B------:R-:W-:-:S02]  /*7ef40*/  ISETP.GT.AND P2, PT, R3, 0x6c, PT ;  /* 0x0000006c0300780c */ /* 0x000fc40003f44270 */
        /* <DEDUP_REMOVED lines=13> */
[----:B------:R-:W-:Y:S02]  /*7f020*/  STL [R1+0x16a8], R32 ;  /* 0x0016a82001007387 */ /* 0x000fe40000100800 */
[----:B------:R1:W-:Y:S02]  /*7f030*/  STL [R1+0x16a4], R33 ;  /* 0x0016a42101007387 */ /* 0x0003e40000100800 */
[----:B--2---:R-:W-:Y:S02]  /*7f040*/  IMAD.X R31, R31, 0x1, R2, P4 ;  /* 0x000000011f1f7824 */ /* 0x004fe400020e0602 */
[----:B------:R-:W-:Y:S01]  /*7f050*/  IMAD.MOV.U32 R28, RZ, RZ, R32 ;  /* 0x000000ffff1c7224 */ /* 0x000fe200078e0020 */
[----:B------:R-:W-:Y:S01]  /*7f060*/  MOV R29, R33 ;  /* 0x00000021001d7202 */ /* 0x000fe20000000f00 */
[----:B------:R-:W-:Y:S01]  /*7f070*/  STL [R1+0x1710], R30 ;  /* 0x0017101e01007387 */ /* 0x000fe20000100800 */
[----:B------:R2:W-:Y:S03]  /*7f080*/  STL [R1+0x170c], R31 ;  /* 0x00170c1f01007387 */ /* 0x0005e60000100800 */
[----:B-1----:R-:W3:Y:S01]  /*7f090*/  LDL.LU R33, [R1+0x1794] ;  /* 0x0017940001217983 */ /* 0x002ee20000300800 */
[----:B------:R-:W4:Y:S03]  /*7f0a0*/  LDL.LU R32, [R1+0x1798] ;  /* 0x0017980001207983 */ /* 0x000f260000300800 */
[----:B------:R1:W-:Y:S02]  /*7f0b0*/  LDGSTS.E [R0+0x34600], [R28.64], P1 ;  /* 0x346000001c007fae */ /* 0x0003e40008921844 */
[----:B-1----:R-:W-:-:S02]  /*7f0c0*/  IMAD.MOV.U32 R29, RZ, RZ, R31 ;  /* 0x000000ffff1d7224 */ /* 0x002fc400078e001f */
[----:B------:R-:W-:Y:S01]  /*7f0d0*/  IMAD.MOV.U32 R28, RZ, RZ, R30 ;  /* 0x000000ffff1c7224 */ /* 0x000fe200078e001e */
[----:B--2---:R-:W2:Y:S01]  /*7f0e0*/  LDL.LU R31, [R1+0x179c] ;  /* 0x00179c00011f7983 */ /* 0x004ea20000300800 */
        /* <DEDUP_REMOVED lines=25> */
[----:B------:R-:W-:Y:S01]  /*7f280*/  IADD3 R34, P4, R34, R56, RZ ;  /* 0x0000003822227210 */ /* 0x000fe20007f9e0ff */
[----:B------:R-:W-:Y:S01]  /*7f290*/  STL [R1+0x1728], R40 ;  /* 0x0017282801007387 */ /* 0x000fe20000100800 */
[----:B------:R-:W-:-:S03]  /*7f2a0*/  ISETP.NE.U32.AND P1, PT, R28, RZ, PT ;  /* 0x000000ff1c00720c */ /* 0x000fc60003f25070 */
[----:B------:R-:W-:Y:S01]  /*7f2b0*/  IMAD.X R35, R35, 0x1, R2, P4 ;  /* 0x0000000123237824 */ /* 0x000fe200020e0602 */
[----:B------:R-:W-:Y:S01]  /*7f2c0*/  STL [R1+0x1724], R41 ;  /* 0x0017242901007387 */ /* 0x000fe20000100800 */
[----:B------:R-:W-:Y:S01]  /*7f2d0*/  IMAD.MOV.U32 R28, RZ, RZ, R40 ;  /* 0x000000ffff1c7224 */ /* 0x000fe200078e0028 */
[----:B------:R-:W-:Y:S01]  /*7f2e0*/  MOV R29, R41 ;  /* 0x00000029001d7202 */ /* 0x000fe20000000f00 */
[----:B------:R-:W-:Y:S01]  /*7f2f0*/  STL [R1+0x1790], R34 ;  /* 0x0017902201007387 */ /* 0x000fe20000100800 */
[----:B------:R1:W-:Y:S01]  /*7f300*/  STL [R1+0x178c], R35 ;  /* 0x00178c2301007387 */ /* 0x0003e20000100800 */
[----:B------:R-:W2:Y:S02]  /*7f310*/  LDL.LU R43, [R1+0x1814] ;  /* 0x00181400012b7983 */ /* 0x000ea40000300800 */
[----:B------:R-:W2:Y:S01]  /*7f320*/  LDL.LU R42, [R1+0x1818] ;  /* 0x00181800012a7983 */ /* 0x000ea20000300800 */
[----:B------:R1:W-:Y:S02]  /*7f330*/  LDGSTS.E [R0+0x36600], [R28.64], P2 ;  /* 0x366000001c007fae */ /* 0x0003e40009121844 */
[----:B-1----:R-:W-:-:S02]  /*7f340*/  IMAD.MOV.U32 R29, RZ, RZ, R35 ;  /* 0x000000ffff1d7224 */ /* 0x002fc400078e0023 */
[----:B------:R-:W-:Y:S01]  /*7f350*/  IMAD.MOV.U32 R28, RZ, RZ, R34 ;  /* 0x000000ffff1c7224 */ /* 0x000fe200078e0022 */
[----:B------:R-:W2:Y:S01]  /*7f360*/  LDL.LU R35, [R1+0x181c] ;  /* 0x00181c0001237983 */ /* 0x000ea20000300800 */
[----:B------:R-:W2:Y:S03]  /*7f370*/  LDL.LU R34, [R1+0x1820] ;  /* 0x0018200001227983 */ /* 0x000ea60000300800 */
[----:B------:R1:W-:Y:S01]  /*7f380*/  LDGSTS.E [R0+0x38000], [R28.64], P1 ;  /* 0x380000001c007fae */ /* 0x0003e20008921844 */
[----:B----4-:R-:W-:-:S04]  /*7f390*/  IADD3 R32, P2, R32, R56, RZ ;  /* 0x0000003820207210 */ /* 0x010fc80007f5e0ff */
[----:B---3--:R-:W-:Y:S01]  /*7f3a0*/  IADD3.X R33, R33, R2, RZ, P2, !PT ;  /* 0x0000000221217210 */ /* 0x008fe200017fe4ff */
[----:B-1----:R-:W-:-:S03]  /*7f3b0*/  IMAD.MOV.U32 R28, RZ, RZ, R32 ;  /* 0x000000ffff1c7224 */ /* 0x002fc600078e0020 */
[----:B------:R-:W-:Y:S01]  /*7f3c0*/  MOV R29, R33 ;  /* 0x00000021001d7202 */ /* 0x000fe20000000f00 */
[----:B------:R-:W-:Y:S01]  /*7f3d0*/  STL [R1+0x1798], R32 ;  /* 0x0017982001007387 */ /* 0x000fe20000100800 */
[----:B--2---:R-:W-:-:S03]  /*7f3e0*/  IADD3 R30, P3, R30, R56, RZ ;  /* 0x000000381e1e7210 */ /* 0x004fc60007f7e0ff */
[----:B------:R-:W-:Y:S04]  /*7f3f0*/  STL [R1+0x1794], R33 ;  /* 0x0017942101007387 */ /* 0x000fe80000100800 */
[----:B------:R1:W-:Y:S01]  /*7f400*/  LDGSTS.E [R0+0x38200], [R28.64], P1 ;  /* 0x382000001c007fae */ /* 0x0003e20008921844 */
[----:B------:R-:W-:-:S03]  /*7f410*/  IMAD.X R31, R31, 0x1, R2, P3 ;  /* 0x000000011f1f7824 */ /* 0x000fc600018e0602 */
[----:B------:R-:W-:Y:S04]  /*7f420*/  STL [R1+0x17a0], R30 ;  /* 0x0017a01e01007387 */ /* 0x000fe80000100800 */
[----:B------:R2:W-:Y:S01]  /*7f430*/  STL [R1+0x179c], R31 ;  /* 0x00179c1f01007387 */ /* 0x0005e20000100800 */
[----:B-1----:R-:W-:Y:S02]  /*7f440*/  IMAD.MOV.U32 R29, RZ, RZ, R31 ;  /* 0x000000ffff1d7224 */ /* 0x002fe400078e001f */
[----:B------:R-:W-:Y:S01]  /*7f450*/  IMAD.MOV.U32 R28, RZ, RZ, R30 ;  /* 0x000000ffff1c7224 */ /* 0x000fe200078e001e */
[----:B--2---:R-:W2:Y:S01]  /*7f460*/  LDL.LU R31, [R1+0x1824] ;  /* 0x00182400011f7983 */ /* 0x004ea20000300800 */
[----:B------:R-:W3:Y:S02]  /*7f470*/  LDL.LU R30, [R1+0x1828] ;  /* 0x00182800011e7983 */ /* 0x000ee40000300800 */
[----:B------:R-:W4:Y:S02]  /*7f480*/  LDL.LU R33, [R1+0x188c] ;  /* 0x00188c0001217983 */ /* 0x000f240000300800 */
[----:B------:R-:W2:Y:S01]  /*7f490*/  LDL.LU R32, [R1+0x1890] ;  /* 0x0018900001207983 */ /* 0x000ea20000300800 */
[----:B------:R-:W2:Y:S01]  /*7f4a0*/  LDL.LU R41, [R1+0x1894] ;  /* 0x0018940001297983 */ /* 0x000ea20000300800 */
[----:B------:R-:W2:Y:S01]  /*7f4b0*/  LDL.LU R40, [R1+0x1898] ;  /* 0x0018980001287983 */ /* 0x000ea20000300800 */
[----:B------:R-:W-:-:S02]  /*7f4c0*/  ISETP.GT.AND P2, PT, R3, 0x74, PT ;  /* 0x000000740300780c */ /* 0x000fc40003f44270 */
[----:B------:R1:W-:Y:S02]  /*7f4d0*/  LDGSTS.E [R0+0x38400], [R28.64], P1 ;  /* 0x384000001c007fae */ /* 0x0003e40008921844 */
[----:B-1----:R-:W-:Y:S02]  /*7f4e0*/  SEL R28, RZ, 0x4, !P2 ;  /* 0x00000004ff1c7807 */ /* 0x002fe40005000000 */
[----:B------:R-:W-:Y:S02]  /*7f4f0*/  IADD3 R38, P3, R38, R56, RZ ;  /* 0x0000003826267210 */ /* 0x000fe40007f7e0ff */
[----:B------:R-:W-:Y:S02]  /*7f500*/  SEL R28, R28, RZ, !P0 ;  /* 0x000000ff1c1c7207 */ /* 0x000fe40004000000 */
[----:B------:R-:W-:Y:S02]  /*7f510*/  IADD3.X R39, R39, R2, RZ, P3, !PT ;  /* 0x0000000227277210 */ /* 0x000fe40001ffe4ff */
[----:B------:R-:W-:-:S02]  /*7f520*/  IADD3 R36, P4, R36, R56, RZ ;  /* 0x0000003824247210 */ /* 0x000fc40007f9e0ff */
        /* <DEDUP_REMOVED lines=9> */
[----:B-1----:R-:W4:Y:S01]  /*7f5c0*/  LDL.LU R39, [R1+0x189c] ;  /* 0x00189c0001277983 */ /* 0x002f220000300800 */
[----:B------:R-:W4:Y:S02]  /*7f5d0*/  LDL.LU R38, [R1+0x18a0] ;  /* 0x0018a00001267983 */ /* 0x000f240000300800 */
[----:B------:R-:W-:-:S02]  /*7f5e0*/  IMAD.MOV.U32 R29, RZ, RZ, R37 ;  /* 0x000000ffff1d7224 */ /* 0x000fc400078e0025 */
[----:B------:R-:W-:Y:S01]  /*7f5f0*/  IMAD.MOV.U32 R28, RZ, RZ, R36 ;  /* 0x000000ffff1c7224 */ /* 0x000fe200078e0024 */
[----:B------:R-:W4:Y:S01]  /*7f600*/  LDL.LU R37, [R1+0x18a4] ;  /* 0x0018a40001257983 */ /* 0x000f220000300800 */
[----:B------:R-:W4:Y:S03]  /*7f610*/  LDL.LU R36, [R1+0x18a8] ;  /* 0x0018a80001247983 */ /* 0x000f260000300800 */
[----:B------:R1:W-:Y:S01]  /*7f620*/  LDGSTS.E [R0+0x3a000], [R28.64], P2 ;  /* 0x3a0000001c007fae */ /* 0x0003e20009121844 */
[----:B------:R-:W-:-:S04]  /*7f630*/  IADD3 R42, P1, R42, R56, RZ ;  /* 0x000000382a2a7210 */ /* 0x000fc80007f3e0ff */
[----:B------:R-:W-:Y:S01]  /*7f640*/  IADD3.X R43, R43, R2, RZ, P1, !PT ;  /* 0x000000022b2b7210 */ /* 0x000fe20000ffe4ff */
[----:B-1----:R-:W-:-:S03]  /*7f650*/  IMAD.MOV.U32 R28, RZ, RZ, R42 ;  /* 0x000000ffff1c7224 */ /* 0x002fc600078e002a */
[----:B------:R-:W-:Y:S02]  /*7f660*/  MOV R29, R43 ;  /* 0x0000002b001d7202 */ /* 0x000fe40000000f00 */
[----:B------:R-:W-:-:S03]  /*7f670*/  IADD3 R34, P3, R34, R56, RZ ;  /* 0x0000003822227210 */ /* 0x000fc60007f7e0ff */
[----:B------:R1:W-:Y:S02]  /*7f680*/  LDGSTS.E [R0+0x3a200], [R28.64], P2 ;  /* 0x3a2000001c007fae */ /* 0x0003e40009121844 */
[----:B------:R-:W-:Y:S01]  /*7f690*/  IMAD.X R35, R35, 0x1, R2, P3 ;  /* 0x0000000123237824 */ /* 0x000fe200018e0602 */
[----:B------:R-:W-:Y:S01]  /*7f6a0*/  ISETP.GT.AND P1, PT, R3, 0x78, PT ;  /* 0x000000780300780c */ /* 0x000fe20003f24270 */
[----:B-1----:R-:W-:Y:S02]  /*7f6b0*/  IMAD.MOV.U32 R28, RZ, RZ, R34 ;  /* 0x000000ffff1c7224 */ /* 0x002fe400078e0022 */
[----:B------:R-:W-:-:S05]  /*7f6c0*/  IMAD.MOV.U32 R29, RZ, RZ, R35 ;  /* 0x000000ffff1d7224 */ /* 0x000fca00078e0023 */
[----:B------:R1:W-:Y:S02]  /*7f6d0*/  LDGSTS.E [R0+0x3a400], [R28.64], P2 ;  /* 0x3a4000001c007fae */ /* 0x0003e40009121844 */
[----:B-1----:R-:W-:-:S04]  /*7f6e0*/  SEL R28, RZ, 0x4, !P1 ;  /* 0x00000004ff1c7807 */ /* 0x002fc80004800000 */
[----:B------:R-:W-:-:S04]  /*7f6f0*/  SEL R28, R28, RZ, !P0 ;  /* 0x000000ff1c1c7207 */ /* 0x000fc80004000000 */
[----:B------:R-:W-:Y:S01]  /*7f700*/  ISETP.NE.U32.AND P1, PT, R28, RZ, PT ;  /* 0x000000ff1c00720c */ /* 0x000fe20003f25070 */
[----:B------:R-:W-:Y:S01]  /*7f710*/  STL [R1+0x1818], R42 ;  /* 0x0018182a01007387 */ /* 0x000fe20000100800 */
[----:B------:R-:W-:Y:S02]  /*7f720*/  STL [R1+0x1814], R43 ;  /* 0x0018142b01007387 */ /* 0x000fe40000100800 */
[----:B------:R-:W-:Y:S02]  /*7f730*/  STL [R1+0x1820], R34 ;  /* 0x0018202201007387 */ /* 0x000fe40000100800 */
[----:B------:R-:W-:Y:S01]  /*7f740*/  STL [R1+0x181c], R35 ;  /* 0x00181c2301007387 */ /* 0x000fe20000100800 */
[----:B---3--:R-:W-:-:S04]  /*7f750*/  IADD3 R30, P3, R30, R56, RZ ;  /* 0x000000381e1e7210 */ /* 0x008fc80007f7e0ff */
[----:B--2---:R-:W-:Y:S01]  /*7f760*/  IADD3.X R31, R31, R2, RZ, P3, !PT ;  /* 0x000000021f1f7210 */ /* 0x004fe20001ffe4ff */
[----:B------:R-:W-:-:S04]  /*7f770*/  IMAD.MOV.U32 R28, RZ, RZ, R30 ;  /* 0x000000ffff1c7224 */ /* 0x000fc800078e001e */
[----:B------:R-:W-:-:S05]  /*7f780*/  IMAD.MOV.U32 R29, RZ, RZ, R31 ;  /* 0x000000ffff1d7224 */ /* 0x000fca00078e001f */
[----:B------:R1:W-:Y:S01]  /*7f790*/  LDGSTS.E [R0+0x3a600], [R28.64], P2 ;  /* 0x3a6000001c007fae */ /* 0x0003e20009121844 */
[----:B------:R-:W-:-:S03]  /*7f7a0*/  IADD3 R32, P2, R32, R56, RZ ;  /* 0x0000003820207210 */ /* 0x000fc60007f5e0ff */
[----:B------:R-:W-:Y:S01]  /*7f7b0*/  STL [R1+0x1828], R30 ;  /* 0x0018281e01007387 */ /* 0x000fe20000100800 */
[----:B------:R2:W-:Y:S01]  /*7f7c0*/  STL [R1+0x1824], R31 ;  /* 0x0018241f01007387 */ /* 0x0005e20000100800 */
[----:B------:R-:W-:Y:S02]  /*7f7d0*/  IADD3 R40, P3, R40, R56, RZ ;  /* 0x0000003828287210 */ /* 0x000fe40007f7e0ff */
[----:B----4-:R-:W-:Y:S01]  /*7f7e0*/  IADD3.X R33, R33, R2, RZ, P2, !PT ;  /* 0x0000000221217210 */ /* 0x010fe200017fe4ff */
[----:B--2---:R-:W2:Y:S01]  /*7f7f0*/  LDL.LU.64 R30, [R1+0xe90] ;  /* 0x000e9000011e7983 */ /* 0x004ea20000300a00 */
[----:B------:R-:W-:Y:S03]  /*7f800*/  STL [R1+0x1890], R32 ;  /* 0x0018902001007387 */ /* 0x000fe60000100800 */
[----:B------:R3:W-:Y:S01]  /*7f810*/  STL [R1+0x188c], R33 ;  /* 0x00188c2101007387 */ /* 0x0007e20000100800 */
[----:B-1----:R-:W-:Y:S01]  /*7f820*/  IMAD.MOV.U32 R28, RZ, RZ, R32 ;  /* 0x000000ffff1c7224 */ /* 0x002fe200078e0020 */
[----:B------:R-:W-:-:S02]  /*7f830*/  MOV R29, R33 ;  /* 0x00000021001d7202 */ /* 0x000fc40000000f00 */
[----:B------:R1:W-:Y:S01]  /*7f840*/  STL [R1+0x1898], R40 ;  /* 0x0018982801007387 */ /* 0x0003e20000100800 */
[----:B------:R-:W-:-:S03]  /*7f850*/  IMAD.X R41, R41, 0x1, R2, P3 ;  /* 0x0000000129297824 */ /* 0x000fc600018e0602 */
[----:B------:R4:W-:Y:S04]  /*7f860*/  LDGSTS.E [R0+0x3c000], [R28.64], P1 ;  /* 0x3c0000001c007fae */ /* 0x0009e80008921844 */
[----:B---3--:R-:W3:Y:S01]  /*7f870*/  LDL.LU.64 R32, [R1+0xe88] ;  /* 0x000e880001207983 */ /* 0x008ee20000300a00 */
[----:B------:R1:W-:Y:S02]  /*7f880*/  STL [R1+0x1894], R41 ;  /* 0x0018942901007387 */ /* 0x0003e40000100800 */
[----:B------:R-:W3:Y:S02]  /*7f890*/  LDL.LU.64 R34, [R1+0xe80] ;  /* 0x000e800001227983 */ /* 0x000ee40000300a00 */
[----:B------:R-:W3:Y:S02]  /*7f8a0*/  LDL.LU.64 R42, [R1+0xe78] ;  /* 0x000e7800012a7983 */ /* 0x000ee40000300a00 */
[----:B----4-:R-:W-:-:S02]  /*7f8b0*/  IMAD.MOV.U32 R28, RZ, RZ, R40 ;  /* 0x000000ffff1c7224 */ /* 0x010fc400078e0028 */
[----:B-1----:R-:W4:Y:S01]  /*7f8c0*/  LDL.LU R40, [R1+0x1e18] ;  /* 0x001e180001287983 */ /* 0x002f220000300800 */
[-C--:B------:R-:W-:Y:S02]  /*7f8d0*/  IADD3 R38, P2, R38, R56.reuse, RZ ;  /* 0x0000003826267210 */ /* 0x080fe40007f5e0ff */
[----:B------:R-:W-:Y:S02]  /*7f8e0*/  IADD3 R36, P3, R36, R56, RZ ;  /* 0x0000003824247210 */ /* 0x000fe40007f7e0ff */
[----:B------:R-:W-:-:S03]  /*7f8f0*/  IADD3.X R39, R39, R2, RZ, P2, !PT ;  /* 0x0000000227277210 */ /* 0x000fc600017fe4ff */
[----:B------:R-:W-:Y:S01]  /*7f900*/  IMAD.X R37, R37, 0x1, R2, P3 ;  /* 0x0000000125257824 */ /* 0x000fe200018e0602 */
[----:B------:R-:W-:Y:S01]  /*7f910*/  STL [R1+0x18a0], R38 ;  /* 0x0018a02601007387 */ /* 0x000fe20000100800 */
[----:B------:R1:W-:Y:S02]  /*7f920*/  STL [R1+0x189c], R39 ;  /* 0x00189c2701007387 */ /* 0x0003e40000100800 */
[----:B------:R-:W-:Y:S02]  /*7f930*/  STL [R1+0x18a8], R36 ;  /* 0x0018a82401007387 */ /* 0x000fe40000100800 */
[----:B------:R-:W-:Y:S01]  /*7f940*/  IMAD.MOV.U32 R29, RZ, RZ, R41 ;  /* 0x000000ffff1d7224 */ /* 0x000fe200078e0029 */
[----:B------:R1:W-:Y:S01]  /*7f950*/  STL [R1+0x18a4], R37 ;  /* 0x0018a42501007387 */ /* 0x0003e20000100800 */
[----:B------:R-:W4:Y:S03]  /*7f960*/  LDL.LU R41, [R1+0x1e0c] ;  /* 0x001e0c0001297983 */ /* 0x000f260000300800 */
[----:B------:R1:W-:Y:S02]  /*7f970*/  LDGSTS.E [R0+0x3c200], [R28.64], P1 ;  /* 0x3c2000001c007fae */ /* 0x0003e40008921844 */
[----:B-1----:R-:W-:Y:S01]  /*7f980*/  IMAD.MOV.U32 R28, RZ, RZ, R38 ;  /* 0x000000ffff1c7224 */ /* 0x002fe200078e0026 */
[----:B------:R-:W-:-:S02]  /*7f990*/  MOV R29, R39 ;  /* 0x00000027001d7202 */ /* 0x000fc40000000f00 */
[----:B------:R-:W-:Y:S01]  /*7f9a0*/  ISETP.GT.AND P2, PT, R3, 0x1, PT ;  /* 0x000000010300780c */ /* 0x000fe20003f44270 */
[----:B------:R-:W4:Y:S04]  /*7f9b0*/  LDL.LU R39, [R1+0x1e04] ;  /* 0x001e040001277983 */ /* 0x000f280000300800 */
[----:B------:R1:W-:Y:S01]  /*7f9c0*/  LDGSTS.E [R0+0x3c400], [R28.64], P1 ;  /* 0x3c4000001c007fae */ /* 0x0003e20008921844 */
[----:B------:R-:W4:Y:S02]  /*7f9d0*/  LDL.LU R38, [R1+0x1e10] ;  /* 0x001e100001267983 */ /* 0x000f240000300800 */
[----:B-1----:R-:W-:Y:S02]  /*7f9e0*/  IMAD.MOV.U32 R28, RZ, RZ, R36 ;  /* 0x000000ffff1c7224 */ /* 0x002fe400078e0024 */
[----:B------:R-:W-:-:S02]  /*7f9f0*/  IMAD.MOV.U32 R29, RZ, RZ, R37 ;  /* 0x000000ffff1d7224 */ /* 0x000fc400078e0025 */
[----:B------:R-:W4:Y:S04]  /*7fa00*/  LDL.LU R37, [R1+0x1dfc] ;  /* 0x001dfc0001257983 */ /* 0x000f280000300800 */
[----:B------:R1:W-:Y:S01]  /*7fa10*/  LDGSTS.E [R0+0x3c600], [R28.64], P1 ;  /* 0x3c6000001c007fae */ /* 0x0003e20008921844 */
[----:B------:R-:W-:Y:S01]  /*7fa20*/  ISETP.GT.AND P1, PT, R3, 0x7c, PT ;  /* 0x0000007c0300780c */ /* 0x000fe20003f24270 */
[----:B------:R-:W4:Y:S03]  /*7fa30*/  LDL.LU R36, [R1+0x1e08] ;  /* 0x001e080001247983 */ /* 0x000f260000300800 */
[----:B-1----:R-:W-:Y:S02]  /*7fa40*/  SEL R28, RZ, 0x4, !P1 ;  /* 0x00000004ff1c7807 */ /* 0x002fe40004800000 */
[----:B------:R-:W-:-:S02]  /*7fa50*/  SEL R29, RZ, 0x4, !P2 ;  /* 0x00000004ff1d7807 */ /* 0x000fc40005000000 */
[----:B------:R-:W-:Y:S02]  /*7fa60*/  SEL R28, R28, RZ, !P0 ;  /* 0x000000ff1c1c7207 */ /* 0x000fe40004000000 */
[----:B------:R-:W-:Y:S02]  /*7fa70*/  SEL R29, R29, RZ, !P0 ;  /* 0x000000ff1d1d7207 */ /* 0x000fe40004000000 */
[----:B------:R-:W-:Y:S02]  /*7fa80*/  ISETP.NE.U32.AND P2, PT, R28, RZ, PT ;  /* 0x000000ff1c00720c */ /* 0x000fe40003f45070 */
[----:B------:R-:W-:Y:S02]  /*7fa90*/  ISETP.NE.U32.AND P1, PT, R29, RZ, PT ;  /* 0x000000ff1d00720c */ /* 0x000fe40003f25070 */
[----:B--2---:R-:W-:-:S04]  /*7faa0*/  IADD3 R28, P3, R30, R56, RZ ;  /* 0x000000381e1c7210 */ /* 0x004fc80007f7e0ff */
[----:B------:R-:W-:-:S05]  /*7fab0*/  IADD3.X R29, R31, R2, RZ, P3, !PT ;  /* 0x000000021f1d7210 */ /* 0x000fca0001ffe4ff */
[----:B------:R1:W-:Y:S01]  /*7fac0*/  LDGSTS.E [R0+0x3e000], [R28.64], P2 ;  /* 0x3e0000001c007fae */ /* 0x0003e20009121844 */
[----:B---3--:R-:W-:-:S05]  /*7fad0*/  IADD3 R30, P3, R32, R56, RZ ;  /* 0x00000038201e7210 */ /* 0x008fca0007f7e0ff */
[----:B------:R-:W-:Y:S01]  /*7fae0*/  IMAD.X R31, R33, 0x1, R2, P3 ;  /* 0x00000001211f7824 */ /* 0x000fe200018e0602 */
[----:B------:R-:W-:-:S05]  /*7faf0*/  IADD3 R32, P3, R34, R56, RZ ;  /* 0x0000003822207210 */ /* 0x000fca0007f7e0ff */
[----:B------:R-:W-:Y:S01]  /*7fb00*/  IMAD.X R33, R35, 0x1, R2, P3 ;  /* 0x0000000123217824 */ /* 0x000fe200018e0602 */
[----:B------:R-:W-:Y:S01]  /*7fb10*/  IADD3 R34, P3, R42, R56, RZ ;  /* 0x000000382a227210 */ /* 0x000fe20007f7e0ff */
[----:B------:R-:W-:-:S03]  /*7fb20*/  IMAD.MOV.U32 R44, RZ, RZ, R30 ;  /* 0x000000ffff2c7224 */ /* 0x000fc600078e001e */
[----:B------:R-:W-:Y:S01]  /*7fb30*/  IADD3.X R35, R43, R2, RZ, P3, !PT ;  /* 0x000000022b237210 */ /* 0x000fe20001ffe4ff */
[----:B----4-:R-:W-:Y:S02]  /*7fb40*/  IADD3 R40, P3, R40, R56, RZ ;  /* 0x0000003828287210 */ /* 0x010fe40007f7e0ff */
[----:B------:R-:W-:Y:S02]  /*7fb50*/  IMAD.MOV.U32 R45, RZ, RZ, R31 ;  /* 0x000000ffff2d7224 */ /* 0x000fe400078e001f */
[----:B------:R-:W-:Y:S01]  /*7fb60*/  IMAD.MOV.U32 R42, RZ, RZ, R34 ;  /* 0x000000ffff2a7224 */ /* 0x000fe200078e0022 */
[----:B------:R-:W-:Y:S01]  /*7fb70*/  STL [R1+0x1e18], R40 ;  /* 0x001e182801007387 */ /* 0x000fe20000100800 */
[----:B------:R1:W-:Y:S02]  /*7fb80*/  STL.64 [R1+0xe90], R28 ;  /* 0x000e901c01007387 */ /* 0x0003e40000100a00 */
[----:B------:R-:W-:Y:S02]  /*7fb90*/  STL.64 [R1+0xe88], R44 ;  /* 0x000e882c01007387 */ /* 0x000fe40000100a00 */
[----:B------:R-:W-:Y:S01]  /*7fba0*/  IMAD.MOV.U32 R43, RZ, RZ, R35 ;  /* 0x000000ffff2b7224 */ /* 0x000fe200078e0023 */
[----:B------:R-:W-:Y:S01]  /*7fbb0*/  STL.64 [R1+0xe80], R32 ;  /* 0x000e802001007387 */ /* 0x000fe20000100a00 */
[----:B------:R-:W2:Y:S02]  /*7fbc0*/  LDL.LU R34, [R1+0x1e00] ;  /* 0x001e000001227983 */ /* 0x000ea40000300800 */
[----:B------:R-:W3:Y:S01]  /*7fbd0*/  LDL.LU R30, [R1+0x1d98] ;  /* 0x001d9800011e7983 */ /* 0x000ee20000300800 */
[----:B------:R-:W-:Y:S01]  /*7fbe0*/  IADD3.X R41, R41, R2, RZ, P3, !PT ;  /* 0x0000000229297210 */ /* 0x000fe20001ffe4ff */
[----:B------:R-:W-:Y:S01]  /*7fbf0*/  STL.64 [R1+0xe78], R42 ;  /* 0x000e782a01007387 */ /* 0x000fe20000100a00 */
[----:B------:R-:W4:Y:S02]  /*7fc00*/  LDL.LU R35, [R1+0x1df4] ;  /* 0x001df40001237983 */ /* 0x000f240000300800 */
[----:B------:R-:W4:Y:S01]  /*7fc10*/  LDL.LU R31, [R1+0x1d8c] ;  /* 0x001d8c00011f7983 */ /* 0x000f220000300800 */
[----:B------:R1:W-:Y:S04]  /*7fc20*/  LDGSTS.E [R0+0x3e200], [R44.64], P2 ;  /* 0x3e2000002c007fae */ /* 0x0003e80009121844 */
[----:B------:R1:W-:Y:S02]  /*7fc30*/  STL [R1+0x1e0c], R41 ;  /* 0x001e0c2901007387 */ /* 0x0003e40000100800 */
[----:B-1----:R-:W-:Y:S01]  /*7fc40*/  MOV R29, R41 ;  /* 0x00000029001d7202 */ /* 0x002fe20000000f00 */
[----:B------:R-:W-:-:S02]  /*7fc50*/  IMAD.MOV.U32 R28, RZ, RZ, R40 ;  /* 0x000000ffff1c7224 */ /* 0x000fc400078e0028 */
[----:B------:R1:W-:Y:S01]  /*7fc60*/  LDGSTS.E [R0+0x3e400], [R32.64], P2 ;  /* 0x3e40000020007fae */ /* 0x0003e20009121844 */
[----:B------:R-:W-:Y:S01]  /*7fc70*/  SHF.L.U32 R249, R57, 0x2, RZ ;  /* 0x0000000239f97819 */ /* 0x000fe200000006ff */
[----:B------:R1:W-:Y:S04]  /*7fc80*/  LDGSTS.E [R0+0x3e600], [R42.64], P2 ;  /* 0x3e6000002a007fae */ /* 0x0003e80009121844 */
[----:B------:R-:W4:Y:S01]  /*7fc90*/  LDL.LU R41, [R1+0x1d84] ;  /* 0x001d840001297983 */ /* 0x000f220000300800 */
[----:B------:R-:W4:Y:S03]  /*7fca0*/  LDL.LU R40, [R1+0x1d90] ;  /* 0x001d900001287983 */ /* 0x000f260000300800 */
[----:B-1----:R-:W4:Y:S01]  /*7fcb0*/  LDL.LU R33, [R1+0x1d7c] ;  /* 0x001d7c0001217983 */ /* 0x002f220000300800 */
[----:B------:R-:W4:Y:S01]  /*7fcc0*/  LDL.LU R32, [R1+0x1d88] ;  /* 0x001d880001207983 */ /* 0x000f220000300800 */
[----:B------:R-:W-:-:S02]  /*7fcd0*/  LOP3.LUT R66, R249, 0x20, RZ, 0x3c, !PT ;  /* 0x00000020f9427812 */ /* 0x000fc400078e3cff */
[----:B------:R-:W-:-:S03]  /*7fce0*/  IADD3 R38, P2, R38, R56, RZ ;  /* 0x0000003826267210 */ /* 0x000fc60007f5e0ff */
[----:B------:R-:W-:Y:S02]  /*7fcf0*/  IMAD R0, R60, 0x40000, R66 ;  /* 0x000400003c007824 */ /* 0x000fe400078e0242 */
[--C-:B------:R-:W-:Y:S01]  /*7fd00*/  IMAD.X R39, R39, 0x1, R2.reuse, P2 ;  /* 0x0000000127277824 */ /* 0x100fe200010e0602 */
[----:B------:R-:W-:Y:S02]  /*7fd10*/  IADD3 R36, P3, R36, R56, RZ ;  /* 0x0000003824247210 */ /* 0x000fe40007f7e0ff */
[----:B------:R1:W-:Y:S04]  /*7fd20*/  LDGSTS.E [R0+0x800], [R28.64], P1 ;  /* 0x008000001c007fae */ /* 0x0003e80008921844 */
[----:B------:R-:W-:Y:S01]  /*7fd30*/  STL [R1+0x1e10], R38 ;  /* 0x001e102601007387 */ /* 0x000fe20000100800 */
[----:B------:R-:W-:-:S03]  /*7fd40*/  IMAD.X R37, R37, 0x1, R2, P3 ;  /* 0x0000000125257824 */ /* 0x000fc600018e0602 */
[----:B------:R1:W-:Y:S01]  /*7fd50*/  STL [R1+0x1e04], R39 ;  /* 0x001e042701007387 */ /* 0x0003e20000100800 */
[----:B------:R-:W-:Y:S01]  /*7fd60*/  STL [R1+0x1e08], R36 ;  /* 0x001e082401007387 */ /* 0x000fe20000100800 */
[----:B-1----:R-:W-:Y:S01]  /*7fd70*/  MOV R28, R38 ;  /* 0x00000026001c7202 */ /* 0x002fe20000000f00 */
[----:B------:R-:W-:Y:S01]  /*7fd80*/  IMAD.MOV.U32 R29, RZ, RZ, R39 ;  /* 0x000000ffff1d7224 */ /* 0x000fe200078e0027 */
[----:B------:R1:W-:Y:S01]  /*7fd90*/  STL [R1+0x1dfc], R37 ;  /* 0x001dfc2501007387 */ /* 0x0003e20000100800 */
[----:B------:R-:W4:Y:S02]  /*7fda0*/  LDL.LU R39, [R1+0x1d74] ;  /* 0x001d740001277983 */ /* 0x000f240000300800 */
[----:B------:R-:W4:Y:S01]  /*7fdb0*/  LDL.LU R38, [R1+0x1d80] ;  /* 0x001d800001267983 */ /* 0x000f220000300800 */
[----:B------:R1:W-:Y:S01]  /*7fdc0*/  LDGSTS.E [R0+0xa00], [R28.64], P1 ;  /* 0x00a000001c007fae */ /* 0x0003e20008921844 */
[----:B------:R-:W-:Y:S01]  /*7fdd0*/  ISETP.GT.AND P2, PT, R3, 0x5, PT ;  /* 0x000000050300780c */ /* 0x000fe20003f44270 */
[----:B-1----:R-:W-:Y:S01]  /*7fde0*/  IMAD.MOV.U32 R28, RZ, RZ, R36 ;  /* 0x000000ffff1c7224 */ /* 0x002fe200078e0024 */
[----:B------:R-:W-:-:S02]  /*7fdf0*/  MOV R29, R37 ;  /* 0x00000025001d7202 */ /* 0x000fc40000000f00 */
[----:B------:R-:W4:Y:S01]  /*7fe00*/  LDL.LU R37, [R1+0x1d0c] ;  /* 0x001d0c0001257983 */ /* 0x000f220000300800 */
[----:B------:R-:W4:Y:S03]  /*7fe10*/  LDL.LU R36, [R1+0x1d18] ;  /* 0x001d180001247983 */ /* 0x000f260000300800 */
[----:B------:R1:W-:Y:S02]  /*7fe20*/  LDGSTS.E [R0+0xc00], [R28.64], P1 ;  /* 0x00c000001c007fae */ /* 0x0003e40008921844 */
[----:B-1----:R-:W-:-:S04]  /*7fe30*/  SEL R28, RZ, 0x4, !P2 ;  /* 0x00000004ff1c7807 */ /* 0x002fc80005000000 */
[----:B------:R-:W-:-:S04]  /*7fe40*/  SEL R28, R28, RZ, !P0 ;  /* 0x000000ff1c1c7207 */ /* 0x000fc80004000000 */
[----:B------:R-:W-:Y:S02]  /*7fe50*/  ISETP.NE.U32.AND P2, PT, R28, RZ, PT ;  /* 0x000000ff1c00720c */ /* 0x000fe40003f45070 */
[-C--:B--2---:R-:W-:Y:S02]  /*7fe60*/  IADD3 R34, P3, R34, R56.reuse, RZ ;  /* 0x0000003822227210 */ /* 0x084fe40007f7e0ff */
[----:B---3--:R-:W-:-:S03]  /*7fe70*/  IADD3 R30, P4, R30, R56, RZ ;  /* 0x000000381e1e7210 */ /* 0x008fc60007f9e0ff */
[--C-:B----4-:R-:W-:Y:S02]  /*7fe80*/  IMAD.X R35, R35, 0x1, R2.reuse, P3 ;  /* 0x0000000123237824 */ /* 0x110fe400018e0602 */
[----:B------:R-:W-:Y:S01]  /*7fe90*/  IMAD.X R31, R31, 0x1, R2, P4 ;  /* 0x000000011f1f7824 */ /* 0x000fe200020e0602 */
[----:B------:R-:W-:Y:S01]  /*7fea0*/  STL [R1+0x1e00], R34 ;  /* 0x001e002201007387 */ /* 0x000fe20000100800 */
[----:B------:R-:W-:Y:S01]  /*7feb0*/  MOV R28, R34 ;  /* 0x00000022001c7202 */ /* 0x000fe20000000f00 */
[----:B------:R-:W-:Y:S02]  /*7fec0*/  IMAD.MOV.U32 R29, RZ, RZ, R35 ;  /* 0x000000ffff1d7224 */ /* 0x000fe400078e0023 */
[----:B------:R1:W-:Y:S01]  /*7fed0*/  STL [R1+0x1df4], R35 ;  /* 0x001df42301007387 */ /* 0x0003e20000100800 */
[----:B------:R-:W-:Y:S01]  /*7fee0*/  STL [R1+0x1d98], R30 ;  /* 0x001d981e01007387 */ /* 0x000fe20000100800 */
[----:B------:R2:W-:Y:S03]  /*7fef0*/  STL [R1+0x1d8c], R31 ;  /* 0x001d8c1f01007387 */ /* 0x0005e60000100800 */
[----:B------:R3:W-:Y:S04]  /*7ff00*/  LDGSTS.E [R0+0xe00], [R28.64], P1 ;  /* 0x00e000001c007fae */ /* 0x0007e80008921844 */
[----:B-1----:R-:W4:Y:S01]  /*7ff10*/  LDL.LU R35, [R1+0x1d04] ;  /* 0x001d040001237983 */ /* 0x002f220000300800 */
[----:B------:R-:W4:Y:S01]  /*7ff20*/  LDL.LU R34, [R1+0x1d10] ;  /* 0x001d100001227983 */ /* 0x000f220000300800 */
[----:B---3--:R-:W-:Y:S01]  /*7ff30*/  MOV R29, R31 ;  /* 0x0000001f001d7202 */ /* 0x008fe20000000f00 */
[----:B------:R-:W-:Y:S01]  /*7ff40*/  IMAD.MOV.U32 R28, RZ, RZ, R30 ;  /* 0x000000ffff1c7224 */ /* 0x000fe200078e001e */
[----:B--2---:R-:W2:Y:S01]  /*7ff50*/  LDL.LU R31, [R1+0x1cfc] ;  /* 0x001cfc00011f7983 */ /* 0x004ea20000300800 */
[----:B------:R-:W3:Y:S01]  /*7ff60*/  LDL.LU R30, [R1+0x1d08] ;  /* 0x001d0800011e7983 */ /* 0x000ee20000300800 */
[----:B------:R-:W-:-:S02]  /*7ff70*/  IADD3 R40, P1, R40, R56, RZ ;  /* 0x0000003828287210 */ /* 0x000fc40007f3e0ff */
[----:B------:R-:W-:Y:S01]  /*7ff80*/  IADD3 R32, P3, R32, R56, RZ ;  /* 0x0000003820207210 */ /* 0x000fe20007f7e0ff */
[----:B------:R1:W-:Y:S02]  /*7ff90*/  LDGSTS.E [R0+0x2800], [R28.64], P2 ;  /* 0x028000001c007fae */ /* 0x0003e40009121844 */
[--C-:B------:R-:W-:Y:S02]  /*7ffa0*/  IMAD.X R41, R41, 0x1, R2.reuse, P1 ;  /* 0x0000000129297824 */ /* 0x100fe400008e0602 */
[----:B------:R-:W-:Y:S01]  /*7ffb0*/  IMAD.X R33, R33, 0x1, R2, P3 ;  /* 0x0000000121217824 */ /* 0x000fe200018e0602 */
[----:B------:R-:W-:Y:S02]  /*7ffc0*/  STL [R1+0x1d90], R40 ;  /* 0x001d902801007387 */ /* 0x000fe40000100800 */
[----:B------:R1:W-:Y:S02]  /*7ffd0*/  STL [R1+0x1d84], R41 ;  /* 0x001d842901007387 */ /* 0x0003e40000100800 */
[----:B------:R-:W-:Y:S01]  /*7ffe0*/  STL [R1+0x1d88], R32 ;  /* 0x001d882001007387 */ /* 0x000fe20000100800 */
[----:B------:R1:W-:Y:S02]  /*7fff0*/  STL [R1+0x1d7c], R33 ;  /* 0x001d7c2101007387 */ /* 0x0003e40000100800 */
[----:B-1----:R-:W-:Y:S01]  /*80000*/  MOV R28, R40 ;  /* 0x00000028001c7202 */ /* 0x002fe20000000f00 */
[----:B------:R-:W-:-:S02]  /*80010*/  IMAD.MOV.U32 R29, RZ, RZ, R41 ;  /* 0x000000ffff1d7224 */ /* 0x000fc400078e0029 */
[----:B------:R-:W2:Y:S04]  /*80020*/  LDL.LU R41, [R1+0x1cf4] ;  /* 0x001cf40001297983 */ /* 0x000ea80000300800 */
[----:B------:R1:W-:Y:S01]  /*80030*/  LDGSTS.E [R0+0x2a00], [R28.64], P2 ;  /* 0x02a000001c007fae */ /* 0x0003e20009121844 */
[----:B------:R-:W2:Y:S01]  /*80040*/  LDL.LU R40, [R1+0x1d00] ;  /* 0x001d000001287983 */ /* 0x000ea20000300800 */
[----:B-1----:R-:W-:Y:S01]  /*80050*/  MOV R29, R33 ;  /* 0x00000021001d7202 */ /* 0x002fe20000000f00 */
[----:B------:R-:W-:Y:S01]  /*80060*/  IMAD.MOV.U32 R28, RZ, RZ, R32 ;  /* 0x000000ffff1c7224 */ /* 0x000fe200078e0020 */
[----:B------:R-:W2:Y:S01]  /*80070*/  LDL.LU R33, [R1+0x1c8c] ;  /* 0x001c8c0001217983 */ /* 0x000ea20000300800 */
[----:B------:R-:W2:Y:S01]  /*80080*/  LDL.LU R32, [R1+0x1c98] ;  /* 0x001c980001207983 */ /* 0x000ea20000300800 */
[----:B------:R-:W-:-:S02]  /*80090*/  ISETP.GT.AND P1, PT, R3, 0x9, PT ;  /* 0x000000090300780c */ /* 0x000fc40003f24270 */
[-C--:B------:R-:W-:Y:S01]  /*800a0*/  IADD3 R38, P3, R38, R56.reuse, RZ ;  /* 0x0000003826267210 */ /* 0x080fe20007f7e0ff */
[----:B------:R1:W-:Y:S01]  /*800b0*/  LDGSTS.E [R0+0x2c00], [R28.64], P2 ;  /* 0x02c000001c007fae */ /* 0x0003e20009121844 */
[----:B------:R-:W-:-:S03]  /*800c0*/  IADD3 R36, P4, R36, R56, RZ ;  /* 0x0000003824247210 */ /* 0x000fc60007f9e0ff */
[--C-:B------:R-:W-:Y:S01]  /*800d0*/  IMAD.X R39, R39, 0x1, R2.reuse, P3 ;  /* 0x0000000127277824 */ /* 0x100fe200018e0602 */
[----:B-1----:R-:W-:Y:S01]  /*800e0*/  SEL R28, RZ, 0x4, !P1 ;  /* 0x00000004ff1c7807 */ /* 0x002fe20004800000 */
[----:B------:R-:W-:-:S03]  /*800f0*/  IMAD.X R37, R37, 0x1, R2, P4 ;  /* 0x0000000125257824 */ /* 0x000fc600020e0602 */
[----:B------:R-:W-:Y:S01]  /*80100*/  SEL R28, R28, RZ, !P0 ;  /* 0x000000ff1c1c7207 */ /* 0x000fe20004000000 */
[----:B------:R-:W-:Y:S01]  /*80110*/  STL [R1+0x1d80], R38 ;  /* 0x001d802601007387 */ /* 0x000fe20000100800 */
[----:B------:R-:W-:Y:S02]  /*80120*/  IMAD.MOV.U32 R29, RZ, RZ, R39 ;  /* 0x000000ffff1d7224 */ /* 0x000fe400078e0027 */
[----:B------:R-:W-:Y:S01]  /*80130*/  ISETP.NE.U32.AND P1, PT, R28, RZ, PT ;  /* 0x000000ff1c00720c */ /* 0x000fe20003f25070 */
[----:B------:R-:W-:Y:S01]  /*80140*/  MOV R28, R38 ;  /* 0x00000026001c7202 */ /* 0x000fe20000000f00 */
[----:B------:R1:W-:Y:S01]  /*80150*/  STL [R1+0x1d74], R39 ;  /* 0x001d742701007387 */ /* 0x0003e20000100800 */
[----:B------:R-:W-:Y:S02]  /*80160*/  STL [R1+0x1d18], R36 ;  /* 0x001d182401007387 */ /* 0x000fe40000100800 */
[----:B------:R1:W-:Y:S01]  /*80170*/  STL [R1+0x1d0c], R37 ;  /* 0x001d0c2501007387 */ /* 0x0003e20000100800 */
[----:B------:R1:W-:Y:S04]  /*80180*/  LDGSTS.E [R0+0x2e00], [R28.64], P2 ;  /* 0x02e000001c007fae */ /* 0x0003e80009121844 */
[----:B-1----:R-:W2:Y:S01]  /*80190*/  LDL.LU R39, [R1+0x1c84] ;  /* 0x001c840001277983 */ /* 0x002ea20000300800 */
[----:B------:R-:W2:Y:S01]  /*801a0*/  LDL.LU R38, [R1+0x1c90] ;  /* 0x001c900001267983 */ /* 0x000ea20000300800 */
[----:B------:R-:W-:Y:S01]  /*801b0*/  MOV R29, R37 ;  /* 0x00000025001d7202 */ /* 0x000fe20000000f00 */
[----:B------:R-:W-:Y:S01]  /*801c0*/  IMAD.MOV.U32 R28, RZ, RZ, R36 ;  /* 0x000000ffff1c7224 */ /* 0x000fe200078e0024 */
[----:B------:R-:W2:Y:S01]  /*801d0*/  LDL.LU R37, [R1+0x1c7c] ;  /* 0x001c7c0001257983 */ /* 0x000ea20000300800 */
[----:B------:R-:W2:Y:S03]  /*801e0*/  LDL.LU R36, [R1+0x1c88] ;  /* 0x001c880001247983 */ /* 0x000ea60000300800 */
[----:B------:R1:W-:Y:S01]  /*801f0*/  LDGSTS.E [R0+0x4800], [R28.64], P1 ;  /* 0x048000001c007fae */ /* 0x0003e20008921844 */
[----:B----4-:R-:W-:-:S05]  /*80200*/  IADD3 R34, P2, R34, R56, RZ ;  /* 0x0000003822227210 */ /* 0x010fca0007f5e0ff */
[--C-:B------:R-:W-:Y:S01]  /*80210*/  IMAD.X R35, R35, 0x1, R2.reuse, P2 ;  /* 0x0000000123237824 */ /* 0x100fe200010e0602 */
[----:B---3--:R-:W-:Y:S02]  /*80220*/  IADD3 R30, P3, R30, R56, RZ ;  /* 0x000000381e1e7210 */ /* 0x008fe40007f7e0ff */
[----:B-1----:R-:W-:Y:S01]  /*80230*/  MOV R28, R34 ;  /* 0x00000022001c7202 */ /* 0x002fe20000000f00 */
[----:B------:R-:W-:Y:S01]  /*80240*/  IMAD.MOV.U32 R29, RZ, RZ, R35 ;  /* 0x000000ffff1d7224 */ /* 0x000fe200078e0023 */
[----:B------:R-:W-:Y:S01]  /*80250*/  STL [R1+0x1d10], R34 ;  /* 0x001d102201007387 */ /* 0x000fe20000100800 */
[----:B--2---:R-:W-:-:S03]  /*80260*/  IMAD.X R31, R31, 0x1, R2, P3 ;  /* 0x000000011f1f7824 */ /* 0x004fc600018e0602 */
[----:B------:R1:W-:Y:S04]  /*80270*/  STL [R1+0x1d04], R35 ;  /* 0x001d042301007387 */ /* 0x0003e80000100800 */
[----:B------:R-:W-:Y:S01]  /*80280*/  STL [R1+0x1d08], R30 ;  /* 0x001d081e01007387 */ /* 0x000fe20000100800 */
[----:B------:R2:W-:Y:S03]  /*80290*/  STL [R1+0x1cfc], R31 ;  /* 0x001cfc1f01007387 */ /* 0x0005e60000100800 */
[----:B------:R3:W-:Y:S01]  /*802a0*/  LDGSTS.E [R0+0x4a00], [R28.64], P1 ;  /* 0x04a000001c007fae */ /* 0x0007e20008921844 */
[----:B------:R-:W-:-:S03]  /*802b0*/  ISETP.GT.AND P2, PT, R3, 0xd, PT ;  /* 0x0000000d0300780c */ /* 0x000fc60003f44270 */
[----:B-1----:R-:W4:Y:S01]  /*802c0*/  LDL.LU R35, [R1+0x1c74] ;  /* 0x001c740001237983 */ /* 0x002f220000300800 */
[----:B------:R-:W4:Y:S02]  /*802d0*/  LDL.LU R34, [R1+0x1c80] ;  /* 0x001c800001227983 */ /* 0x000f240000300800 */
[----:B---3--:R-:W-:Y:S01]  /*802e0*/  IMAD.MOV.U32 R28, RZ, RZ, R30 ;  /* 0x000000ffff1c7224 */ /* 0x008fe200078e001e */
[----:B------:R-:W-:Y:S02]  /*802f0*/  MOV R29, R31 ;  /* 0x0000001f001d7202 */ /* 0x000fe40000000f00 */
[----:B--2---:R-:W2:Y:S01]  /*80300*/  LDL.LU R31, [R1+0x1c0c] ;  /* 0x001c0c00011f7983 */ /* 0x004ea20000300800 */
[----:B------:R-:W3:Y:S03]  /*80310*/  LDL.LU R30, [R1+0x1c18] ;  /* 0x001c1800011e7983 */ /* 0x000ee60000300800 */
[----:B------:R1:W-:Y:S01]  /*80320*/  LDGSTS.E [R0+0x4c00], [R28.64], P1 ;  /* 0x04c000001c007fae */ /* 0x0003e20008921844 */
[----:B------:R-:W-:-:S05]  /*80330*/  IADD3 R40, P3, R40, R56, RZ ;  /* 0x0000003828287210 */ /* 0x000fca0007f7e0ff */
[----:B------:R-:W-:Y:S01]  /*80340*/  IMAD.X R41, R41, 0x1, R2, P3 ;  /* 0x0000000129297824 */ /* 0x000fe200018e0602 */
[----:B------:R-:W-:Y:S02]  /*80350*/  IADD3 R32, P4, R32, R56, RZ ;  /* 0x0000003820207210 */ /* 0x000fe40007f9e0ff */
[----:B-1----:R-:W-:-:S04]  /*80360*/  SEL R28, RZ, 0x4, !P2 ;  /* 0x00000004ff1c7807 */ /* 0x002fc80005000000 */
[----:B------:R-:W-:Y:S01]  /*80370*/  SEL R28, R28, RZ, !P0 ;  /* 0x000000ff1c1c7207 */ /* 0x000fe20004000000 */
[----:B------:R-:W-:Y:S02]  /*80380*/  IMAD.X R33, R33, 0x1, R2, P4 ;  /* 0x0000000121217824 */ /* 0x000fe400020e0602 */
[----:B------:R-:W-:Y:S01]  /*80390*/  IMAD.MOV.U32 R29, RZ, RZ, R41 ;  /* 0x000000ffff1d7224 */ /* 0x000fe200078e0029 */
[----:B------:R-:W-:Y:S01]  /*803a0*/  ISETP.NE.U32.AND P2, PT, R28, RZ, PT ;  /* 0x000000ff1c00720c */ /* 0x000fe20003f45070 */
[----:B------:R-:W-:Y:S01]  /*803b0*/  MOV R28, R40 ;  /* 0x00000028001c7202 */ /* 0x000fe20000000f00 */
[----:B------:R-:W-:Y:S01]  /*803c0*/  STL [R1+0x1d00], R40 ;  /* 0x001d002801007387 */ /* 0x000fe20000100800 */
[----:B------:R1:W-:Y:S02]  /*803d0*/  STL [R1+0x1cf4], R41 ;  /* 0x001cf42901007387 */ /* 0x0003e40000100800 */
        /* <DEDUP_REMOVED lines=10> */
[----:B------:R-:W-:-:S05]  /*80480*/  IADD3 R38, P1, R38, R56, RZ ;  /* 0x0000003826267210 */ /* 0x000fca0007f3e0ff */
[--C-:B------:R-:W-:Y:S01]  /*80490*/  IMAD.X R39, R39, 0x1, R2.reuse, P1 ;  /* 0x0000000127277824 */ /* 0x100fe200008e0602 */
[----:B------:R-:W-:Y:S01]  /*804a0*/  IADD3 R36, P3, R36, R56, RZ ;  /* 0x0000003824247210 */ /* 0x000fe20007f7e0ff */
[----:B------:R-:W-:Y:S01]  /*804b0*/  STL [R1+0x1c90], R38 ;  /* 0x001c902601007387 */ /* 0x000fe20000100800 */
[----:B-1----:R-:W-:Y:S01]  /*804c0*/  MOV R28, R38 ;  /* 0x00000026001c7202 */ /* 0x002fe20000000f00 */
[----:B------:R-:W-:Y:S02]  /*804d0*/  IMAD.MOV.U32 R29, RZ, RZ, R39 ;  /* 0x000000ffff1d7224 */ /* 0x000fe400078e0027 */
[----:B------:R-:W-:Y:S01]  /*804e0*/  IMAD.X R37, R37, 0x1, R2, P3 ;  /* 0x0000000125257824 */ /* 0x000fe200018e0602 */
[----:B------:R1:W-:Y:S01]  /*804f0*/  STL [R1+0x1c84], R39 ;  /* 0x001c842701007387 */ /* 0x0003e20000100800 */
[----:B------:R-:W-:Y:S03]  /*80500*/  STL [R1+0x1c88], R36 ;  /* 0x001c882401007387 */ /* 0x000fe60000100800 */
[----:B------:R1:W-:Y:S04]  /*80510*/  LDGSTS.E [R0+0x6a00], [R28.64], P2 ;  /* 0x06a000001c007fae */ /* 0x0003e80009121844 */
[----:B------:R1:W-:Y:S01]  /*80520*/  STL [R1+0x1c7c], R37 ;  /* 0x001c7c2501007387 */ /* 0x0003e20000100800 */
[----:B------:R-:W-:-:S03]  /*80530*/  ISETP.GT.AND P1, PT, R3, 0x11, PT ;  /* 0x000000110300780c */ /* 0x000fc60003f24270 */
[----:B-1----:R-:W2:Y:S01]  /*80540*/  LDL.LU R39, [R1+0x1bf4] ;  /* 0x001bf40001277983 */ /* 0x002ea20000300800 */
[----:B------:R-:W2:Y:S02]  /*80550*/  LDL.LU R38, [R1+0x1c00] ;  /* 0x001c000001267983 */ /* 0x000ea40000300800 */
[----:B------:R-:W-:Y:S01]  /*80560*/  IMAD.MOV.U32 R28, RZ, RZ, R36 ;  /* 0x000000ffff1c7224 */ /* 0x000fe200078e0024 */
[----:B------:R-:W-:Y:S02]  /*80570*/  MOV R29, R37 ;  /* 0x00000025001d7202 */ /* 0x000fe40000000f00 */
[----:B------:R-:W2:Y:S01]  /*80580*/  LDL.LU R37, [R1+0x1b8c] ;  /* 0x001b8c0001257983 */ /* 0x000ea20000300800 */
[----:B------:R-:W2:Y:S03]  /*80590*/  LDL.LU R36, [R1+0x1b98] ;  /* 0x001b980001247983 */ /* 0x000ea60000300800 */
[----:B------:R1:W-:Y:S02]  /*805a0*/  LDGSTS.E [R0+0x6c00], [R28.64], P2 ;  /* 0x06c000001c007fae */ /* 0x0003e40009121844 */
[----:B-1----:R-:W-:-:S04]  /*805b0*/  SEL R28, RZ, 0x4, !P1 ;  /* 0x00000004ff1c7807 */ /* 0x002fc80004800000 */
[----:B------:R-:W-:-:S04]  /*805c0*/  SEL R28, R28, RZ, !P0 ;  /* 0x000000ff1c1c7207 */ /* 0x000fc80004000000 */
[----:B------:R-:W-:Y:S02]  /*805d0*/  ISETP.NE.U32.AND P1, PT, R28, RZ, PT ;  /* 0x000000ff1c00720c */ /* 0x000fe40003f25070 */
[----:B----4-:R-:W-:-:S05]  /*805e0*/  IADD3 R34, P3, R34, R56, RZ ;  /* 0x0000003822227210 */ /* 0x010fca0007f7e0ff */
[--C-:B------:R-:W-:Y:S01]  /*805f0*/  IMAD.X R35, R35, 0x1, R2.reuse, P3 ;  /* 0x0000000123237824 */ /* 0x100fe200018e0602 */
[----:B---3--:R-:W-:Y:S01]  /*80600*/  IADD3 R30, P4, R30, R56, RZ ;  /* 0x000000381e1e7210 */ /* 0x008fe20007f9e0ff */
[----:B------:R-:W-:Y:S01]  /*80610*/  STL [R1+0x1c80], R34 ;  /* 0x001c802201007387 */ /* 0x000fe20000100800 */
[----:B------:R-:W-:Y:S01]  /*80620*/  MOV R28, R34 ;  /* 0x00000022001c7202 */ /* 0x000fe20000000f00 */
[----:B------:R-:W-:Y:S02]  /*80630*/  IMAD.MOV.U32 R29, RZ, RZ, R35 ;  /* 0x000000ffff1d7224 */ /* 0x000fe400078e0023 */
[----:B--2---:R-:W-:Y:S01]  /*80640*/  IMAD.X R31, R31, 0x1, R2, P4 ;  /* 0x000000011f1f7824 */ /* 0x004fe200020e0602 */
[----:B------:R1:W-:Y:S01]  /*80650*/  STL [R1+0x1c74], R35 ;  /* 0x001c742301007387 */ /* 0x0003e20000100800 */
[----:B------:R-:W-:Y:S03]  /*80660*/  STL [R1+0x1c18], R30 ;  /* 0x001c181e01007387 */ /* 0x000fe60000100800 */
[----:B------:R2:W-:Y:S04]  /*80670*/  LDGSTS.E [R0+0x6e00], [R28.64], P2 ;  /* 0x06e000001c007fae */ /* 0x0005e80009121844 */
[----:B------:R3:W-:Y:S04]  /*80680*/  STL [R1+0x1c0c], R31 ;  /* 0x001c0c1f01007387 */ /* 0x0007e80000100800 */
[----:B-1----:R-:W4:Y:S01]  /*80690*/  LDL.LU R35, [R1+0x1b84] ;  /* 0x001b840001237983 */ /* 0x002f220000300800 */
[----:B------:R-:W4:Y:S01]  /*806a0*/  LDL.LU R34, [R1+0x1b90] ;  /* 0x001b900001227983 */ /* 0x000f220000300800 */
[----:B--2---:R-:W-:Y:S01]  /*806b0*/  MOV R29, R31 ;  /* 0x0000001f001d7202 */ /* 0x004fe20000000f00 */
[----:B------:R-:W-:Y:S01]  /*806c0*/  IMAD.MOV.U32 R28, RZ, RZ, R30 ;  /* 0x000000ffff1c7224 */ /* 0x000fe200078e001e */
[----:B---3--:R-:W2:Y:S01]  /*806d0*/  LDL.LU R31, [R1+0x1b7c] ;  /* 0x001b7c00011f7983 */ /* 0x008ea20000300800 */
[----:B------:R-:W3:Y:S03]  /*806e0*/  LDL.LU R30, [R1+0x1b88] ;  /* 0x001b8800011e7983 */ /* 0x000ee60000300800 */
[----:B------:R1:W-:Y:S01]  /*806f0*/  LDGSTS.E [R0+0x8800], [R28.64], P1 ;  /* 0x088000001c007fae */ /* 0x0003e20008921844 */
[----:B------:R-:W-:-:S02]  /*80700*/  IADD3 R40, P2, R40, R56, RZ ;  /* 0x0000003828287210 */ /* 0x000fc40007f5e0ff */
[----:B------:R-:W-:-:S03]  /*80710*/  IADD3 R32, P3, R32, R56, RZ ;  /* 0x0000003820207210 */ /* 0x000fc60007f7e0ff */
[--C-:B------:R-:W-:Y:S01]  /*80720*/  IMAD.X R41, R41, 0x1, R2.reuse, P2 ;  /* 0x0000000129297824 */ /* 0x100fe200010e0602 */
[----:B------:R-:W-:Y:S01]  /*80730*/  STL [R1+0x1c10], R40 ;  /* 0x001c102801007387 */ /* 0x000fe20000100800 */
[----:B-1----:R-:W-:Y:S01]  /*80740*/  MOV R28, R40 ;  /* 0x00000028001c7202 */ /* 0x002fe20000000f00 */
[----:B------:R-:W-:Y:S02]  /*80750*/  IMAD.X R33, R33, 0x1, R2, P3 ;  /* 0x0000000121217824 */ /* 0x000fe400018e0602 */
[----:B------:R-:W-:Y:S01]  /*80760*/  IMAD.MOV.U32 R29, RZ, RZ, R41 ;  /* 0x000000ffff1d7224 */ /* 0x000fe200078e0029 */
        /* <DEDUP_REMOVED lines=9> */
[----:B------:R-:W2:Y:S01]  /*80800*/  LDL.LU R32, [R1+0x1b18] ;  /* 0x001b180001207983 */ /* 0x000ea20000300800 */
[----:B------:R-:W-:-:S02]  /*80810*/  ISETP.GT.AND P2, PT, R3, 0x15, PT ;  /* 0x000000150300780c */ /* 0x000fc40003f44270 */
[----:B------:R1:W-:Y:S01]  /*80820*/  LDGSTS.E [R0+0x8c00], [R28.64], P1 ;  /* 0x08c000001c007fae */ /* 0x0003e20008921844 */
[-C--:B------:R-:W-:Y:S02]  /*80830*/  IADD3 R38, P3, R38, R56.reuse, RZ ;  /* 0x0000003826267210 */ /* 0x080fe40007f7e0ff */
[----:B------:R-:W-:Y:S02]  /*80840*/  IADD3 R36, P4, R36, R56, RZ ;  /* 0x0000003824247210 */ /* 0x000fe40007f9e0ff */
[----:B-1----:R-:W-:Y:S01]  /*80850*/  SEL R28, RZ, 0x4, !P2 ;  /* 0x00000004ff1c7807 */ /* 0x002fe20005000000 */
[----:B------:R-:W-:-:S03]  /*80860*/  IMAD.X R39, R39, 0x1, R2, P3 ;  /* 0x0000000127277824 */ /* 0x000fc600018e0602 */
[----:B------:R-:W-:Y:S01]  /*80870*/  SEL R28, R28, RZ, !P0 ;  /* 0x000000ff1c1c7207 */ /* 0x000fe20004000000 */
[----:B------:R-:W-:Y:S01]  /*80880*/  IMAD.X R37, R37, 0x1, R2, P4 ;  /* 0x0000000125257824 */ /* 0x000fe200020e0602 */
[----:B------:R-:W-:Y:S01]  /*80890*/  STL [R1+0x1c00], R38 ;  /* 0x001c002601007387 */ /* 0x000fe20000100800 */
[----:B------:R-:W-:Y:S01]  /*808a0*/  IMAD.MOV.U32 R29, RZ, RZ, R39 ;  /* 0x000000ffff1d7224 */ /* 0x000fe200078e0027 */
        /* <DEDUP_REMOVED lines=13> */
[----:B----4-:R-:W-:-:S02]  /*80980*/  IADD3 R34, P1, R34, R56, RZ ;  /* 0x0000003822227210 */ /* 0x010fc40007f3e0ff */
[----:B---3--:R-:W-:-:S03]  /*80990*/  IADD3 R30, P3, R30, R56, RZ ;  /* 0x000000381e1e7210 */ /* 0x008fc60007f7e0ff */
[--C-:B------:R-:W-:Y:S01]  /*809a0*/  IMAD.X R35, R35, 0x1, R2.reuse, P1 ;  /* 0x0000000123237824 */ /* 0x100fe200008e0602 */
[----:B-1----:R-:W-:Y:S01]  /*809b0*/  MOV R28, R34 ;  /* 0x00000022001c7202 */ /* 0x002fe20000000f00 */
[----:B------:R-:W-:Y:S01]  /*809c0*/  STL [R1+0x1b90], R34 ;  /* 0x001b902201007387 */ /* 0x000fe20000100800 */
[----:B--2---:R-:W-:Y:S02]  /*809d0*/  IMAD.X R31, R31, 0x1, R2, P3 ;  /* 0x000000011f1f7824 */ /* 0x004fe400018e0602 */
[----:B------:R-:W-:Y:S01]  /*809e0*/  IMAD.MOV.U32 R29, RZ, RZ, R35 ;  /* 0x000000ffff1d7224 */ /* 0x000fe200078e0023 */
[----:B------:R1:W-:Y:S01]  /*809f0*/  STL [R1+0x1b84], R35 ;  /* 0x001b842301007387 */ /* 0x0003e20000100800 */
[----:B------:R-:W-:Y:S02]  /*80a00*/  STL [R1+0x1b88], R30 ;  /* 0x001b881e01007387 */ /* 0x000fe40000100800 */
[----:B------:R2:W-:Y:S01]  /*80a10*/  STL [R1+0x1b7c], R31 ;  /* 0x001b7c1f01007387 */ /* 0x0005e20000100800 */
        /* <DEDUP_REMOVED lines=9> */
[----:B------:R-:W-:-:S02]  /*80ab0*/  IADD3 R40, P3, R40, R56, RZ ;  /* 0x0000003828287210 */ /* 0x000fc40007f7e0ff */
[----:B-1----:R-:W-:-:S03]  /*80ac0*/  SEL R28, RZ, 0x4, !P1 ;  /* 0x00000004ff1c7807 */ /* 0x002fc60004800000 */
[--C-:B------:R-:W-:Y:S01]  /*80ad0*/  IMAD.X R41, R41, 0x1, R2.reuse, P3 ;  /* 0x0000000129297824 */ /* 0x100fe200018e0602 */
[----:B------:R-:W-:Y:S02]  /*80ae0*/  SEL R28, R28, RZ, !P0 ;  /* 0x000000ff1c1c7207 */ /* 0x000fe40004000000 */
[----:B------:R-:W-:Y:S01]  /*80af0*/  IADD3 R32, P4, R32, R56, RZ ;  /* 0x0000003820207210 */ /* 0x000fe20007f9e0ff */
[----:B------:R-:W-:Y:S01]  /*80b00*/  IMAD.MOV.U32 R29, RZ, RZ, R41 ;  /* 0x000000ffff1d7224 */ /* 0x000fe200078e0029 */
[----:B------:R-:W-:Y:S01]  /*80b10*/  ISETP.NE.U32.AND P1, PT, R28, RZ, PT ;  /* 0x000000ff1c00720c */ /* 0x000fe20003f25070 */
[----:B------:R-:W-:Y:S02]  /*80b20*/  MOV R28, R40 ;  /* 0x00000028001c7202 */ /* 0x000fe40000000f00 */
[----:B------:R-:W-:Y:S01]  /*80b30*/  IMAD.X R33, R33, 0x1, R2, P4 ;  /* 0x0000000121217824 */ /* 0x000fe200020e0602 */
[----:B------:R-:W-:Y:S01]  /*80b40*/  STL [R1+0x1b80], R40 ;  /* 0x001b802801007387 */ /* 0x000fe20000100800 */
[----:B------:R1:W-:Y:S02]  /*80b50*/  STL [R1+0x1b74], R41 ;  /* 0x001b742901007387 */ /* 0x0003e40000100800 */
[----:B------:R-:W-:Y:S01]  /*80b60*/  STL [R1+0x1b18], R32 ;  /* 0x001b182001007387 */ /* 0x000fe20000100800 */
[----:B------:R1:W-:Y:S04]  /*80b70*/  LDGSTS.E [R0+0xae00], [R28.64], P2 ;  /* 0x0ae000001c007fae */ /* 0x0003e80009121844 */
[----:B------:R1:W-:Y:S04]  /*80b80*/  STL [R1+0x1b0c], R33 ;  /* 0x001b0c2101007387 */ /* 0x0003e80000100800 */
        /* <DEDUP_REMOVED lines=9> */
[----:B------:R-:W-:Y:S02]  /*80c20*/  IADD3 R36, P3, R36, R56, RZ ;  /* 0x0000003824247210 */ /* 0x000fe40007f7e0ff */
[----:B-1----:R-:W-:Y:S01]  /*80c30*/  MOV R28, R38 ;  /* 0x00000026001c7202 */ /* 0x002fe20000000f00 */
[----:B------:R-:W-:Y:S01]  /*80c40*/  IMAD.MOV.U32 R29, RZ, RZ, R39 ;  /* 0x000000ffff1d7224 */ /* 0x000fe200078e0027 */
[----:B------:R-:W-:Y:S01]  /*80c50*/  STL [R1+0x1b10], R38 ;  /* 0x001b102601007387 */ /* 0x000fe20000100800 */
        /* <DEDUP_REMOVED lines=53> */
[----:B------:R-:W-:Y:S02]  /*80fb0*/  IADD3 R38, P3, R38, R56, RZ ;  /* 0x0000003826267210 */ /* 0x000fe40007f7e0ff */
[----:B-1----:R-:W-:-:S03]  /*80fc0*/  SEL R28, RZ, 0x4, !P1 ;  /* 0x00000004ff1c7807 */ /* 0x002fc60004800000 */
[--C-:B------:R-:W-:Y:S01]  /*80fd0*/  IMAD.X R39, R39, 0x1, R2.reuse, P3 ;  /* 0x0000000127277824 */ /* 0x100fe200018e0602 */
[----:B------:R-:W-:Y:S02]  /*80fe0*/  IADD3 R36, P4, R36, R56, RZ ;  /* 0x0000003824247210 */ /* 0x000fe40007f9e0ff */
[----:B------:R-:W-:Y:S01]  /*80ff0*/  SEL R28, R28, RZ, !P0 ;  /* 0x000000ff1c1c7207 */ /* 0x000fe20004000000 */
[----:B------:R-:W-:Y:S01]  /*81000*/  STL [R1+0x1a80], R38 ;  /* 0x001a802601007387 */ /* 0x000fe20000100800 */
[----:B------:R-:W-:Y:S02]  /*81010*/  IMAD.MOV.U32 R29, RZ, RZ, R39 ;  /* 0x000000ffff1d7224 */ /* 0x000fe400078e0027 */
[----:B------:R-:W-:Y:S01]  /*81020*/  IMAD.X R37, R37, 0x1, R2, P4 ;  /* 0x0000000125257824 */ /* 0x000fe200020e0602 */
        /* <DEDUP_REMOVED lines=115> */
[----:B------:R-:W-:Y:S02]  /*81760*/  SEL R28, R28, RZ, !P0 ;  /* 0x000000ff1c1c7207 */ /* 0x000fe40004000000 */
[----:B------:R-:W-:Y:S01]  /*81770*/  IADD3 R36, P4, R36, R56, RZ ;  /* 0x0000003824247210 */ /* 0x000fe20007f9e0ff */
[----:B------:R-:W-:Y:S01]  /*81780*/  STL [R1+0x1914], R38 ;  /* 0x0019142601007387 */ /* 0x000fe20000100800 */
[----:B------:R-:W-:Y:S01]  /*81790*/  ISETP.NE.U32.AND P2, PT, R28, RZ, PT ;  /* 0x000000ff1c00720c */ /* 0x000fe20003f45070 */
[----:B------:R-:W-:Y:S02]  /*817a0*/  MOV R28, R38 ;  /* 0x00000026001c7202 */ /* 0x000fe40000000f00 */
        /* <DEDUP_REMOVED lines=113> */
[----:B-1----:R-:W-:-:S04]  /*81ec0*/  SEL R28, RZ, 0x4, !P1 ;  /* 0x00000004ff1c7807 */ /* 0x002fc80004800000 */
[----:B------:R-:W-:Y:S02]  /*81ed0*/  SEL R28, R28, RZ, !P0 ;  /* 0x000000ff1c1c7207 */ /* 0x000fe40004000000 */
[----:B------:R-:W-:Y:S01]  /*81ee0*/  IADD3 R36, P4, R36, R56, RZ ;  /* 0x0000003824247210 */ /* 0x000fe20007f9e0ff */
[--C-:B------:R-:W-:Y:S01]  /*81ef0*/  IMAD.X R39, R39, 0x1, R2.reuse, P3 ;  /* 0x0000000127277824 */ /* 0x100fe200018e0602 */
[----:B------:R-:W-:Y:S01]  /*81f00*/  ISETP.NE.U32.AND P1, PT, R28, RZ, PT ;  /* 0x000000ff1c00720c */ /* 0x000fe20003f25070 */
[----:B------:R-:W-:Y:S02]  /*81f10*/  STL [R1+0x1048], R38 ;  /* 0x0010482601007387 */ /* 0x000fe40000100800 */
[----:B------:R-:W-:Y:S01]  /*81f20*/  IMAD.X R37, R37, 0x1, R2, P4 ;  /* 0x0000000125257824 */ /* 0x000fe200020e0602 */
[----:B------:R-:W-:Y:S01]  /*81f30*/  MOV R28, R38 ;  /* 0x00000026001c7202 */ /* 0x000fe20000000f00 */
        /* <DEDUP_REMOVED lines=110> */
[----:B------:R1:W-:Y:S02]  /*82620*/  LDGSTS.E [R0+0x20c00], [R28.64], P1 ;  /* 0x20c000001c007fae */ /* 0x0003e40008921844 */
[----:B-1----:R-:W-:Y:S02]  /*82630*/  SEL R28, RZ, 0x4, !P2 ;  /* 0x00000004ff1c7807 */ /* 0x002fe40005000000 */
[----:B------:R-:W-:Y:S02]  /*82640*/  IADD3 R38, P3, R38, R56, RZ ;  /* 0x0000003826267210 */ /* 0x000fe40007f7e0ff */
[----:B------:R-:W-:-:S03]  /*82650*/  SEL R28, R28, RZ, !P0 ;  /* 0x000000ff1c1c7207 */ /* 0x000fc60004000000 */
[--C-:B------:R-:W-:Y:S01]  /*82660*/  IMAD.X R39, R39, 0x1, R2.reuse, P3 ;  /* 0x0000000127277824 */ /* 0x100fe200018e0602 */
[----:B------:R-:W-:Y:S02]  /*82670*/  IADD3 R36, P4, R36, R56, RZ ;  /* 0x0000003824247210 */ /* 0x000fe40007f9e0ff */
[----:B------:R-:W-:Y:S01]  /*82680*/  ISETP.NE.U32.AND P2, PT, R28, RZ, PT ;  /* 0x000000ff1c00720c */ /* 0x000fe20003f45070 */
[----:B------:R-:W-:Y:S01]  /*82690*/  STL [R1+0x11c8], R38 ;  /* 0x0011c82601007387 */ /* 0x000fe20000100800 */
[----:B------:R-:W-:Y:S01]  /*826a0*/  MOV R28, R38 ;  /* 0x00000026001c7202 */ /* 0x000fe20000000f00 */
        /* <DEDUP_REMOVED lines=115> */
[----:B------:R-:W-:Y:S01]  /*82de0*/  IMAD.X R39, R39, 0x1, R2, P3 ;  /* 0x0000000127277824 */ /* 0x000fe200018e0602 */
[----:B------:R-:W-:Y:S01]  /*82df0*/  IADD3 R36, P4, R36, R56, RZ ;  /* 0x0000003824247210 */ /* 0x000fe20007f9e0ff */
[----:B------:R-:W-:Y:S01]  /*82e00*/  STL [R1+0x1348], R38 ;  /* 0x0013482601007387 */ /* 0x000fe20000100800 */
[----:B------:R-:W-:-:S03]  /*82e10*/  ISETP.NE.U32.AND P1, PT, R28, RZ, PT ;  /* 0x000000ff1c00720c */ /* 0x000fc60003f25070 */
[----:B------:R-:W-:Y:S01]  /*82e20*/  IMAD.X R37, R37, 0x1, R2, P4 ;  /* 0x0000000125257824 */ /* 0x000fe200020e0602 */
[----:B------:R1:W-:Y:S01]  /*82e30*/  STL [R1+0x1344], R39 ;  /* 0x0013442701007387 */ /* 0x0003e20000100800 */
[----:B------:R-:W-:Y:S01]  /*82e40*/  MOV R28, R38 ;  /* 0x00000026001c7202 */ /* 0x000fe20000000f00 */
[----:B------:R-:W-:Y:S02]  /*82e50*/  IMAD.MOV.U32 R29, RZ, RZ, R39 ;  /* 0x000000ffff1d7224 */ /* 0x000fe400078e0027 */
[----:B------:R-:W-:Y:S01]  /*82e60*/  STL [R1+0x13b0], R36 ;  /* 0x0013b02401007387 */ /* 0x000fe20000100800 */
[----:B------:R1:W-:Y:S04]  /*82e70*/  STL [R1+0x13ac], R37 ;  /* 0x0013ac2501007387 */ /* 0x0003e80000100800 */
        /* <DEDUP_REMOVED lines=108> */
[-C--:B------:R-:W-:Y:S02]  /*83540*/  IADD3 R38, P3, R38, R56.reuse, RZ ;  /* 0x0000003826267210 */ /* 0x080fe40007f7e0ff */
[----:B------:R-:W-:Y:S02]  /*83550*/  SEL R28, R28, RZ, !P0 ;  /* 0x000000ff1c1c7207 */ /* 0x000fe40004000000 */
[----:B------:R-:W-:Y:S01]  /*83560*/  IADD3 R36, P4, R36, R56, RZ ;  /* 0x0000003824247210 */ /* 0x000fe20007f9e0ff */
[--C-:B------:R-:W-:Y:S01]  /*83570*/  IMAD.X R39, R39, 0x1, R2.reuse, P3 ;  /* 0x0000000127277824 */ /* 0x100fe200018e0602 */
[----:B------:R-:W-:Y:S01]  /*83580*/  ISETP.NE.U32.AND P2, PT, R28, RZ, PT ;  /* 0x000000ff1c00720c */ /* 0x000fe20003f45070 */
[----:B------:R-:W-:Y:S02]  /*83590*/  STL [R1+0x14c8], R38 ;  /* 0x0014c82601007387 */ /* 0x000fe40000100800 */
[----:B------:R-:W-:-:S02]  /*835a0*/  IMAD.X R37, R37, 0x1, R2, P4 ;  /* 0x0000000125257824 */ /* 0x000fc400020e0602 */
[----:B------:R1:W-:Y:S01]  /*835b0*/  STL [R1+0x14c4], R39 ;  /* 0x0014c42701007387 */ /* 0x0003e20000100800 */
[----:B------:R-:W-:Y:S01]  /*835c0*/  MOV R28, R38 ;  /* 0x00000026001c7202 */ /* 0x000fe20000000f00 */
[----:B------:R-:W-:Y:S01]  /*835d0*/  IMAD.MOV.U32 R29, RZ, RZ, R39 ;  /* 0x000000ffff1d7224 */ /* 0x000fe200078e0027 */
[----:B------:R-:W-:Y:S01]  /*835e0*/  STL [R1+0x1530], R36 ;  /* 0x0015302401007387 */ /* 0x000fe20000100800 */
[----:B------:R1:W-:Y:S03]  /*835f0*/  STL [R1+0x152c], R37 ;  /* 0x00152c2501007387 */ /* 0x0003e60000100800 */
        /* <DEDUP_REMOVED lines=50> */
[----:B-1----:R-:W-:Y:S02]  /*83920*/  MOV R28, R38 ;  /* 0x00000026001c7202 */ /* 0x002fe40000000f00 */
[----:B------:R-:W-:Y:S01]  /*83930*/  IADD3 R36, P3, R36, R56, RZ ;  /* 0x0000003824247210 */ /* 0x000fe20007f7e0ff */
[----:B------:R-:W-:Y:S01]  /*83940*/  IMAD.MOV.U32 R29, RZ, RZ, R39 ;  /* 0x000000ffff1d7224 */ /* 0x000fe200078e0027 */
[----:B------:R-:W-:Y:S03]  /*83950*/  STL [R1+0x15b8], R38 ;  /* 0x0015b82601007387 */ /* 0x000fe60000100800 */
        /* <DEDUP_REMOVED lines=19> */
[----:B------:R-:W-:Y:S03]  /*83a90*/  STL [R1+0x15c8], R34 ;  /* 0x0015c82201007387 */ /* 0x000fe60000100800 */
[----:B------:R1:W-:Y:S02]  /*83aa0*/  STL [R1+0x15c4], R35 ;  /* 0x0015c42301007387 */ /* 0x0003e40000100800 */
[----:B--2---:R-:W-:Y:S01]  /*83ab0*/  IMAD.X R31, R31, 0x1, R2, P4 ;  /* 0x000000011f1f7824 */ /* 0x004fe200020e0602 */
[----:B------:R-:W-:Y:S01]  /*83ac0*/  MOV R28, R34 ;  /* 0x00000022001c7202 */ /* 0x000fe20000000f00 */
[----:B------:R-:W-:Y:S01]  /*83ad0*/  IMAD.MOV.U32 R29, RZ, RZ, R35 ;  /* 0x000000ffff1d7224 */ /* 0x000fe200078e0023 */
[----:B------:R-:W-:Y:S02]  /*83ae0*/  STL [R1+0x1630], R30 ;  /* 0x0016301e01007387 */ /* 0x000fe40000100800 */
[----:B------:R2:W-:Y:S02]  /*83af0*/  STL [R1+0x162c], R31 ;  /* 0x00162c1f01007387 */ /* 0x0005e40000100800 */
[----:B-1----:R-:W3:Y:S01]  /*83b00*/  LDL.LU R35, [R1+0x16b4] ;  /* 0x0016b40001237983 */ /* 0x002ee20000300800 */
[----:B------:R-:W4:Y:S03]  /*83b10*/  LDL.LU R34, [R1+0x16b8] ;  /* 0x0016b80001227983 */ /* 0x000f260000300800 */
[----:B------:R1:W-:Y:S02]  /*83b20*/  LDGSTS.E [R0+0x30e00], [R28.64], P1 ;  /* 0x30e000001c007fae */ /* 0x0003e40008921844 */
[----:B-1----:R-:W-:Y:S01]  /*83b30*/  MOV R29, R31 ;  /* 0x0000001f001d7202 */ /* 0x002fe20000000f00 */
[----:B------:R-:W-:Y:S01]  /*83b40*/  IMAD.MOV.U32 R28, RZ, RZ, R30 ;  /* 0x000000ffff1c7224 */ /* 0x000fe200078e001e */
[----:B--2---:R-:W2:Y:S01]  /*83b50*/  LDL.LU R31, [R1+0x16bc] ;  /* 0x0016bc00011f7983 */ /* 0x004ea20000300800 */
[----:B------:R-:W2:Y:S03]  /*83b60*/  LDL.LU R30, [R1+0x16c0] ;  /* 0x0016c000011e7983 */ /* 0x000ea60000300800 */
[----:B------:R1:W-:Y:S01]  /*83b70*/  LDGSTS.E [R0+0x32800], [R28.64], P2 ;  /* 0x328000001c007fae */ /* 0x0003e20009121844 */
[----:B------:R-:W-:-:S02]  /*83b80*/  IADD3 R40, P1, R40, R56, RZ ;  /* 0x0000003828287210 */ /* 0x000fc40007f3e0ff */
[----:B------:R-:W-:-:S03]  /*83b90*/  IADD3 R32, P3, R32, R56, RZ ;  /* 0x0000003820207210 */ /* 0x000fc60007f7e0ff */
[--C-:B------:R-:W-:Y:S01]  /*83ba0*/  IMAD.X R41, R41, 0x1, R2.reuse, P1 ;  /* 0x0000000129297824 */ /* 0x100fe200008e0602 */
[----:B------:R-:W-:Y:S01]  /*83bb0*/  STL [R1+0x1638], R40 ;  /* 0x0016382801007387 */ /* 0x000fe20000100800 */
[----:B------:R-:W-:-:S03]  /*83bc0*/  IMAD.X R33, R33, 0x1, R2, P3 ;  /* 0x0000000121217824 */ /* 0x000fc600018e0602 */
[----:B------:R1:W-:Y:S02]  /*83bd0*/  STL [R1+0x1634], R41 ;  /* 0x0016342901007387 */ /* 0x0003e40000100800 */
[----:B-1----:R-:W-:Y:S01]  /*83be0*/  MOV R28, R40 ;  /* 0x00000028001c7202 */ /* 0x002fe20000000f00 */
[----:B------:R-:W-:Y:S01]  /*83bf0*/  IMAD.MOV.U32 R29, RZ, RZ, R41 ;  /* 0x000000ffff1d7224 */ /* 0x000fe200078e0029 */
[----:B------:R-:W-:Y:S04]  /*83c00*/  STL [R1+0x1640], R32 ;  /* 0x0016402001007387 */ /* 0x000fe80000100800 */
[----:B------:R1:W-:Y:S04]  /*83c10*/  STL [R1+0x163c], R33 ;  /* 0x00163c2101007387 */ /* 0x0003e80000100800 */
[----:B------:R1:W-:Y:S04]  /*83c20*/  LDGSTS.E [R0+0x32a00], [R28.64], P2 ;  /* 0x32a000001c007fae */ /* 0x0003e80009121844 */
[----:B------:R-:W2:Y:S01]  /*83c30*/  LDL.LU R41, [R1+0x16c4] ;  /* 0x0016c40001297983 */ /* 0x000ea20000300800 */
[----:B------:R-:W2:Y:S01]  /*83c40*/  LDL.LU R40, [R1+0x16c8] ;  /* 0x0016c80001287983 */ /* 0x000ea20000300800 */
[----:B-1----:R-:W-:Y:S01]  /*83c50*/  MOV R29, R33 ;  /* 0x00000021001d7202 */ /* 0x002fe20000000f00 */
        /* <DEDUP_REMOVED lines=10> */
[----:B------:R-:W-:Y:S03]  /*83d00*/  STL [R1+0x1648], R38 ;  /* 0x0016482601007387 */ /* 0x000fe60000100800 */
[----:B------:R-:W-:Y:S01]  /*83d10*/  IMAD.X R37, R37, 0x1, R2, P4 ;  /* 0x0000000125257824 */ /* 0x000fe200020e0602 */
[----:B------:R-:W-:Y:S01]  /*83d20*/  ISETP.NE.U32.AND P1, PT, R28, RZ, PT ;  /* 0x000000ff1c00720c */ /* 0x000fe20003f25070 */
[----:B------:R1:W-:Y:S01]  /*83d30*/  STL [R1+0x1644], R39 ;  /* 0x0016442701007387 */ /* 0x0003e20000100800 */
[----:B------:R-:W-:Y:S01]  /*83d40*/  MOV R28, R38 ;  /* 0x00000026001c7202 */ /* 0x000fe20000000f00 */
[----:B------:R-:W-:-:S02]  /*83d50*/  IMAD.MOV.U32 R29, RZ, RZ, R39 ;  /* 0x000000ffff1d7224 */ /* 0x000fc400078e0027 */
        /* <DEDUP_REMOVED lines=11> */
[----:B---3--:R-:W-:Y:S01]  /*83e10*/  IMAD.X R35, R35, 0x1, R2, P2 ;  /* 0x0000000123237824 */ /* 0x008fe200010e0602 */
[----:B-1----:R-:W-:-:S03]  /*83e20*/  MOV R28, R34 ;  /* 0x00000022001c7202 */ /* 0x002fc60000000f00 */
[----:B------:R-:W-:Y:S01]  /*83e30*/  IMAD.MOV.U32 R29, RZ, RZ, R35 ;  /* 0x000000ffff1d7224 */ /* 0x000fe200078e0023 */
[----:B--2---:R-:W-:Y:S01]  /*83e40*/  IADD3 R30, P3, R30, R56, RZ ;  /* 0x000000381e1e7210 */ /* 0x004fe20007f7e0ff */
[----:B------:R1:W-:Y:S01]  /*83e50*/  STL [R1+0x16b8], R34 ;  /* 0x0016b82201007387 */ /* 0x0003e20000100800 */
[----:B------:R-:W-:Y:S03]  /*83e60*/  STL [R1+0x16b4], R35 ;  /* 0x0016b42301007387 */ /* 0x000fe60000100800 */
[----:B------:R3:W-:Y:S01]  /*83e70*/  LDGSTS.E [R0+0x34a00], [R28.64], P1 ;  /* 0x34a000001c007fae */ /* 0x0007e20008921844 */
[----:B------:R-:W-:-:S03]  /*83e80*/  IMAD.X R31, R31, 0x1, R2, P3 ;  /* 0x000000011f1f7824 */ /* 0x000fc600018e0602 */
[----:B------:R3:W-:Y:S01]  /*83e90*/  STL [R1+0x16c0], R30 ;  /* 0x0016c01e01007387 */ /* 0x0007e20000100800 */
[----:B------:R-:W-:-:S03]  /*83ea0*/  ISETP.GT.AND P2, PT, R3, 0x6d, PT ;  /* 0x0000006d0300780c */ /* 0x000fc60003f44270 */
[----:B------:R4:W-:Y:S01]  /*83eb0*/  STL [R1+0x16bc], R31 ;  /* 0x0016bc1f01007387 */ /* 0x0009e20000100800 */
[----:B-1----:R-:W2:Y:S02]  /*83ec0*/  LDL.LU R34, [R1+0x1744] ;  /* 0x0017440001227983 */ /* 0x002ea40000300800 */
[----:B---3--:R-:W-:Y:S01]  /*83ed0*/  IMAD.MOV.U32 R28, RZ, RZ, R30 ;  /* 0x000000ffff1c7224 */ /* 0x008fe200078e001e */
[----:B------:R-:W-:Y:S01]  /*83ee0*/  MOV R29, R31 ;  /* 0x0000001f001d7202 */ /* 0x000fe20000000f00 */
[----:B------:R-:W3:Y:S01]  /*83ef0*/  LDL.LU R30, [R1+0x1748] ;  /* 0x00174800011e7983 */ /* 0x000ee20000300800 */
[----:B------:R-:W2:Y:S02]  /*83f00*/  LDL.LU R35, [R1+0x17ac] ;  /* 0x0017ac0001237983 */ /* 0x000ea40000300800 */
[----:B----4-:R-:W4:Y:S01]  /*83f10*/  LDL.LU R31, [R1+0x17b0] ;  /* 0x0017b000011f7983 */ /* 0x010f220000300800 */
        /* <DEDUP_REMOVED lines=12> */
[----:B------:R1:W-:Y:S01]  /*83fe0*/  STL [R1+0x1730], R32 ;  /* 0x0017302001007387 */ /* 0x0003e20000100800 */
[----:B------:R1:W-:Y:S04]  /*83ff0*/  LDGSTS.E [R0+0x34e00], [R28.64], P1 ;  /* 0x34e000001c007fae */ /* 0x0003e80008921844 */
[----:B------:R1:W-:Y:S04]  /*84000*/  STL [R1+0x172c], R33 ;  /* 0x00172c2101007387 */ /* 0x0003e80000100800 */
[----:B-1----:R-:W2:Y:S01]  /*84010*/  LDL.LU R41, [R1+0x17b4] ;  /* 0x0017b40001297983 */ /* 0x002ea20000300800 */
[----:B------:R-:W-:-:S03]  /*84020*/  IMAD.MOV.U32 R28, RZ, RZ, R32 ;  /* 0x000000ffff1c7224 */ /* 0x000fc600078e0020 */
[----:B------:R-:W2:Y:S01]  /*84030*/  LDL.LU R32, [R1+0x17b8] ;  /* 0x0017b80001207983 */ /* 0x000ea20000300800 */
[----:B------:R-:W-:Y:S01]  /*84040*/  MOV R29, R33 ;  /* 0x00000021001d7202 */ /* 0x000fe20000000f00 */
[----:B------:R-:W2:Y:S02]  /*84050*/  LDL.LU R40, [R1+0x17bc] ;  /* 0x0017bc0001287983 */ /* 0x000ea40000300800 */
[----:B------:R-:W2:Y:S02]  /*84060*/  LDL.LU R33, [R1+0x17c0] ;  /* 0x0017c00001217983 */ /* 0x000ea40000300800 */
        /* <DEDUP_REMOVED lines=17> */
[----:B------:R-:W2:Y:S04]  /*84180*/  LDL.LU R37, [R1+0x182c] ;  /* 0x00182c0001257983 */ /* 0x000ea80000300800 */
[----:B------:R1:W-:Y:S01]  /*84190*/  LDGSTS.E [R0+0x36c00], [R28.64], P2 ;  /* 0x36c000001c007fae */ /* 0x0003e20009121844 */
[----:B------:R-:W2:Y:S01]  /*841a0*/  LDL.LU R36, [R1+0x1830] ;  /* 0x0018300001247983 */ /* 0x000ea20000300800 */
[----:B-1----:R-:W-:-:S04]  /*841b0*/  SEL R28, RZ, 0x4, !P1 ;  /* 0x00000004ff1c7807 */ /* 0x002fc80004800000 */
[----:B------:R-:W-:-:S04]  /*841c0*/  SEL R28, R28, RZ, !P0 ;  /* 0x000000ff1c1c7207 */ /* 0x000fc80004000000 */
[----:B------:R-:W-:Y:S02]  /*841d0*/  ISETP.NE.U32.AND P1, PT, R28, RZ, PT ;  /* 0x000000ff1c00720c */ /* 0x000fe40003f25070 */
[-C--:B---3--:R-:W-:Y:S02]  /*841e0*/  IADD3 R30, P3, R30, R56.reuse, RZ ;  /* 0x000000381e1e7210 */ /* 0x088fe40007f7e0ff */
[----:B----4-:R-:W-:-:S03]  /*841f0*/  IADD3 R31, P4, R31, R56, RZ ;  /* 0x000000381f1f7210 */ /* 0x010fc60007f9e0ff */
[--C-:B--2---:R-:W-:Y:S01]  /*84200*/  IMAD.X R34, R34, 0x1, R2.reuse, P3 ;  /* 0x0000000122227824 */ /* 0x104fe200018e0602 */
[----:B------:R-:W-:Y:S01]  /*84210*/  STL [R1+0x1748], R30 ;  /* 0x0017481e01007387 */ /* 0x000fe20000100800 */
[----:B------:R-:W-:Y:S01]  /*84220*/  IMAD.X R35, R35, 0x1, R2, P4 ;  /* 0x0000000123237824 */ /* 0x000fe200020e0602 */
[----:B------:R-:W-:Y:S01]  /*84230*/  MOV R28, R30 ;  /* 0x0000001e001c7202 */ /* 0x000fe20000000f00 */
[----:B------:R-:W-:Y:S01]  /*84240*/  IMAD.MOV.U32 R29, RZ, RZ, R34 ;  /* 0x000000ffff1d7224 */ /* 0x000fe200078e0022 */
[----:B------:R1:W-:Y:S01]  /*84250*/  STL [R1+0x1744], R34 ;  /* 0x0017442201007387 */ /* 0x0003e20000100800 */
[----:B------:R-:W-:Y:S03]  /*84260*/  STL [R1+0x17b0], R31 ;  /* 0x0017b01f01007387 */ /* 0x000fe60000100800 */
[----:B------:R2:W-:Y:S04]  /*84270*/  LDGSTS.E [R0+0x36e00], [R28.64], P2 ;  /* 0x36e000001c007fae */ /* 0x0005e80009121844 */
[----:B-1----:R-:W3:Y:S01]  /*84280*/  LDL.LU R34, [R1+0x1838] ;  /* 0x0018380001227983 */ /* 0x002ee20000300800 */
[----:B------:R1:W-:Y:S02]  /*84290*/  STL [R1+0x17ac], R35 ;  /* 0x0017ac2301007387 */ /* 0x0003e40000100800 */
[----:B------:R-:W4:Y:S01]  /*842a0*/  LDL.LU R30, [R1+0x1840] ;  /* 0x00184000011e7983 */ /* 0x000f220000300800 */
[----:B--2---:R-:W-:Y:S01]  /*842b0*/  MOV R29, R35 ;  /* 0x00000023001d7202 */ /* 0x004fe20000000f00 */
[----:B------:R-:W-:Y:S01]  /*842c0*/  IMAD.MOV.U32 R28, RZ, RZ, R31 ;  /* 0x000000ffff1c7224 */ /* 0x000fe200078e001f */
[----:B-1----:R-:W2:Y:S01]  /*842d0*/  LDL.LU R35, [R1+0x1834] ;  /* 0x0018340001237983 */ /* 0x002ea20000300800 */
[----:B------:R-:W2:Y:S03]  /*842e0*/  LDL.LU R31, [R1+0x183c] ;  /* 0x00183c00011f7983 */ /* 0x000ea60000300800 */
[----:B------:R1:W-:Y:S01]  /*842f0*/  LDGSTS.E [R0+0x38800], [R28.64], P1 ;  /* 0x388000001c007fae */ /* 0x0003e20008921844 */
[----:B------:R-:W-:-:S02]  /*84300*/  IADD3 R32, P2, R32, R56, RZ ;  /* 0x0000003820207210 */ /* 0x000fc40007f5e0ff */
[----:B------:R-:W-:-:S03]  /*84310*/  IADD3 R33, P3, R33, R56, RZ ;  /* 0x0000003821217210 */ /* 0x000fc60007f7e0ff */
[--C-:B------:R-:W-:Y:S01]  /*84320*/  IMAD.X R41, R41, 0x1, R2.reuse, P2 ;  /* 0x0000000129297824 */ /* 0x100fe200010e0602 */
[----:B------:R1:W-:Y:S02]  /*84330*/  STL [R1+0x17b8], R32 ;  /* 0x0017b82001007387 */ /* 0x0003e40000100800 */
[----:B-1----:R-:W-:Y:S01]  /*84340*/  MOV R28, R32 ;  /* 0x00000020001c7202 */ /* 0x002fe20000000f00 */
[----:B------:R-:W-:Y:S02]  /*84350*/  IMAD.X R40, R40, 0x1, R2, P3 ;  /* 0x0000000128287824 */ /* 0x000fe400018e0602 */
[----:B------:R-:W-:Y:S01]  /*84360*/  IMAD.MOV.U32 R29, RZ, RZ, R41 ;  /* 0x000000ffff1d7224 */ /* 0x000fe200078e0029 */
[----:B------:R-:W-:Y:S01]  /*84370*/  STL [R1+0x17b4], R41 ;  /* 0x0017b42901007387 */ /* 0x000fe20000100800 */
[----:B------:R1:W-:Y:S03]  /*84380*/  STL [R1+0x17c0], R33 ;  /* 0x0017c02101007387 */ /* 0x0003e60000100800 */
[----:B------:R1:W-:Y:S04]  /*84390*/  LDGSTS.E [R0+0x38a00], [R28.64], P1 ;  /* 0x38a000001c007fae */ /* 0x0003e80008921844 */
[----:B------:R-:W2:Y:S01]  /*843a0*/  LDL.LU R32, [R1+0x1848] ;  /* 0x0018480001207983 */ /* 0x000ea20000300800 */
[----:B------:R1:W-:Y:S02]  /*843b0*/  STL [R1+0x17bc], R40 ;  /* 0x0017bc2801007387 */ /* 0x0003e40000100800 */
[----:B-1----:R-:W-:-:S02]  /*843c0*/  IMAD.MOV.U32 R28, RZ, RZ, R33 ;  /* 0x000000ffff1c7224 */ /* 0x002fc400078e0021 */
[----:B------:R-:W2:Y:S01]  /*843d0*/  LDL.LU R33, [R1+0x1844] ;  /* 0x0018440001217983 */ /* 0x000ea20000300800 */
[----:B------:R-:W2:Y:S02]  /*843e0*/  LDL.LU R43, [R1+0x18ac] ;  /* 0x0018ac00012b7983 */ /* 0x000ea40000300800 */
[----:B------:R-:W2:Y:S01]  /*843f0*/  LDL.LU R42, [R1+0x18b0] ;  /* 0x0018b000012a7983 */ /* 0x000ea20000300800 */
[----:B------:R-:W-:Y:S01]  /*84400*/  MOV R29, R40 ;  /* 0x00000028001d7202 */ /* 0x000fe20000000f00 */
[----:B------:R-:W2:Y:S01]  /*84410*/  LDL.LU R41, [R1+0x18b4] ;  /* 0x0018b40001297983 */ /* 0x000ea20000300800 */
[----:B------:R-:W2:Y:S01]  /*84420*/  LDL.LU R40, [R1+0x18b8] ;  /* 0x0018b80001287983 */ /* 0x000ea20000300800 */
[----:B------:R-:W-:Y:S02]  /*84430*/  ISETP.GT.AND P2, PT, R3, 0x75, PT ;  /* 0x000000750300780c */ /* 0x000fe40003f44270 */
[----:B------:R1:W-:Y:S02]  /*84440*/  LDGSTS.E [R0+0x38c00], [R28.64], P1 ;  /* 0x38c000001c007fae */ /* 0x0003e40008921844 */
[----:B-1----:R-:W-:-:S02]  /*84450*/  SEL R28, RZ, 0x4, !P2 ;  /* 0x00000004ff1c7807 */ /* 0x002fc40005000000 */
[----:B------:R-:W-:Y:S02]  /*84460*/  IADD3 R38, P3, R38, R56, RZ ;  /* 0x0000003826267210 */ /* 0x000fe40007f7e0ff */
[----:B------:R-:W-:-:S03]  /*84470*/  SEL R28, R28, RZ, !P0 ;  /* 0x000000ff1c1c7207 */ /* 0x000fc60004000000 */
[--C-:B------:R-:W-:Y:S01]  /*84480*/  IMAD.X R39, R39, 0x1, R2.reuse, P3 ;  /* 0x0000000127277824 */ /* 0x100fe200018e0602 */
[----:B------:R-:W-:Y:S02]  /*84490*/  ISETP.NE.U32.AND P2, PT, R28, RZ, PT ;  /* 0x000000ff1c00720c */ /* 0x000fe40003f45070 */
[----:B------:R-:W-:Y:S01]  /*844a0*/  IADD3 R36, P4, R36, R56, RZ ;  /* 0x0000003824247210 */ /* 0x000fe20007f9e0ff */
[----:B------:R-:W-:Y:S02]  /*844b0*/  MOV R28, R38 ;  /* 0x00000026001c7202 */ /* 0x000fe40000000f00 */
[----:B------:R-:W-:Y:S02]  /*844c0*/  IMAD.MOV.U32 R29, RZ, RZ, R39 ;  /* 0x000000ffff1d7224 */ /* 0x000fe400078e0027 */
[----:B------:R-:W-:-:S03]  /*844d0*/  IMAD.X R37, R37, 0x1, R2, P4 ;  /* 0x0000000125257824 */ /* 0x000fc600020e0602 */
[----:B------:R1:W-:Y:S02]  /*844e0*/  LDGSTS.E [R0+0x38e00], [R28.64], P1 ;  /* 0x38e000001c007fae */ /* 0x0003e40008921844 */
[----:B-1----:R-:W-:Y:S01]  /*844f0*/  IMAD.MOV.U32 R28, RZ, RZ, R36 ;  /* 0x000000ffff1c7224 */ /* 0x002fe200078e0024 */
[----:B------:R-:W-:-:S05]  /*84500*/  MOV R29, R37 ;  /* 0x00000025001d7202 */ /* 0x000fca0000000f00 */
[----:B------:R1:W-:Y:S04]  /*84510*/  LDGSTS.E [R0+0x3a800], [R28.64], P2 ;  /* 0x3a8000001c007fae */ /* 0x0003e80009121844 */
[----:B------:R-:W-:Y:S01]  /*84520*/  STL [R1+0x17c8], R38 ;  /* 0x0017c82601007387 */ /* 0x000fe20000100800 */
[----:B------:R-:W-:Y:S02]  /*84530*/  STL [R1+0x17c4], R39 ;  /* 0x0017c42701007387 */ /* 0x000fe40000100800 */
[----:B------:R-:W-:Y:S02]  /*84540*/  STL [R1+0x1830], R36 ;  /* 0x0018302401007387 */ /* 0x000fe40000100800 */
[----:B------:R-:W-:Y:S01]  /*84550*/  STL [R1+0x182c], R37 ;  /* 0x00182c2501007387 */ /* 0x000fe20000100800 */
[----:B---3--:R-:W-:-:S02]  /*84560*/  IADD3 R34, P1, R34, R56, RZ ;  /* 0x0000003822227210 */ /* 0x008fc40007f3e0ff */
[----:B----4-:R-:W-:Y:S02]  /*84570*/  IADD3 R30, P3, R30, R56, RZ ;  /* 0x000000381e1e7210 */ /* 0x010fe40007f7e0ff */
[----:B-1----:R-:W-:Y:S01]  /*84580*/  MOV R28, R34 ;  /* 0x00000022001c7202 */ /* 0x002fe20000000f00 */
[--C-:B--2---:R-:W-:Y:S02]  /*84590*/  IMAD.X R35, R35, 0x1, R2.reuse, P1 ;  /* 0x0000000123237824 */ /* 0x104fe400008e0602 */
[----:B------:R-:W-:Y:S02]  /*845a0*/  IMAD.X R31, R31, 0x1, R2, P3 ;  /* 0x000000011f1f7824 */ /* 0x000fe400018e0602 */
[----:B------:R-:W-:Y:S01]  /*845b0*/  IMAD.MOV.U32 R29, RZ, RZ, R35 ;  /* 0x000000ffff1d7224 */ /* 0x000fe200078e0023 */
[----:B------:R-:W-:-:S04]  /*845c0*/  ISETP.GT.AND P1, PT, R3, 0x79, PT ;  /* 0x000000790300780c */ /* 0x000fc80003f24270 */
[----:B------:R1:W-:Y:S04]  /*845d0*/  LDGSTS.E [R0+0x3aa00], [R28.64], P2 ;  /* 0x3aa000001c007fae */ /* 0x0003e80009121844 */
[----:B------:R-:W-:Y:S01]  /*845e0*/  STL [R1+0x1838], R34 ;  /* 0x0018382201007387 */ /* 0x000fe20000100800 */
[----:B------:R-:W-:Y:S02]  /*845f0*/  STL [R1+0x1834], R35 ;  /* 0x0018342301007387 */ /* 0x000fe40000100800 */
[----:B------:R-:W-:Y:S02]  /*84600*/  STL [R1+0x1840], R30 ;  /* 0x0018401e01007387 */ /* 0x000fe40000100800 */
[----:B-1----:R-:W-:Y:S01]  /*84610*/  IMAD.MOV.U32 R28, RZ, RZ, R30 ;  /* 0x000000ffff1c7224 */ /* 0x002fe200078e001e */
[----:B------:R-:W-:Y:S01]  /*84620*/  MOV R29, R31 ;  /* 0x0000001f001d7202 */ /* 0x000fe20000000f00 */
[----:B------:R1:W-:Y:S04]  /*84630*/  STL [R1+0x183c], R31 ;  /* 0x00183c1f01007387 */ /* 0x0003e80000100800 */
[----:B------:R2:W-:Y:S01]  /*84640*/  LDGSTS.E [R0+0x3ac00], [R28.64], P2 ;  /* 0x3ac000001c007fae */ /* 0x0005e20009121844 */
[----:B------:R-:W-:-:S03]  /*84650*/  IADD3 R32, P3, R32, R56, RZ ;  /* 0x0000003820207210 */ /* 0x000fc60007f7e0ff */
[----:B-1----:R-:W3:Y:S01]  /*84660*/  LDL.LU.64 R30, [R1+0xee0] ;  /* 0x000ee000011e7983 */ /* 0x002ee20000300a00 */
[----:B--2---:R-:W-:Y:S01]  /*84670*/  SEL R28, RZ, 0x4, !P1 ;  /* 0x00000004ff1c7807 */ /* 0x004fe20004800000 */
[----:B------:R-:W-:-:S03]  /*84680*/  IMAD.X R33, R33, 0x1, R2, P3 ;  /* 0x0000000121217824 */ /* 0x000fc600018e0602 */
[----:B------:R-:W-:Y:S01]  /*84690*/  SEL R28, R28, RZ, !P0 ;  /* 0x000000ff1c1c7207 */ /* 0x000fe20004000000 */
[----:B------:R-:W-:Y:S01]  /*846a0*/  STL [R1+0x1848], R32 ;  /* 0x0018482001007387 */ /* 0x000fe20000100800 */
[----:B------:R1:W-:Y:S02]  /*846b0*/  STL [R1+0x1844], R33 ;  /* 0x0018442101007387 */ /* 0x0003e40000100800 */
[----:B------:R-:W-:Y:S01]  /*846c0*/  ISETP.NE.U32.AND P1, PT, R28, RZ, PT ;  /* 0x000000ff1c00720c */ /* 0x000fe20003f25070 */
[----:B------:R-:W-:Y:S01]  /*846d0*/  IMAD.MOV.U32 R28, RZ, RZ, R32 ;  /* 0x000000ffff1c7224 */ /* 0x000fe200078e0020 */
[----:B------:R-:W-:-:S05]  /*846e0*/  MOV R29, R33 ;  /* 0x00000021001d7202 */ /* 0x000fca0000000f00 */
[----:B------:R2:W-:Y:S04]  /*846f0*/  LDGSTS.E [R0+0x3ae00], [R28.64], P2 ;  /* 0x3ae000001c007fae */ /* 0x0005e80009121844 */
[----:B-1----:R-:W4:Y:S01]  /*84700*/  LDL.LU.64 R32, [R1+0xed8] ;  /* 0x000ed80001207983 */ /* 0x002f220000300a00 */
[----:B------:R-:W4:Y:S02]  /*84710*/  LDL.LU.64 R34, [R1+0xe70] ;  /* 0x000e700001227983 */ /* 0x000f240000300a00 */
[----:B------:R-:W4:Y:S01]  /*84720*/  LDL.LU.64 R36, [R1+0xe68] ;  /* 0x000e680001247983 */ /* 0x000f220000300a00 */
[-C--:B------:R-:W-:Y:S02]  /*84730*/  IADD3 R42, P2, R42, R56.reuse, RZ ;  /* 0x000000382a2a7210 */ /* 0x080fe40007f5e0ff */
[----:B------:R-:W-:Y:S01]  /*84740*/  IADD3 R40, P3, R40, R56, RZ ;  /* 0x0000003828287210 */ /* 0x000fe20007f7e0ff */
[----:B------:R-:W4:Y:S01]  /*84750*/  LDL.LU.64 R38, [R1+0xe60] ;  /* 0x000e600001267983 */ /* 0x000f220000300a00 */
[----:B------:R-:W4:Y:S02]  /*84760*/  LDL.LU.64 R48, [R1+0xe58] ;  /* 0x000e580001307983 */ /* 0x000f240000300a00 */
[----:B------:R-:W-:-:S02]  /*84770*/  IMAD.X R43, R43, 0x1, R2, P2 ;  /* 0x000000012b2b7824 */ /* 0x000fc400010e0602 */
[----:B------:R-:W-:Y:S01]  /*84780*/  IMAD.X R41, R41, 0x1, R2, P3 ;  /* 0x0000000129297824 */ /* 0x000fe200018e0602 */
[----:B--2---:R-:W-:Y:S01]  /*84790*/  MOV R28, R42 ;  /* 0x0000002a001c7202 */ /* 0x004fe20000000f00 */
[----:B------:R-:W-:Y:S01]  /*847a0*/  IMAD.MOV.U32 R29, RZ, RZ, R43 ;  /* 0x000000ffff1d7224 */ /* 0x000fe200078e002b */
[----:B------:R-:W-:Y:S01]  /*847b0*/  STL [R1+0x18b0], R42 ;  /* 0x0018b02a01007387 */ /* 0x000fe20000100800 */
[----:B------:R-:W-:Y:S02]  /*847c0*/  STL [R1+0x18ac], R43 ;  /* 0x0018ac2b01007387 */ /* 0x000fe40000100800 */
[----:B------:R-:W-:Y:S02]  /*847d0*/  STL [R1+0x18b8], R40 ;  /* 0x0018b82801007387 */ /* 0x000fe40000100800 */
[----:B------:R1:W-:Y:S01]  /*847e0*/  STL [R1+0x18b4], R41 ;  /* 0x0018b42901007387 */ /* 0x0003e20000100800 */
[----:B------:R2:W-:Y:S02]  /*847f0*/  LDGSTS.E [R0+0x3c800], [R28.64], P1 ;  /* 0x3c8000001c007fae */ /* 0x0005e40008921844 */
[----:B--2---:R-:W-:Y:S01]  /*84800*/  MOV R29, R41 ;  /* 0x00000029001d7202 */ /* 0x004fe20000000f00 */
[----:B------:R-:W-:Y:S01]  /*84810*/  IMAD.MOV.U32 R28, RZ, RZ, R40 ;  /* 0x000000ffff1c7224 */ /* 0x000fe200078e0028 */
[----:B-1----:R-:W2:Y:S01]  /*84820*/  LDL.LU R41, [R1+0x1dec] ;  /* 0x001dec0001297983 */ /* 0x002ea20000300800 */
[----:B------:R-:W2:Y:S01]  /*84830*/  LDL.LU R40, [R1+0x1df8] ;  /* 0x001df80001287983 */ /* 0x000ea20000300800 */
[----:B------:R-:W-:-:S02]  /*84840*/  ISETP.GT.AND P2, PT, R3, 0x7d, PT ;  /* 0x0000007d0300780c */ /* 0x000fc40003f44270 */
[----:B------:R-:W-:Y:S01]  /*84850*/  ISETP.GT.AND P3, PT, R3, 0x2, PT ;  /* 0x000000020300780c */ /* 0x000fe20003f64270 */
[----:B------:R1:W-:Y:S04]  /*84860*/  LDGSTS.E [R0+0x3ca00], [R28.64], P1 ;  /* 0x3ca000001c007fae */ /* 0x0003e80008921844 */
[----:B------:R-:W2:Y:S01]  /*84870*/  LDL.LU R46, [R1+0x1de4] ;  /* 0x001de400012e7983 */ /* 0x000ea20000300800 */
[----:B------:R-:W2:Y:S02]  /*84880*/  LDL.LU R45, [R1+0x1df0] ;  /* 0x001df000012d7983 */ /* 0x000ea40000300800 */
[----:B------:R-:W2:Y:S02]  /*84890*/  LDL.LU R44, [R1+0x1ddc] ;  /* 0x001ddc00012c7983 */ /* 0x000ea40000300800 */
[----:B------:R-:W2:Y:S01]  /*848a0*/  LDL.LU R43, [R1+0x1de8] ;  /* 0x001de800012b7983 */ /* 0x000ea20000300800 */
[----:B-1----:R-:W-:-:S02]  /*848b0*/  SEL R28, RZ, 0x4, !P2 ;  /* 0x00000004ff1c7807 */ /* 0x002fc40005000000 */
[----:B------:R-:W-:Y:S02]  /*848c0*/  SEL R29, RZ, 0x4, !P3 ;  /* 0x00000004ff1d7807 */ /* 0x000fe40005800000 */
[----:B------:R-:W-:Y:S02]  /*848d0*/  SEL R28, R28, RZ, !P0 ;  /* 0x000000ff1c1c7207 */ /* 0x000fe40004000000 */
[----:B------:R-:W-:Y:S02]  /*848e0*/  SEL R29, R29, RZ, !P0 ;  /* 0x000000ff1d1d7207 */ /* 0x000fe40004000000 */
[----:B------:R-:W-:Y:S02]  /*848f0*/  ISETP.NE.U32.AND P3, PT, R28, RZ, PT ;  /* 0x000000ff1c00720c */ /* 0x000fe40003f65070 */
[----:B------:R-:W-:Y:S02]  /*84900*/  ISETP.NE.U32.AND P2, PT, R29, RZ, PT ;  /* 0x000000ff1d00720c */ /* 0x000fe40003f45070 */
[----:B---3--:R-:W-:-:S05]  /*84910*/  IADD3 R28, P4, R30, R56, RZ ;  /* 0x000000381e1c7210 */ /* 0x008fca0007f9e0ff */
[----:B------:R-:W-:-:S05]  /*84920*/  IMAD.X R29, R31, 0x1, R2, P4 ;  /* 0x000000011f1d7824 */ /* 0x000fca00020e0602 */
[----:B------:R1:W-:Y:S01]  /*84930*/  LDGSTS.E [R0+0x3cc00], [R28.64], P1 ;  /* 0x3cc000001c007fae */ /* 0x0003e20008921844 */
[----:B----4-:R-:W-:-:S05]  /*84940*/  IADD3 R30, P4, R32, R56, RZ ;  /* 0x00000038201e7210 */ /* 0x010fca0007f9e0ff */
[----:B------:R-:W-:Y:S01]  /*84950*/  IMAD.X R31, R33, 0x1, R2, P4 ;  /* 0x00000001211f7824 */ /* 0x000fe200020e0602 */
[----:B------:R-:W-:-:S04]  /*84960*/  IADD3 R32, P4, R34, R56, RZ ;  /* 0x0000003822207210 */ /* 0x000fc80007f9e0ff */
[----:B------:R-:W-:Y:S01]  /*84970*/  IADD3.X R33, R35, R2, RZ, P4, !PT ;  /* 0x0000000223217210 */ /* 0x000fe200027fe4ff */
[-C--:B------:R-:W-:Y:S01]  /*84980*/  IADD3 R34, P4, R36, R56.reuse, RZ ;  /* 0x0000003824227210 */ /* 0x080fe20007f9e0ff */
[----:B------:R3:W-:Y:S03]  /*84990*/  LDGSTS.E [R0+0x3ce00], [R30.64], P1 ;  /* 0x3ce000001e007fae */ /* 0x0007e60008921844 */
[----:B------:R4:W-:Y:S02]  /*849a0*/  LDGSTS.E [R0+0x3e800], [R32.64], P3 ;  /* 0x3e80000020007fae */ /* 0x0009e40009921844 */
[----:B------:R-:W-:Y:S01]  /*849b0*/  IMAD.X R35, R37, 0x1, R2, P4 ;  /* 0x0000000125237824 */ /* 0x000fe200020e0602 */
[----:B------:R-:W-:-:S04]  /*849c0*/  IADD3 R36, P4, R38, R56, RZ ;  /* 0x0000003826247210 */ /* 0x000fc80007f9e0ff */
[----:B------:R1:W-:Y:S01]  /*849d0*/  LDGSTS.E [R0+0x3ea00], [R34.64], P3 ;  /* 0x3ea0000022007fae */ /* 0x0003e20009921844 */
[----:B------:R-:W-:Y:S01]  /*849e0*/  IMAD.X R37, R39, 0x1, R2, P4 ;  /* 0x0000000127257824 */ /* 0x000fe200020e0602 */
[----:B------:R-:W-:-:S04]  /*849f0*/  IADD3 R38, P4, R48, R56, RZ ;  /* 0x0000003830267210 */ /* 0x000fc80007f9e0ff */
[----:B------:R-:W-:Y:S01]  /*84a00*/  IADD3.X R39, R49, R2, RZ, P4, !PT ;  /* 0x0000000231277210 */ /* 0x000fe200027fe4ff */
[----:B------:R1:W-:Y:S01]  /*84a10*/  LDGSTS.E [R0+0x3ec00], [R36.64], P3 ;  /* 0x3ec0000024007fae */ /* 0x0003e20009921844 */
[-C--:B--2---:R-:W-:Y:S01]  /*84a20*/  IADD3 R40, P4, R40, R56.reuse, RZ ;  /* 0x0000003828287210 */ /* 0x084fe20007f9e0ff */
[----:B------:R-:W-:Y:S02]  /*84a30*/  IMAD.MOV.U32 R48, RZ, RZ, R38 ;  /* 0x000000ffff307224 */ /* 0x000fe400078e0026 */
[----:B------:R-:W-:Y:S02]  /*84a40*/  IMAD.MOV.U32 R49, RZ, RZ, R39 ;  /* 0x000000ffff317224 */ /* 0x000fe400078e0027 */
[----:B------:R-:W-:Y:S01]  /*84a50*/  STL [R1+0x1df8], R40 ;  /* 0x001df82801007387 */ /* 0x000fe20000100800 */
[----:B------:R-:W-:Y:S02]  /*84a60*/  STL.64 [R1+0xee0], R28 ;  /* 0x000ee01c01007387 */ /* 0x000fe40000100a00 */
[----:B------:R-:W-:Y:S02]  /*84a70*/  STL.64 [R1+0xed8], R30 ;  /* 0x000ed81e01007387 */ /* 0x000fe40000100a00 */
[----:B------:R4:W-:Y:S01]  /*84a80*/  STL.64 [R1+0xe70], R32 ;  /* 0x000e702001007387 */ /* 0x0009e20000100a00 */
[----:B------:R1:W-:Y:S01]  /*84a90*/  STL.64 [R1+0xe68], R34 ;  /* 0x000e682201007387 */ /* 0x0003e20000100a00 */
[----:B------:R-:W-:Y:S02]  /*84aa0*/  STL.64 [R1+0xe60], R36 ;  /* 0x000e602401007387 */ /* 0x000fe40000100a00 */
[----:B------:R-:W-:Y:S02]  /*84ab0*/  STL.64 [R1+0xe58], R48 ;  /* 0x000e583001007387 */ /* 0x000fe40000100a00 */
[----:B------:R-:W-:Y:S01]  /*84ac0*/  IMAD.X R41, R41, 0x1, R2, P4 ;  /* 0x0000000129297824 */ /* 0x000fe200020e0602 */
[----:B------:R-:W-:Y:S01]  /*84ad0*/  IADD3 R45, P1, R45, R56, RZ ;  /* 0x000000382d2d7210 */ /* 0x000fe20007f3e0ff */
[----:B------:R2:W-:Y:S04]  /*84ae0*/  LDGSTS.E [R0+0x3ee00], [R48.64], P3 ;  /* 0x3ee0000030007fae */ /* 0x0005e80009921844 */
[----:B----4-:R-:W4:Y:S01]  /*84af0*/  LDL.LU R32, [R1+0x1de0] ;  /* 0x001de00001207983 */ /* 0x010f220000300800 */
[----:B---3--:R-:W3:Y:S02]  /*84b00*/  LDL.LU R30, [R1+0x1d78] ;  /* 0x001d7800011e7983 */ /* 0x008ee40000300800 */
[----:B-1----:R-:W2:Y:S02]  /*84b10*/  LDL.LU R34, [R1+0x1dd4] ;  /* 0x001dd40001227983 */ /* 0x002ea40000300800 */
[----:B------:R-:W2:Y:S01]  /*84b20*/  LDL.LU R31, [R1+0x1d6c] ;  /* 0x001d6c00011f7983 */ /* 0x000ea20000300800 */
[----:B------:R1:W-:Y:S01]  /*84b30*/  STL [R1+0x1dec], R41 ;  /* 0x001dec2901007387 */ /* 0x0003e20000100800 */
[----:B------:R-:W-:-:S02]  /*84b40*/  IMAD.MOV.U32 R29, RZ, RZ, R41 ;  /* 0x000000ffff1d7224 */ /* 0x000fc400078e0029 */
[----:B------:R-:W2:Y:S01]  /*84b50*/  LDL.LU R42, [R1+0x1d64] ;  /* 0x001d6400012a7983 */ /* 0x000ea20000300800 */
[----:B------:R-:W-:Y:S02]  /*84b60*/  MOV R28, R40 ;  /* 0x00000028001c7202 */ /* 0x000fe40000000f00 */
[----:B------:R-:W-:Y:S02]  /*84b70*/  IADD3 R43, P3, R43, R56, RZ ;  /* 0x000000382b2b7210 */ /* 0x000fe40007f7e0ff */
[----:B------:R-:W-:Y:S01]  /*84b80*/  SHF.L.U32 R250, R57, 0x2, RZ ;  /* 0x0000000239fa7819 */ /* 0x000fe200000006ff */
[----:B-1----:R-:W2:Y:S01]  /*84b90*/  LDL.LU R41, [R1+0x1d70] ;  /* 0x001d700001297983 */ /* 0x002ea20000300800 */
[----:B------:R-:W2:Y:S02]  /*84ba0*/  LDL.LU R40, [R1+0x1d5c] ;  /* 0x001d5c0001287983 */ /* 0x000ea40000300800 */
[----:B------:R-:W2:Y:S02]  /*84bb0*/  LDL.LU R39, [R1+0x1d68] ;  /* 0x001d680001277983 */ /* 0x000ea40000300800 */
[----:B------:R-:W-:Y:S01]  /*84bc0*/  IMAD.X R46, R46, 0x1, R2, P1 ;  /* 0x000000012e2e7824 */ /* 0x000fe200008e0602 */
[----:B------:R-:W-:-:S02]  /*84bd0*/  IADD3.X R44, R44, R2, RZ, P3, !PT ;  /* 0x000000022c2c7210 */ /* 0x000fc40001ffe4ff */
[----:B------:R-:W-:Y:S01]  /*84be0*/  LOP3.LUT R63, R250, 0x40, RZ, 0x3c, !PT ;  /* 0x00000040fa3f7812 */ /* 0x000fe200078e3cff */
[----:B------:R-:W-:Y:S01]  /*84bf0*/  STL [R1+0x1df0], R45 ;  /* 0x001df02d01007387 */ /* 0x000fe20000100800 */
[----:B------:R-:W-:Y:S02]  /*84c00*/  STL [R1+0x1de4], R46 ;  /* 0x001de42e01007387 */ /* 0x000fe40000100800 */
[----:B------:R-:W-:Y:S02]  /*84c10*/  STL [R1+0x1de8], R43 ;  /* 0x001de82b01007387 */ /* 0x000fe40000100800 */
[----:B------:R-:W-:Y:S02]  /*84c20*/  STL [R1+0x1ddc], R44 ;  /* 0x001ddc2c01007387 */ /* 0x000fe40000100800 */
[----:B------:R-:W-:Y:S01]  /*84c30*/  IMAD R33, R60, 0x40000, R63 ;  /* 0x000400003c217824 */ /* 0x000fe200078e023f */
[----:B------:R-:W2:Y:S01]  /*84c40*/  LDL.LU R38, [R1+0x1d54] ;  /* 0x001d540001267983 */ /* 0x000ea20000300800 */
[----:B------:R-:W2:Y:S02]  /*84c50*/  LDL.LU R37, [R1+0x1d60] ;  /* 0x001d600001257983 */ /* 0x000ea40000300800 */
[----:B------:R-:W2:Y:S02]  /*84c60*/  LDL.LU R36, [R1+0x1cec] ;  /* 0x001cec0001247983 */ /* 0x000ea40000300800 */
[----:B------:R-:W2:Y:S01]  /*84c70*/  LDL.LU R35, [R1+0x1cf8] ;  /* 0x001cf80001237983 */ /* 0x000ea20000300800 */
[----:B------:R1:W-:Y:S02]  /*84c80*/  LDGSTS.E [R33+0x1000], [R28.64], P2 ;  /* 0x010000001c217fae */ /* 0x0003e40009121844 */
[----:B-1----:R-:W-:-:S02]  /*84c90*/  IMAD.MOV.U32 R28, RZ, RZ, R45 ;  /* 0x000000ffff1c7224 */ /* 0x002fc400078e002d */
[----:B------:R-:W-:-:S05]  /*84ca0*/  IMAD.MOV.U32 R29, RZ, RZ, R46 ;  /* 0x000000ffff1d7224 */ /* 0x000fca00078e002e */
[----:B------:R1:W-:Y:S02]  /*84cb0*/  LDGSTS.E [R33+0x1200], [R28.64], P2 ;  /* 0x012000001c217fae */ /* 0x0003e40009121844 */
[----:B-1----:R-:W-:Y:S01]  /*84cc0*/  MOV R28, R43 ;  /* 0x0000002b001c7202 */ /* 0x002fe20000000f00 */
[----:B------:R-:W-:-:S05]  /*84cd0*/  IMAD.MOV.U32 R29, RZ, RZ, R44 ;  /* 0x000000ffff1d7224 */ /* 0x000fca00078e002c */
[----:B------:R1:W-:Y:S01]  /*84ce0*/  LDGSTS.E [R33+0x1400], [R28.64], P2 ;  /* 0x014000001c217fae */ /* 0x0003e20009121844 */
[-C--:B----4-:R-:W-:Y:S02]  /*84cf0*/  IADD3 R32, P3, R32, R56.reuse, RZ ;  /* 0x0000003820207210 */ /* 0x090fe40007f7e0ff */
[----:B---3--:R-:W-:-:S03]  /*84d00*/  IADD3 R30, P4, R30, R56, RZ ;  /* 0x000000381e1e7210 */ /* 0x008fc60007f9e0ff */
[----:B--2---:R-:W-:Y:S01]  /*84d10*/  IMAD.X R34, R34, 0x1, R2, P3 ;  /* 0x0000000122227824 */ /* 0x004fe200018e0602 */
[----:B------:R-:W-:Y:S01]  /*84d20*/  IADD3.X R31, R31, R2, RZ, P4, !PT ;  /* 0x000000021f1f7210 */ /* 0x000fe200027fe4ff */
[----:B------:R-:W-:Y:S01]  /*84d30*/  STL [R1+0x1de0], R32 ;  /* 0x001de02001007387 */ /* 0x000fe20000100800 */
[----:B-1----:R-:W-:Y:S02]  /*84d40*/  IMAD.MOV.U32 R28, RZ, RZ, R32 ;  /* 0x000000ffff1c7224 */ /* 0x002fe400078e0020 */
[----:B------:R-:W-:Y:S02]  /*84d50*/  IMAD.MOV.U32 R29, RZ, RZ, R34 ;  /* 0x000000ffff1d7224 */ /* 0x000fe400078e0022 */
[----:B------:R1:W-:Y:S01]  /*84d60*/  STL [R1+0x1dd4], R34 ;  /* 0x001dd42201007387 */ /* 0x0003e20000100800 */
[----:B------:R-:W-:Y:S01]  /*84d70*/  STL [R1+0x1d78], R30 ;  /* 0x001d781e01007387 */ /* 0x000fe20000100800 */
[----:B------:R2:W-:Y:S03]  /*84d80*/  STL [R1+0x1d6c], R31 ;  /* 0x001d6c1f01007387 */ /* 0x0005e60000100800 */
[----:B------:R3:W-:Y:S04]  /*84d90*/  LDGSTS.E [R33+0x1600], [R28.64], P2 ;  /* 0x016000001c217fae */ /* 0x0007e80009121844 */
[----:B-1----:R-:W4:Y:S01]  /*84da0*/  LDL.LU R34, [R1+0x1ce4] ;  /* 0x001ce40001227983 */ /* 0x002f220000300800 */
[----:B------:R-:W4:Y:S02]  /*84db0*/  LDL.LU R32, [R1+0x1cf0] ;  /* 0x001cf00001207983 */ /* 0x000f240000300800 */
[----:B---3--:R-:W-:Y:S01]  /*84dc0*/  IMAD.MOV.U32 R29, RZ, RZ, R31 ;  /* 0x000000ffff1d7224 */ /* 0x008fe200078e001f */
[----:B------:R-:W-:Y:S01]  /*84dd0*/  MOV R28, R30 ;  /* 0x0000001e001c7202 */ /* 0x000fe20000000f00 */
[----:B--2---:R-:W2:Y:S01]  /*84de0*/  LDL.LU R31, [R1+0x1cdc] ;  /* 0x001cdc00011f7983 */ /* 0x004ea20000300800 */
[----:B------:R-:W3:Y:S01]  /*84df0*/  LDL.LU R30, [R1+0x1ce8] ;  /* 0x001ce800011e7983 */ /* 0x000ee20000300800 */
[----:B------:R-:W-:-:S04]  /*84e00*/  ISETP.GT.AND P1, PT, R3, 0x6, PT ;  /* 0x000000060300780c */ /* 0x000fc80003f24270 */
[----:B------:R-:W-:-:S04]  /*84e10*/  SEL R0, RZ, 0x4, !P1 ;  /* 0x00000004ff007807 */ /* 0x000fc80004800000 */
[----:B------:R-:W-:-:S04]  /*84e20*/  SEL R0, R0, RZ, !P0 ;  /* 0x000000ff00007207 */ /* 0x000fc80004000000 */
[----:B------:R-:W-:Y:S02]  /*84e30*/  ISETP.NE.U32.AND P1, PT, R0, RZ, PT ;  /* 0x000000ff0000720c */ /* 0x000fe40003f25070 */
[-C--:B------:R-:W-:Y:S02]  /*84e40*/  IADD3 R41, P2, R41, R56.reuse, RZ ;  /* 0x0000003829297210 */ /* 0x080fe40007f5e0ff */
[----:B------:R-:W-:-:S03]  /*84e50*/  IADD3 R39, P3, R39, R56, RZ ;  /* 0x0000003827277210 */ /* 0x000fc60007f7e0ff */
[----:B------:R-:W-:Y:S01]  /*84e60*/  IMAD.X R42, R42, 0x1, R2, P2 ;  /* 0x000000012a2a7824 */ /* 0x000fe200010e0602 */
[----:B------:R-:W-:Y:S01]  /*84e70*/  IADD3.X R40, R40, R2, RZ, P3, !PT ;  /* 0x0000000228287210 */ /* 0x000fe20001ffe4ff */
[----:B------:R-:W-:Y:S03]  /*84e80*/  STL [R1+0x1d70], R41 ;  /* 0x001d702901007387 */ /* 0x000fe60000100800 */
[----:B------:R1:W-:Y:S02]  /*84e90*/  STL [R1+0x1d64], R42 ;  /* 0x001d642a01007387 */ /* 0x0003e40000100800 */
[----:B------:R-:W-:Y:S01]  /*84ea0*/  STL [R1+0x1d68], R39 ;  /* 0x001d682701007387 */ /* 0x000fe20000100800 */
[----:B------:R1:W-:Y:S04]  /*84eb0*/  LDGSTS.E [R33+0x3000], [R28.64], P1 ;  /* 0x030000001c217fae */ /* 0x0003e80008921844 */
[----:B------:R1:W-:Y:S01]  /*84ec0*/  STL [R1+0x1d5c], R40 ;  /* 0x001d5c2801007387 */ /* 0x0003e20000100800 */
[----:B------:R-:W-:-:S02]  /*84ed0*/  IADD3 R37, P3, R37, R56, RZ ;  /* 0x0000003825257210 */ /* 0x000fc40007f7e0ff */
[----:B------:R-:W-:Y:S01]  /*84ee0*/  IADD3 R35, P4, R35, R56, RZ ;  /* 0x0000003823237210 */ /* 0x000fe20007f9e0ff */
[----:B-1----:R-:W-:Y:S02]  /*84ef0*/  IMAD.MOV.U32 R28, RZ, RZ, R41 ;  /* 0x000000ffff1c7224 */ /* 0x002fe400078e0029 */
[----:B------:R-:W-:Y:S02]  /*84f00*/  IMAD.MOV.U32 R29, RZ, RZ, R42 ;  /* 0x000000ffff1d7224 */ /* 0x000fe400078e002a */
[----:B------:R-:W2:Y:S04]  /*84f10*/  LDL.LU R42, [R1+0x1cd4] ;  /* 0x001cd400012a7983 */ /* 0x000ea80000300800 */
[----:B------:R1:W-:Y:S01]  /*84f20*/  LDGSTS.E [R33+0x3200], [R28.64], P1 ;  /* 0x032000001c217fae */ /* 0x0003e20008921844 */
[----:B------:R-:W2:Y:S01]  /*84f30*/  LDL.LU R41, [R1+0x1ce0] ;  /* 0x001ce00001297983 */ /* 0x000ea20000300800 */
[----:B------:R-:W-:Y:S01]  /*84f40*/  ISETP.GT.AND P2, PT, R3, 0xa, PT ;  /* 0x0000000a0300780c */ /* 0x000fe20003f44270 */
[----:B------:R-:W-:Y:S01]  /*84f50*/  IMAD.X R38, R38, 0x1, R2, P3 ;  /* 0x0000000126267824 */ /* 0x000fe200018e0602 */
[----:B------:R-:W-:Y:S01]  /*84f60*/  IADD3.X R36, R36, R2, RZ, P4, !PT ;  /* 0x0000000224247210 */ /* 0x000fe200027fe4ff */
[----:B-1----:R-:W-:Y:S01]  /*84f70*/  IMAD.MOV.U32 R29, RZ, RZ, R40 ;  /* 0x000000ffff1d7224 */ /* 0x002fe200078e0028 */
[----:B------:R-:W-:Y:S01]  /*84f80*/  MOV R28, R39 ;  /* 0x00000027001c7202 */ /* 0x000fe20000000f00 */
[----:B------:R-:W2:Y:S01]  /*84f90*/  LDL.LU R40, [R1+0x1c6c] ;  /* 0x001c6c0001287983 */ /* 0x000ea20000300800 */
[----:B------:R-:W2:Y:S01]  /*84fa0*/  LDL.LU R39, [R1+0x1c78] ;  /* 0x001c780001277983 */ /* 0x000ea20000300800 */
[----:B------:R-:W-:Y:S01]  /*84fb0*/  SEL R0, RZ, 0x4, !P2 ;  /* 0x00000004ff007807 */ /* 0x000fe20005000000 */
[----:B------:R-:W-:Y:S01]  /*84fc0*/  STL [R1+0x1d60], R37 ;  /* 0x001d602501007387 */ /* 0x000fe20000100800 */
[----:B------:R1:W-:Y:S04]  /*84fd0*/  LDGSTS.E [R33+0x3400], [R28.64], P1 ;  /* 0x034000001c217fae */ /* 0x0003e80008921844 */
[----:B------:R1:W-:Y:S01]  /*84fe0*/  STL [R1+0x1d54], R38 ;  /* 0x001d542601007387 */ /* 0x0003e20000100800 */
[----:B------:R-:W-:Y:S02]  /*84ff0*/  STL [R1+0x1cf8], R35 ;  /* 0x001cf82301007387 */ /* 0x000fe40000100800 */
[----:B------:R1:W-:Y:S01]  /*85000*/  STL [R1+0x1cec], R36 ;  /* 0x001cec2401007387 */ /* 0x0003e20000100800 */
[----:B------:R-:W-:Y:S01]  /*85010*/  SEL R0, R0, RZ, !P0 ;  /* 0x000000ff00007207 */ /* 0x000fe20004000000 */
[----:B-1----:R-:W-:-:S02]  /*85020*/  IMAD.MOV.U32 R28, RZ, RZ, R37 ;  /* 0x000000ffff1c7224 */ /* 0x002fc400078e0025 */
[----:B------:R-:W-:Y:S02]  /*85030*/  IMAD.MOV.U32 R29, RZ, RZ, R38 ;  /* 0x000000ffff1d7224 */ /* 0x000fe400078e0026 */
[----:B------:R-:W2:Y:S04]  /*85040*/  LDL.LU R38, [R1+0x1c64] ;  /* 0x001c640001267983 */ /* 0x000ea80000300800 */
[----:B------:R1:W-:Y:S01]  /*85050*/  LDGSTS.E [R33+0x3600], [R28.64], P1 ;  /* 0x036000001c217fae */ /* 0x0003e20008921844 */
[----:B------:R-:W2:Y:S01]  /*85060*/  LDL.LU R37, [R1+0x1c70] ;  /* 0x001c700001257983 */ /* 0x000ea20000300800 */
[----:B------:R-:W-:Y:S01]  /*85070*/  ISETP.NE.U32.AND P2, PT, R0, RZ, PT ;  /* 0x000000ff0000720c */ /* 0x000fe20003f45070 */
[----:B-1----:R-:W-:Y:S01]  /*85080*/  IMAD.MOV.U32 R29, RZ, RZ, R36 ;  /* 0x000000ffff1d7224 */ /* 0x002fe200078e0024 */
[----:B------:R-:W-:Y:S01]  /*85090*/  MOV R28, R35 ;  /* 0x00000023001c7202 */ /* 0x000fe20000000f00 */
[----:B------:R-:W2:Y:S01]  /*850a0*/  LDL.LU R36, [R1+0x1c5c] ;  /* 0x001c5c0001247983 */ /* 0x000ea20000300800 */
[----:B------:R-:W2:Y:S09]  /*850b0*/  LDL.LU R35, [R1+0x1c68] ;  /* 0x001c680001237983 */ /* 0x000eb20000300800 */
[----:B------:R1:W-:Y:S01]  /*850c0*/  LDGSTS.E [R33+0x5000], [R28.64], P2 ;  /* 0x050000001c217fae */ /* 0x0003e20009121844 */
[----:B----4-:R-:W-:-:S05]  /*850d0*/  IADD3 R32, P1, R32, R56, RZ ;  /* 0x0000003820207210 */ /* 0x010fca0007f3e0ff */
[----:B------:R-:W-:Y:S01]  /*850e0*/  IMAD.X R34, R34, 0x1, R2, P1 ;  /* 0x0000000122227824 */ /* 0x000fe200008e0602 */
[----:B---3--:R-:W-:Y:S01]  /*850f0*/  IADD3 R30, P3, R30, R56, RZ ;  /* 0x000000381e1e7210 */ /* 0x008fe20007f7e0ff */
[----:B------:R-:W-:Y:S01]  /*85100*/  STL [R1+0x1cf0], R32 ;  /* 0x001cf02001007387 */ /* 0x000fe20000100800 */
[----:B-1----:R-:W-:Y:S02]  /*85110*/  IMAD.MOV.U32 R28, RZ, RZ, R32 ;  /* 0x000000ffff1c7224 */ /* 0x002fe400078e0020 */
[----:B--2---:R-:W-:Y:S01]  /*85120*/  IADD3.X R31, R31, R2, RZ, P3, !PT ;  /* 0x000000021f1f7210 */ /* 0x004fe20001ffe4ff */
[----:B------:R-:W-:Y:S01]  /*85130*/  IMAD.MOV.U32 R29, RZ, RZ, R34 ;  /* 0x000000ffff1d7224 */ /* 0x000fe200078e0022 */
[----:B------:R1:W-:Y:S01]  /*85140*/  STL [R1+0x1ce4], R34 ;  /* 0x001ce42201007387 */ /* 0x0003e20000100800 */
[----:B------:R-:W-:Y:S02]  /*85150*/  STL [R1+0x1ce8], R30 ;  /* 0x001ce81e01007387 */ /* 0x000fe40000100800 */
[----:B------:R2:W-:Y:S01]  /*85160*/  STL [R1+0x1cdc], R31 ;  /* 0x001cdc1f01007387 */ /* 0x0005e20000100800 */
[----:B------:R3:W-:Y:S04]  /*85170*/  LDGSTS.E [R33+0x5200], [R28.64], P2 ;  /* 0x052000001c217fae */ /* 0x0007e80009121844 */
[----:B-1----:R-:W4:Y:S01]  /*85180*/  LDL.LU R34, [R1+0x1c54] ;  /* 0x001c540001227983 */ /* 0x002f220000300800 */
[----:B------:R-:W4:Y:S02]  /*85190*/  LDL.LU R32, [R1+0x1c60] ;  /* 0x001c600001207983 */ /* 0x000f240000300800 */
[----:B---3--:R-:W-:Y:S01]  /*851a0*/  IMAD.MOV.U32 R29, RZ, RZ, R31 ;  /* 0x000000ffff1d7224 */ /* 0x008fe200078e001f */
[----:B------:R-:W-:Y:S01]  /*851b0*/  MOV R28, R30 ;  /* 0x0000001e001c7202 */ /* 0x000fe20000000f00 */
[----:B--2---:R-:W2:Y:S01]  /*851c0*/  LDL.LU R31, [R1+0x1bec] ;  /* 0x001bec00011f7983 */ /* 0x004ea20000300800 */
[----:B------:R-:W3:Y:S01]  /*851d0*/  LDL.LU R30, [R1+0x1bf8] ;  /* 0x001bf800011e7983 */ /* 0x000ee20000300800 */
[----:B------:R-:W-:-:S02]  /*851e0*/  ISETP.GT.AND P1, PT, R3, 0xe, PT ;  /* 0x0000000e0300780c */ /* 0x000fc40003f24270 */
[----:B------:R1:W-:Y:S02]  /*851f0*/  LDGSTS.E [R33+0x5400], [R28.64], P2 ;  /* 0x054000001c217fae */ /* 0x0003e40009121844 */
[----:B------:R-:W-:-:S04]  /*85200*/  SEL R0, RZ, 0x4, !P1 ;  /* 0x00000004ff007807 */ /* 0x000fc80004800000 */
[----:B------:R-:W-:Y:S02]  /*85210*/  SEL R0, R0, RZ, !P0 ;  /* 0x000000ff00007207 */ /* 0x000fe40004000000 */
[----:B------:R-:W-:-:S05]  /*85220*/  IADD3 R41, P3, R41, R56, RZ ;  /* 0x0000003829297210 */ /* 0x000fca0007f7e0ff */
[----:B------:R-:W-:Y:S01]  /*85230*/  IMAD.X R42, R42, 0x1, R2, P3 ;  /* 0x000000012a2a7824 */ /* 0x000fe200018e0602 */
[----:B------:R-:W-:Y:S01]  /*85240*/  STL [R1+0x1ce0], R41 ;  /* 0x001ce02901007387 */ /* 0x000fe20000100800 */
[----:B-1----:R-:W-:Y:S01]  /*85250*/  IMAD.MOV.U32 R28, RZ, RZ, R41 ;  /* 0x000000ffff1c7224 */ /* 0x002fe200078e0029 */
[----:B------:R-:W-:Y:S01]  /*85260*/  IADD3 R39, P4, R39, R56, RZ ;  /* 0x0000003827277210 */ /* 0x000fe20007f9e0ff */
[----:B------:R-:W-:-:S03]  /*85270*/  IMAD.MOV.U32 R29, RZ, RZ, R42 ;  /* 0x000000ffff1d7224 */ /* 0x000fc600078e002a */
[----:B------:R-:W-:Y:S02]  /*85280*/  IADD3.X R40, R40, R2, RZ, P4, !PT ;  /* 0x0000000228287210 */ /* 0x000fe400027fe4ff */
[----:B------:R-:W-:Y:S01]  /*85290*/  ISETP.NE.U32.AND P1, PT, R0, RZ, PT ;  /* 0x000000ff0000720c */ /* 0x000fe20003f25070 */
[----:B------:R1:W-:Y:S01]  /*852a0*/  STL [R1+0x1cd4], R42 ;  /* 0x001cd42a01007387 */ /* 0x0003e20000100800 */
[----:B------:R-:W-:Y:S02]  /*852b0*/  STL [R1+0x1c78], R39 ;  /* 0x001c782701007387 */ /* 0x000fe40000100800 */
[----:B------:R1:W-:Y:S01]  /*852c0*/  STL [R1+0x1c6c], R40 ;  /* 0x001c6c2801007387 */ /* 0x0003e20000100800 */
[----:B------:R1:W-:Y:S04]  /*852d0*/  LDGSTS.E [R33+0x5600], [R28.64], P2 ;  /* 0x056000001c217fae */ /* 0x0003e80009121844 */
[----:B-1----:R-:W2:Y:S01]  /*852e0*/  LDL.LU R42, [R1+0x1be4] ;  /* 0x001be400012a7983 */ /* 0x002ea20000300800 */
[----:B------:R-:W2:Y:S01]  /*852f0*/  LDL.LU R41, [R1+0x1bf0] ;  /* 0x001bf00001297983 */ /* 0x000ea20000300800 */
[----:B------:R-:W-:Y:S01]  /*85300*/  IADD3 R37, P2, R37, R56, RZ ;  /* 0x0000003825257210 */ /* 0x000fe20007f5e0ff */
[----:B------:R-:W-:Y:S01]  /*85310*/  IMAD.MOV.U32 R29, RZ, RZ, R40 ;  /* 0x000000ffff1d7224 */ /* 0x000fe200078e0028 */
[----:B------:R-:W-:Y:S01]  /*85320*/  MOV R28, R39 ;  /* 0x00000027001c7202 */ /* 0x000fe20000000f00 */
[----:B------:R-:W2:Y:S01]  /*85330*/  LDL.LU R40, [R1+0x1bdc] ;  /* 0x001bdc0001287983 */ /* 0x000ea20000300800 */
[----:B------:R-:W2:Y:S02]  /*85340*/  LDL.LU R39, [R1+0x1be8] ;  /* 0x001be80001277983 */ /* 0x000ea40000300800 */
[----:B------:R-:W-:-:S02]  /*85350*/  IMAD.X R38, R38, 0x1, R2, P2 ;  /* 0x0000000126267824 */ /* 0x000fc400010e0602 */
[----:B------:R-:W-:Y:S01]  /*85360*/  STL [R1+0x1c70], R37 ;  /* 0x001c702501007387 */ /* 0x000fe20000100800 */
[----:B------:R1:W-:Y:S01]  /*85370*/  LDGSTS.E [R33+0x7000], [R28.64], P1 ;  /* 0x070000001c217fae */ /* 0x0003e20008921844 */
[----:B------:R-:W-:-:S03]  /*85380*/  IADD3 R35, P3, R35, R56, RZ ;  /* 0x0000003823237210 */ /* 0x000fc60007f7e0ff */
[----:B------:R1:W-:Y:S01]  /*85390*/  STL [R1+0x1c64], R38 ;  /* 0x001c642601007387 */ /* 0x0003e20000100800 */
[----:B------:R-:W-:Y:S01]  /*853a0*/  IADD3.X R36, R36, R2, RZ, P3, !PT ;  /* 0x0000000224247210 */ /* 0x000fe20001ffe4ff */
[----:B-1----:R-:W-:Y:S02]  /*853b0*/  IMAD.MOV.U32 R28, RZ, RZ, R37 ;  /* 0x000000ffff1c7224 */ /* 0x002fe400078e0025 */
[----:B------:R-:W-:Y:S01]  /*853c0*/  IMAD.MOV.U32 R29, RZ, RZ, R38 ;  /* 0x000000ffff1d7224 */ /* 0x000fe200078e0026 */
[----:B------:R-:W-:Y:S01]  /*853d0*/  STL [R1+0x1c68], R35 ;  /* 0x001c682301007387 */ /* 0x000fe20000100800 */
[----:B------:R1:W-:Y:S03]  /*853e0*/  STL [R1+0x1c5c], R36 ;  /* 0x001c5c2401007387 */ /* 0x0003e60000100800 */
[----:B------:R-:W2:Y:S04]  /*853f0*/  LDL.LU R38, [R1+0x1bd4] ;  /* 0x001bd40001267983 */ /* 0x000ea80000300800 */
[----:B------:R1:W-:Y:S01]  /*85400*/  LDGSTS.E [R33+0x7200], [R28.64], P1 ;  /* 0x072000001c217fae */ /* 0x0003e20008921844 */
[----:B------:R-:W2:Y:S02]  /*85410*/  LDL.LU R37, [R1+0x1be0] ;  /* 0x001be00001257983 */ /* 0x000ea40000300800 */
[----:B-1----:R-:W-:Y:S01]  /*85420*/  IMAD.MOV.U32 R29, RZ, RZ, R36 ;  /* 0x000000ffff1d7224 */ /* 0x002fe200078e0024 */
[----:B------:R-:W-:Y:S01]  /*85430*/  MOV R28, R35 ;  /* 0x00000023001c7202 */ /* 0x000fe20000000f00 */
[----:B------:R-:W2:Y:S01]  /*85440*/  LDL.LU R36, [R1+0x1b6c] ;  /* 0x001b6c0001247983 */ /* 0x000ea20000300800 */
[----:B------:R-:W2:Y:S03]  /*85450*/  LDL.LU R35, [R1+0x1b78] ;  /* 0x001b780001237983 */ /* 0x000ea60000300800 */
        /* <DEDUP_REMOVED lines=22> */
[----:B------:R-:W-:-:S11]  /*855c0*/  IADD3 R41, P1, R41, R56, RZ ;  /* 0x0000003829297210 */ /* 0x000fd60007f3e0ff */
[----:B------:R1:W-:Y:S01]  /*855d0*/  LDGSTS.E [R33+0x9000], [R28.64], P2 ;  /* 0x090000001c217fae */ /* 0x0003e20009121844 */
[----:B------:R-:W-:Y:S01]  /*855e0*/  IMAD.X R42, R42, 0x1, R2, P1 ;  /* 0x000000012a2a7824 */ /* 0x000fe200008e0602 */
[----:B------:R-:W-:Y:S02]  /*855f0*/  IADD3 R39, P3, R39, R56, RZ ;  /* 0x0000003827277210 */ /* 0x000fe40007f7e0ff */
[----:B------:R-:W-:Y:S02]  /*85600*/  STL [R1+0x1bf0], R41 ;  /* 0x001bf02901007387 */ /* 0x000fe40000100800 */
[----:B------:R-:W-:Y:S02]  /*85610*/  IADD3.X R40, R40, R2, RZ, P3, !PT ;  /* 0x0000000228287210 */ /* 0x000fe40001ffe4ff */
[----:B------:R1:W-:Y:S02]  /*85620*/  STL [R1+0x1be4], R42 ;  /* 0x001be42a01007387 */ /* 0x0003e40000100800 */
[----:B-1----:R-:W-:-:S02]  /*85630*/  IMAD.MOV.U32 R28, RZ, RZ, R41 ;  /* 0x000000ffff1c7224 */ /* 0x002fc400078e0029 */
[----:B------:R-:W-:Y:S01]  /*85640*/  IMAD.MOV.U32 R29, RZ, RZ, R42 ;  /* 0x000000ffff1d7224 */ /* 0x000fe200078e002a */
[----:B------:R-:W-:Y:S01]  /*85650*/  STL [R1+0x1be8], R39 ;  /* 0x001be82701007387 */ /* 0x000fe20000100800 */
[----:B------:R1:W-:Y:S03]  /*85660*/  STL [R1+0x1bdc], R40 ;  /* 0x001bdc2801007387 */ /* 0x0003e60000100800 */
[----:B------:R1:W-:Y:S04]  /*85670*/  LDGSTS.E [R33+0x9200], [R28.64], P2 ;  /* 0x092000001c217fae */ /* 0x0003e80009121844 */
[----:B------:R-:W2:Y:S01]  /*85680*/  LDL.LU R42, [R1+0x1b54] ;  /* 0x001b5400012a7983 */ /* 0x000ea20000300800 */
[----:B------:R-:W2:Y:S01]  /*85690*/  LDL.LU R41, [R1+0x1b60] ;  /* 0x001b600001297983 */ /* 0x000ea20000300800 */
[----:B------:R-:W-:-:S02]  /*856a0*/  ISETP.GT.AND P1, PT, R3, 0x16, PT ;  /* 0x000000160300780c */ /* 0x000fc40003f24270 */
[-C--:B------:R-:W-:Y:S01]  /*856b0*/  IADD3 R37, P3, R37, R56.reuse, RZ ;  /* 0x0000003825257210 */ /* 0x080fe20007f7e0ff */
[----:B-1----:R-:W-:Y:S01]  /*856c0*/  IMAD.MOV.U32 R29, RZ, RZ, R40 ;  /* 0x000000ffff1d7224 */ /* 0x002fe200078e0028 */
[----:B------:R-:W-:Y:S01]  /*856d0*/  MOV R28, R39 ;  /* 0x00000027001c7202 */ /* 0x000fe20000000f00 */
[----:B------:R-:W2:Y:S01]  /*856e0*/  LDL.LU R40, [R1+0x1aec] ;  /* 0x001aec0001287983 */ /* 0x000ea20000300800 */
[----:B------:R-:W2:Y:S02]  /*856f0*/  LDL.LU R39, [R1+0x1af8] ;  /* 0x001af80001277983 */ /* 0x000ea40000300800 */
[----:B------:R-:W-:Y:S01]  /*85700*/  IMAD.X R38, R38, 0x1, R2, P3 ;  /* 0x0000000126267824 */ /* 0x000fe200018e0602 */
[----:B------:R-:W-:Y:S01]  /*85710*/  SEL R0, RZ, 0x4, !P1 ;  /* 0x00000004ff007807 */ /* 0x000fe20004800000 */
[----:B------:R1:W-:Y:S01]  /*85720*/  LDGSTS.E [R33+0x9400], [R28.64], P2 ;  /* 0x094000001c217fae */ /* 0x0003e20009121844 */
[----:B------:R-:W-:-:S03]  /*85730*/  IADD3 R35, P4, R35, R56, RZ ;  /* 0x0000003823237210 */ /* 0x000fc60007f9e0ff */
[----:B------:R-:W-:Y:S01]  /*85740*/  STL [R1+0x1be0], R37 ;  /* 0x001be02501007387 */ /* 0x000fe20000100800 */
[----:B------:R-:W-:-:S03]  /*85750*/  IADD3.X R36, R36, R2, RZ, P4, !PT ;  /* 0x0000000224247210 */ /* 0x000fc600027fe4ff */
[----:B------:R1:W-:Y:S02]  /*85760*/  STL [R1+0x1bd4], R38 ;  /* 0x001bd42601007387 */ /* 0x0003e40000100800 */
[----:B-1----:R-:W-:Y:S02]  /*85770*/  IMAD.MOV.U32 R28, RZ, RZ, R37 ;  /* 0x000000ffff1c7224 */ /* 0x002fe400078e0025 */
[----:B------:R-:W-:Y:S01]  /*85780*/  IMAD.MOV.U32 R29, RZ, RZ, R38 ;  /* 0x000000ffff1d7224 */ /* 0x000fe200078e0026 */
[----:B------:R-:W-:Y:S04]  /*85790*/  STL [R1+0x1b78], R35 ;  /* 0x001b782301007387 */ /* 0x000fe80000100800 */
[----:B------:R1:W-:Y:S01]  /*857a0*/  STL [R1+0x1b6c], R36 ;  /* 0x001b6c2401007387 */ /* 0x0003e20000100800 */
[----:B------:R-:W-:-:S03]  /*857b0*/  SEL R0, R0, RZ, !P0 ;  /* 0x000000ff00007207 */ /* 0x000fc60004000000 */
[----:B------:R1:W-:Y:S04]  /*857c0*/  LDGSTS.E [R33+0x9600], [R28.64], P2 ;  /* 0x096000001c217fae */ /* 0x0003e80009121844 */
[----:B------:R-:W2:Y:S01]  /*857d0*/  LDL.LU R38, [R1+0x1ae4] ;  /* 0x001ae40001267983 */ /* 0x000ea20000300800 */
        /* <DEDUP_REMOVED lines=41> */
[----:B------:R-:W2:Y:S02]  /*85a70*/  LDL.LU R41, [R1+0x1a70] ;  /* 0x001a700001297983 */ /* 0x000ea40000300800 */
[----:B------:R-:W-:Y:S01]  /*85a80*/  IMAD.MOV.U32 R29, RZ, RZ, R40 ;  /* 0x000000ffff1d7224 */ /* 0x000fe200078e0028 */
[----:B------:R-:W-:Y:S01]  /*85a90*/  MOV R28, R39 ;  /* 0x00000027001c7202 */ /* 0x000fe20000000f00 */
[----:B------:R-:W2:Y:S01]  /*85aa0*/  LDL.LU R40, [R1+0x1a5c] ;  /* 0x001a5c0001287983 */ /* 0x000ea20000300800 */
[----:B------:R-:W2:Y:S01]  /*85ab0*/  LDL.LU R39, [R1+0x1a68] ;  /* 0x001a680001277983 */ /* 0x000ea20000300800 */
[----:B------:R-:W-:-:S02]  /*85ac0*/  IADD3 R37, P1, R37, R56, RZ ;  /* 0x0000003825257210 */ /* 0x000fc40007f3e0ff */
[----:B------:R1:W-:Y:S03]  /*85ad0*/  LDGSTS.E [R33+0xd000], [R28.64], P2 ;  /* 0x0d0000001c217fae */ /* 0x0003e60009121844 */
[----:B------:R-:W-:Y:S01]  /*85ae0*/  IMAD.X R38, R38, 0x1, R2, P1 ;  /* 0x0000000126267824 */ /* 0x000fe200008e0602 */
[----:B------:R-:W-:Y:S01]  /*85af0*/  IADD3 R35, P3, R35, R56, RZ ;  /* 0x0000003823237210 */ /* 0x000fe20007f7e0ff */
[----:B------:R-:W-:Y:S03]  /*85b00*/  STL [R1+0x1af0], R37 ;  /* 0x001af02501007387 */ /* 0x000fe60000100800 */
[----:B------:R-:W-:Y:S01]  /*85b10*/  IADD3.X R36, R36, R2, RZ, P3, !PT ;  /* 0x0000000224247210 */ /* 0x000fe20001ffe4ff */
[----:B-1----:R-:W-:Y:S02]  /*85b20*/  IMAD.MOV.U32 R28, RZ, RZ, R37 ;  /* 0x000000ffff1c7224 */ /* 0x002fe400078e0025 */
[----:B------:R-:W-:Y:S01]  /*85b30*/  IMAD.MOV.U32 R29, RZ, RZ, R38 ;  /* 0x000000ffff1d7224 */ /* 0x000fe200078e0026 */
        /* <DEDUP_REMOVED lines=41> */
[----:B------:R-:W-:Y:S04]  /*85dd0*/  STL [R1+0x1a68], R39 ;  /* 0x001a682701007387 */ /* 0x000fe80000100800 */
[----:B------:R1:W-:Y:S04]  /*85de0*/  STL [R1+0x1a5c], R40 ;  /* 0x001a5c2801007387 */ /* 0x0003e80000100800 */
[----:B------:R1:W-:Y:S04]  /*85df0*/  LDGSTS.E [R33+0xf200], [R28.64], P1 ;  /* 0x0f2000001c217fae */ /* 0x0003e80008921844 */
[----:B------:R-:W2:Y:S01]  /*85e00*/  LDL.LU R42, [R1+0x1a08] ;  /* 0x001a0800012a7983 */ /* 0x000ea20000300800 */
[----:B------:R-:W2:Y:S01]  /*85e10*/  LDL.LU R41, [R1+0x1a0c] ;  /* 0x001a0c0001297983 */ /* 0x000ea20000300800 */
[----:B------:R-:W-:Y:S01]  /*85e20*/  ISETP.GT.AND P2, PT, R3, 0x22, PT ;  /* 0x000000220300780c */ /* 0x000fe20003f44270 */
[----:B-1----:R-:W-:Y:S01]  /*85e30*/  IMAD.MOV.U32 R29, RZ, RZ, R40 ;  /* 0x000000ffff1d7224 */ /* 0x002fe200078e0028 */
[----:B------:R-:W-:Y:S01]  /*85e40*/  MOV R28, R39 ;  /* 0x00000027001c7202 */ /* 0x000fe20000000f00 */
[----:B------:R-:W2:Y:S01]  /*85e50*/  LDL.LU R40, [R1+0x1998] ;  /* 0x0019980001287983 */ /* 0x000ea20000300800 */
[----:B------:R-:W2:Y:S01]  /*85e60*/  LDL.LU R39, [R1+0x199c] ;  /* 0x00199c0001277983 */ /* 0x000ea20000300800 */
[----:B------:R-:W-:-:S02]  /*85e70*/  IADD3 R37, P3, R37, R56, RZ ;  /* 0x0000003825257210 */ /* 0x000fc40007f7e0ff */
[----:B------:R1:W-:Y:S03]  /*85e80*/  LDGSTS.E [R33+0xf400], [R28.64], P1 ;  /* 0x0f4000001c217fae */ /* 0x0003e60008921844 */
[----:B------:R-:W-:Y:S01]  /*85e90*/  IMAD.X R38, R38, 0x1, R2, P3 ;  /* 0x0000000126267824 */ /* 0x000fe200018e0602 */
[----:B------:R-:W-:Y:S02]  /*85ea0*/  IADD3 R35, P4, R35, R56, RZ ;  /* 0x0000003823237210 */ /* 0x000fe40007f9e0ff */
[----:B------:R-:W-:Y:S01]  /*85eb0*/  SEL R0, RZ, 0x4, !P2 ;  /* 0x00000004ff007807 */ /* 0x000fe20005000000 */
[----:B------:R-:W-:Y:S01]  /*85ec0*/  STL [R1+0x1a60], R37 ;  /* 0x001a602501007387 */ /* 0x000fe20000100800 */
[----:B------:R-:W-:Y:S01]  /*85ed0*/  IADD3.X R36, R36, R2, RZ, P4, !PT ;  /* 0x0000000224247210 */ /* 0x000fe200027fe4ff */
[----:B-1----:R-:W-:Y:S02]  /*85ee0*/  IMAD.MOV.U32 R28, RZ, RZ, R37 ;  /* 0x000000ffff1c7224 */ /* 0x002fe400078e0025 */
[----:B------:R-:W-:Y:S01]  /*85ef0*/  IMAD.MOV.U32 R29, RZ, RZ, R38 ;  /* 0x000000ffff1d7224 */ /* 0x000fe200078e0026 */
[----:B------:R1:W-:Y:S01]  /*85f00*/  STL [R1+0x1a54], R38 ;  /* 0x001a542601007387 */ /* 0x0003e20000100800 */
[----:B------:R-:W-:Y:S02]  /*85f10*/  STL [R1+0x19f4], R35 ;  /* 0x0019f42301007387 */ /* 0x000fe40000100800 */
[----:B------:R1:W-:Y:S01]  /*85f20*/  STL [R1+0x19f0], R36 ;  /* 0x0019f02401007387 */ /* 0x0003e20000100800 */
[----:B------:R-:W-:Y:S01]  /*85f30*/  SEL R0, R0, RZ, !P0 ;  /* 0x000000ff00007207 */ /* 0x000fe20004000000 */
[----:B------:R1:W-:Y:S04]  /*85f40*/  LDGSTS.E [R33+0xf600], [R28.64], P1 ;  /* 0x0f6000001c217fae */ /* 0x0003e80008921844 */
[----:B-1----:R-:W2:Y:S01]  /*85f50*/  LDL.LU R38, [R1+0x19a0] ;  /* 0x0019a00001267983 */ /* 0x002ea20000300800 */
[----:B------:R-:W2:Y:S01]  /*85f60*/  LDL.LU R37, [R1+0x19a4] ;  /* 0x0019a40001257983 */ /* 0x000ea20000300800 */
[----:B------:R-:W-:Y:S01]  /*85f70*/  ISETP.NE.U32.AND P2, PT, R0, RZ, PT ;  /* 0x000000ff0000720c */ /* 0x000fe20003f45070 */
[----:B------:R-:W-:Y:S01]  /*85f80*/  IMAD.MOV.U32 R29, RZ, RZ, R36 ;  /* 0x000000ffff1d7224 */ /* 0x000fe200078e0024 */
        /* <DEDUP_REMOVED lines=24> */
[----:B------:R-:W-:-:S04]  /*86110*/  SEL R0, R0, RZ, !P0 ;  /* 0x000000ff00007207 */ /* 0x000fc80004000000 */
[----:B------:R-:W-:Y:S02]  /*86120*/  ISETP.NE.U32.AND P1, PT, R0, RZ, PT ;  /* 0x000000ff0000720c */ /* 0x000fe40003f25070 */
[----:B------:R-:W-:-:S05]  /*86130*/  IADD3 R41, P3, R41, R56, RZ ;  /* 0x0000003829297210 */ /* 0x000fca0007f7e0ff */
[----:B------:R-:W-:Y:S01]  /*86140*/  IMAD.X R42, R42, 0x1, R2, P3 ;  /* 0x000000012a2a7824 */ /* 0x000fe200018e0602 */
[----:B------:R-:W-:Y:S01]  /*86150*/  IADD3 R39, P4, R39, R56, RZ ;  /* 0x0000003827277210 */ /* 0x000fe20007f9e0ff */
[----:B------:R-:W-:Y:S01]  /*86160*/  STL [R1+0x1a0c], R41 ;  /* 0x001a0c2901007387 */ /* 0x000fe20000100800 */
[----:B-1----:R-:W-:Y:S02]  /*86170*/  IMAD.MOV.U32 R28, RZ, RZ, R41 ;  /* 0x000000ffff1c7224 */ /* 0x002fe400078e0029 */
[----:B------:R-:W-:Y:S01]  /*86180*/  IADD3.X R40, R40, R2, RZ, P4, !PT ;  /* 0x0000000228287210 */ /* 0x000fe200027fe4ff */
        /* <DEDUP_REMOVED lines=69> */
[----:B------:R-:W-:-:S02]  /*865e0*/  ISETP.GT.AND P1, PT, R3, 0x2e, PT ;  /* 0x0000002e0300780c */ /* 0x000fc40003f24270 */
[----:B------:R1:W-:Y:S01]  /*865f0*/  LDGSTS.E [R33+0x15400], [R28.64], P2 ;  /* 0x154000001c217fae */ /* 0x0003e20009121844 */
[----:B------:R-:W-:Y:S02]  /*86600*/  IADD3 R37, P3, R37, R56, RZ ;  /* 0x0000003825257210 */ /* 0x000fe40007f7e0ff */
[----:B------:R-:W-:-:S03]  /*86610*/  SEL R0, RZ, 0x4, !P1 ;  /* 0x00000004ff007807 */ /* 0x000fc60004800000 */
        /* <DEDUP_REMOVED lines=200> */
[----:B------:R-:W-:Y:S03]  /*872a0*/  STL [R1+0x1168], R32 ;  /* 0x0011682001007387 */ /* 0x000fe60000100800 */
[----:B--2---:R-:W-:Y:S01]  /*872b0*/  IADD3.X R31, R31, R2, RZ, P4, !PT ;  /* 0x000000021f1f7210 */ /* 0x004fe200027fe4ff */
[----:B------:R2:W-:Y:S01]  /*872c0*/  STL [R1+0x1164], R34 ;  /* 0x0011642201007387 */ /* 0x0005e20000100800 */
[----:B-1----:R-:W-:Y:S02]  /*872d0*/  IMAD.MOV.U32 R28, RZ, RZ, R32 ;  /* 0x000000ffff1c7224 */ /* 0x002fe400078e0020 */
[----:B------:R-:W-:Y:S02]  /*872e0*/  IMAD.MOV.U32 R29, RZ, RZ, R34 ;  /* 0x000000ffff1d7224 */ /* 0x000fe400078e0022 */
[----:B------:R-:W-:Y:S01]  /*872f0*/  STL [R1+0x11d0], R30 ;  /* 0x0011d01e01007387 */ /* 0x000fe20000100800 */
[----:B------:R1:W-:Y:S04]  /*87300*/  STL [R1+0x11cc], R31 ;  /* 0x0011cc1f01007387 */ /* 0x0003e80000100800 */
[----:B------:R3:W-:Y:S04]  /*87310*/  LDGSTS.E [R33+0x1f600], [R28.64], P1 ;  /* 0x1f6000001c217fae */ /* 0x0007e80008921844 */
[----:B--2---:R-:W2:Y:S01]  /*87320*/  LDL.LU R34, [R1+0x1254] ;  /* 0x0012540001227983 */ /* 0x004ea20000300800 */
[----:B------:R-:W4:Y:S02]  /*87330*/  LDL.LU R32, [R1+0x1258] ;  /* 0x0012580001207983 */ /* 0x000f240000300800 */
[----:B---3--:R-:W-:Y:S01]  /*87340*/  IMAD.MOV.U32 R29, RZ, RZ, R31 ;  /* 0x000000ffff1d7224 */ /* 0x008fe200078e001f */
[----:B------:R-:W-:Y:S01]  /*87350*/  MOV R28, R30 ;  /* 0x0000001e001c7202 */ /* 0x000fe20000000f00 */
[----:B-1----:R-:W3:Y:S01]  /*87360*/  LDL.LU R31, [R1+0x125c] ;  /* 0x00125c00011f7983 */ /* 0x002ee20000300800 */
[----:B------:R-:W3:Y:S01]  /*87370*/  LDL.LU R30, [R1+0x1260] ;  /* 0x00126000011e7983 */ /* 0x000ee20000300800 */
[----:B------:R-:W-:-:S04]  /*87380*/  ISETP.GT.AND P2, PT, R3, 0x42, PT ;  /* 0x000000420300780c */ /* 0x000fc80003f44270 */
[----:B------:R-:W-:-:S04]  /*87390*/  SEL R0, RZ, 0x4, !P2 ;  /* 0x00000004ff007807 */ /* 0x000fc80005000000 */
[----:B------:R-:W-:-:S04]  /*873a0*/  SEL R0, R0, RZ, !P0 ;  /* 0x000000ff00007207 */ /* 0x000fc80004000000 */
[----:B------:R-:W-:Y:S11]  /*873b0*/  ISETP.NE.U32.AND P2, PT, R0, RZ, PT ;  /* 0x000000ff0000720c */ /* 0x000ff60003f45070 */
[----:B------:R-:W-:Y:S02]  /*873c0*/  @!UPT UIADD3 URZ, URZ, URZ, URZ ;  /* 0x0000003f3f3ff290 */ /* 0x000fe4000fffe03f */
[----:B------:R1:W-:Y:S01]  /*873d0*/  LDGSTS.E [R33+0x21000], [R28.64], P2 ;  /* 0x210000001c217fae */ /* 0x0003e20009121844 */
[----:B------:R-:W-:-:S05]  /*873e0*/  IADD3 R41, P1, R41, R56, RZ ;  /* 0x0000003829297210 */ /* 0x000fca0007f3e0ff */
[----:B------:R-:W-:Y:S01]  /*873f0*/  IMAD.X R42, R42, 0x1, R2, P1 ;  /* 0x000000012a2a7824 */ /* 0x000fe200008e0602 */
[----:B------:R-:W-:Y:S01]  /*87400*/  IADD3 R39, P3, R39, R56, RZ ;  /* 0x0000003827277210 */ /* 0x000fe20007f7e0ff */
[----:B------:R-:W-:Y:S03]  /*87410*/  STL [R1+0x11d8], R41 ;  /* 0x0011d82901007387 */ /* 0x000fe60000100800 */
[----:B------:R-:W-:Y:S01]  /*87420*/  IADD3.X R40, R40, R2, RZ, P3, !PT ;  /* 0x0000000228287210 */ /* 0x000fe20001ffe4ff */
[----:B------:R1:W-:Y:S02]  /*87430*/  STL [R1+0x11d4], R42 ;  /* 0x0011d42a01007387 */ /* 0x0003e40000100800 */
[----:B-1----:R-:W-:Y:S02]  /*87440*/  IMAD.MOV.U32 R28, RZ, RZ, R41 ;  /* 0x000000ffff1c7224 */ /* 0x002fe400078e0029 */
[----:B------:R-:W-:Y:S01]  /*87450*/  IMAD.MOV.U32 R29, RZ, RZ, R42 ;  /* 0x000000ffff1d7224 */ /* 0x000fe200078e002a */
[----:B------:R-:W-:Y:S04]  /*87460*/  STL [R1+0x11e0], R39 ;  /* 0x0011e02701007387 */ /* 0x000fe80000100800 */
[----:B------:R1:W-:Y:S04]  /*87470*/  STL [R1+0x11dc], R40 ;  /* 0x0011dc2801007387 */ /* 0x0003e80000100800 */
[----:B------:R1:W-:Y:S04]  /*87480*/  LDGSTS.E [R33+0x21200], [R28.64], P2 ;  /* 0x212000001c217fae */ /* 0x0003e80009121844 */
[----:B------:R-:W3:Y:S01]  /*87490*/  LDL.LU R42, [R1+0x1264] ;  /* 0x00126400012a7983 */ /* 0x000ee20000300800 */
[----:B------:R-:W3:Y:S01]  /*874a0*/  LDL.LU R41, [R1+0x1268] ;  /* 0x0012680001297983 */ /* 0x000ee20000300800 */
[----:B------:R-:W-:Y:S01]  /*874b0*/  ISETP.GT.AND P1, PT, R3, 0x46, PT ;  /* 0x000000460300780c */ /* 0x000fe20003f24270 */
[----:B-1----:R-:W-:Y:S01]  /*874c0*/  IMAD.MOV.U32 R29, RZ, RZ, R40 ;  /* 0x000000ffff1d7224 */ /* 0x002fe200078e0028 */
[----:B------:R-:W-:Y:S01]  /*874d0*/  MOV R28, R39 ;  /* 0x00000027001c7202 */ /* 0x000fe20000000f00 */
[----:B------:R-:W3:Y:S01]  /*874e0*/  LDL.LU R40, [R1+0x12cc] ;  /* 0x0012cc0001287983 */ /* 0x000ee20000300800 */
[----:B------:R-:W3:Y:S01]  /*874f0*/  LDL.LU R39, [R1+0x12d0] ;  /* 0x0012d00001277983 */ /* 0x000ee20000300800 */
        /* <DEDUP_REMOVED lines=14> */
[----:B-1----:R-:W3:Y:S01]  /*875e0*/  LDL.LU R38, [R1+0x12d4] ;  /* 0x0012d40001267983 */ /* 0x002ee20000300800 */
[----:B------:R-:W3:Y:S01]  /*875f0*/  LDL.LU R37, [R1+0x12d8] ;  /* 0x0012d80001257983 */ /* 0x000ee20000300800 */
[----:B------:R-:W-:Y:S01]  /*87600*/  ISETP.NE.U32.AND P1, PT, R0, RZ, PT ;  /* 0x000000ff0000720c */ /* 0x000fe20003f25070 */
[----:B------:R-:W-:Y:S01]  /*87610*/  IMAD.MOV.U32 R29, RZ, RZ, R36 ;  /* 0x000000ffff1d7224 */ /* 0x000fe200078e0024 */
[----:B------:R-:W-:Y:S01]  /*87620*/  MOV R28, R35 ;  /* 0x00000023001c7202 */ /* 0x000fe20000000f00 */
[----:B------:R-:W3:Y:S01]  /*87630*/  LDL.LU R36, [R1+0x12dc] ;  /* 0x0012dc0001247983 */ /* 0x000ee20000300800 */
[----:B------:R-:W3:Y:S09]  /*87640*/  LDL.LU R35, [R1+0x12e0] ;  /* 0x0012e00001237983 */ /* 0x000ef20000300800 */
[----:B------:R1:W-:Y:S01]  /*87650*/  LDGSTS.E [R33+0x23000], [R28.64], P1 ;  /* 0x230000001c217fae */ /* 0x0003e20008921844 */
[----:B----4-:R-:W-:-:S05]  /*87660*/  IADD3 R32, P2, R32, R56, RZ ;  /* 0x0000003820207210 */ /* 0x010fca0007f5e0ff */
[----:B--2---:R-:W-:Y:S01]  /*87670*/  IMAD.X R34, R34, 0x1, R2, P2 ;  /* 0x0000000122227824 */ /* 0x004fe200010e0602 */
[----:B---3--:R-:W-:Y:S01]  /*87680*/  IADD3 R30, P3, R30, R56, RZ ;  /* 0x000000381e1e7210 */ /* 0x008fe20007f7e0ff */
[----:B-1----:R-:W-:Y:S02]  /*87690*/  IMAD.MOV.U32 R28, RZ, RZ, R32 ;  /* 0x000000ffff1c7224 */ /* 0x002fe400078e0020 */
[----:B------:R-:W-:Y:S01]  /*876a0*/  IMAD.MOV.U32 R29, RZ, RZ, R34 ;  /* 0x000000ffff1d7224 */ /* 0x000fe200078e0022 */
[----:B------:R-:W-:Y:S01]  /*876b0*/  IADD3.X R31, R31, R2, RZ, P3, !PT ;  /* 0x000000021f1f7210 */ /* 0x000fe20001ffe4ff */
[----:B------:R-:W-:Y:S01]  /*876c0*/  STL [R1+0x1258], R32 ;  /* 0x0012582001007387 */ /* 0x000fe20000100800 */
[----:B------:R1:W-:Y:S02]  /*876d0*/  STL [R1+0x1254], R34 ;  /* 0x0012542201007387 */ /* 0x0003e40000100800 */
[----:B------:R-:W-:Y:S01]  /*876e0*/  STL [R1+0x1260], R30 ;  /* 0x0012601e01007387 */ /* 0x000fe20000100800 */
[----:B------:R2:W-:Y:S04]  /*876f0*/  LDGSTS.E [R33+0x23200], [R28.64], P1 ;  /* 0x232000001c217fae */ /* 0x0005e80008921844 */
[----:B------:R3:W-:Y:S04]  /*87700*/  STL [R1+0x125c], R31 ;  /* 0x00125c1f01007387 */ /* 0x0007e80000100800 */
[----:B-1----:R-:W4:Y:S01]  /*87710*/  LDL.LU R34, [R1+0x12e4] ;  /* 0x0012e40001227983 */ /* 0x002f220000300800 */
[----:B------:R-:W4:Y:S02]  /*87720*/  LDL.LU R32, [R1+0x12e8] ;  /* 0x0012e80001207983 */ /* 0x000f240000300800 */
[----:B--2---:R-:W-:Y:S01]  /*87730*/  IMAD.MOV.U32 R29, RZ, RZ, R31 ;  /* 0x000000ffff1d7224 */ /* 0x004fe200078e001f */
[----:B------:R-:W-:Y:S01]  /*87740*/  MOV R28, R30 ;  /* 0x0000001e001c7202 */ /* 0x000fe20000000f00 */
[----:B---3--:R-:W2:Y:S01]  /*87750*/  LDL.LU R31, [R1+0x134c] ;  /* 0x00134c00011f7983 */ /* 0x008ea20000300800 */
        /* <DEDUP_REMOVED lines=42> */
[----:B----4-:R-:W-:-:S04]  /*87a00*/  IADD3 R32, P3, R32, R56, RZ ;  /* 0x0000003820207210 */ /* 0x010fc80007f7e0ff */
[----:B------:R-:W-:Y:S02]  /*87a10*/  IADD3.X R34, R34, R2, RZ, P3, !PT ;  /* 0x0000000222227210 */ /* 0x000fe40001ffe4ff */
[----:B---3--:R-:W-:Y:S01]  /*87a20*/  IADD3 R30, P4, R30, R56, RZ ;  /* 0x000000381e1e7210 */ /* 0x008fe20007f9e0ff */
[----:B------:R-:W-:Y:S01]  /*87a30*/  STL [R1+0x12e8], R32 ;  /* 0x0012e82001007387 */ /* 0x000fe20000100800 */
[----:B-1----:R-:W-:Y:S01]  /*87a40*/  MOV R28, R32 ;  /* 0x00000020001c7202 */ /* 0x002fe20000000f00 */
[----:B------:R-:W-:Y:S02]  /*87a50*/  IMAD.MOV.U32 R29, RZ, RZ, R34 ;  /* 0x000000ffff1d7224 */ /* 0x000fe400078e0022 */
[----:B--2---:R-:W-:Y:S01]  /*87a60*/  IMAD.X R31, R31, 0x1, R2, P4 ;  /* 0x000000011f1f7824 */ /* 0x004fe200020e0602 */
[----:B------:R1:W-:Y:S01]  /*87a70*/  STL [R1+0x12e4], R34 ;  /* 0x0012e42201007387 */ /* 0x0003e20000100800 */
[----:B------:R-:W-:Y:S03]  /*87a80*/  STL [R1+0x1350], R30 ;  /* 0x0013501e01007387 */ /* 0x000fe60000100800 */
        /* <DEDUP_REMOVED lines=8> */
[----:B------:R-:W-:-:S04]  /*87b10*/  ISETP.GT.AND P1, PT, R3, 0x4e, PT ;  /* 0x0000004e0300780c */ /* 0x000fc80003f24270 */
[----:B------:R-:W-:-:S04]  /*87b20*/  SEL R0, RZ, 0x4, !P1 ;  /* 0x00000004ff007807 */ /* 0x000fc80004800000 */
[----:B------:R-:W-:-:S04]  /*87b30*/  SEL R0, R0, RZ, !P0 ;  /* 0x000000ff00007207 */ /* 0x000fc80004000000 */
[----:B------:R-:W-:Y:S11]  /*87b40*/  ISETP.NE.U32.AND P1, PT, R0, RZ, PT ;  /* 0x000000ff0000720c */ /* 0x000ff60003f25070 */
[----:B------:R-:W-:Y:S02]  /*87b50*/  @!UPT UIADD3 URZ, URZ, URZ, URZ ;  /* 0x0000003f3f3ff290 */ /* 0x000fe4000fffe03f */
[----:B------:R1:W-:Y:S01]  /*87b60*/  LDGSTS.E [R33+0x27000], [R28.64], P1 ;  /* 0x270000001c217fae */ /* 0x0003e20008921844 */
[----:B------:R-:W-:-:S04]  /*87b70*/  IADD3 R41, P2, R41, R56, RZ ;  /* 0x0000003829297210 */ /* 0x000fc80007f5e0ff */
[----:B------:R-:W-:Y:S02]  /*87b80*/  IADD3.X R42, R42, R2, RZ, P2, !PT ;  /* 0x000000022a2a7210 */ /* 0x000fe400017fe4ff */
        /* <DEDUP_REMOVED lines=8> */
[----:B------:R1:W-:Y:S04]  /*87c10*/  STL [R1+0x135c], R40 ;  /* 0x00135c2801007387 */ /* 0x0003e80000100800 */
        /* <DEDUP_REMOVED lines=8> */
[----:B------:R-:W-:-:S04]  /*87ca0*/  IADD3 R37, P3, R37, R56, RZ ;  /* 0x0000003825257210 */ /* 0x000fc80007f7e0ff */
[----:B------:R-:W-:Y:S02]  /*87cb0*/  IADD3.X R38, R38, R2, RZ, P3, !PT ;  /* 0x0000000226267210 */ /* 0x000fe40001ffe4ff */
[----:B------:R-:W-:Y:S02]  /*87cc0*/  IADD3 R35, P4, R35, R56, RZ ;  /* 0x0000003823237210 */ /* 0x000fe40007f9e0ff */
[----:B-1----:R-:W-:Y:S01]  /*87cd0*/  MOV R28, R37 ;  /* 0x00000025001c7202 */ /* 0x002fe20000000f00 */
[----:B------:R-:W-:Y:S01]  /*87ce0*/  IMAD.MOV.U32 R29, RZ, RZ, R38 ;  /* 0x000000ffff1d7224 */ /* 0x000fe200078e0026 */
[----:B------:R-:W-:Y:S01]  /*87cf0*/  SEL R0, RZ, 0x4, !P2 ;  /* 0x00000004ff007807 */ /* 0x000fe20005000000 */
[----:B------:R-:W-:Y:S01]  /*87d00*/  IMAD.X R36, R36, 0x1, R2, P4 ;  /* 0x0000000124247824 */ /* 0x000fe200020e0602 */
[----:B------:R-:W-:Y:S01]  /*87d10*/  STL [R1+0x1368], R37 ;  /* 0x0013682501007387 */ /* 0x000fe20000100800 */
[----:B------:R1:W-:Y:S02]  /*87d20*/  STL [R1+0x1364], R38 ;  /* 0x0013642601007387 */ /* 0x0003e40000100800 */
[----:B------:R-:W-:Y:S01]  /*87d30*/  STL [R1+0x13d0], R35 ;  /* 0x0013d02301007387 */ /* 0x000fe20000100800 */
[----:B------:R-:W-:Y:S01]  /*87d40*/  SEL R0, R0, RZ, !P0 ;  /* 0x000000ff00007207 */ /* 0x000fe20004000000 */
[----:B------:R1:W-:Y:S04]  /*87d50*/  STL [R1+0x13cc], R36 ;  /* 0x0013cc2401007387 */ /* 0x0003e80000100800 */
[----:B------:R1:W-:Y:S01]  /*87d60*/  LDGSTS.E [R33+0x27600], [R28.64], P1 ;  /* 0x276000001c217fae */ /* 0x0003e20008921844 */
[----:B------:R-:W-:-:S03]  /*87d70*/  ISETP.NE.U32.AND P2, PT, R0, RZ, PT ;  /* 0x000000ff0000720c */ /* 0x000fc60003f45070 */
[----:B-1----:R-:W2:Y:S01]  /*87d80*/  LDL.LU R38, [R1+0x1454] ;  /* 0x0014540001267983 */ /* 0x002ea20000300800 */
[----:B------:R-:W2:Y:S02]  /*87d90*/  LDL.LU R37, [R1+0x1458] ;  /* 0x0014580001257983 */ /* 0x000ea40000300800 */
[----:B------:R-:W-:Y:S01]  /*87da0*/  IMAD.MOV.U32 R29, RZ, RZ, R36 ;  /* 0x000000ffff1d7224 */ /* 0x000fe200078e0024 */
[----:B------:R-:W-:Y:S01]  /*87db0*/  MOV R28, R35 ;  /* 0x00000023001c7202 */ /* 0x000fe20000000f00 */
[----:B------:R-:W2:Y:S01]  /*87dc0*/  LDL.LU R36, [R1+0x145c] ;  /* 0x00145c0001247983 */ /* 0x000ea20000300800 */
[----:B------:R-:W2:Y:S04]  /*87dd0*/  LDL.LU R35, [R1+0x1460] ;  /* 0x0014600001237983 */ /* 0x000ea80000300800 */
[----:B------:R1:W-:Y:S01]  /*87de0*/  LDGSTS.E [R33+0x29000], [R28.64], P2 ;  /* 0x290000001c217fae */ /* 0x0003e20009121844 */
[----:B----4-:R-:W-:-:S04]  /*87df0*/  IADD3 R32, P1, R32, R56, RZ ;  /* 0x0000003820207210 */ /* 0x010fc80007f3e0ff */
[----:B------:R-:W-:Y:S02]  /*87e00*/  IADD3.X R34, R34, R2, RZ, P1, !PT ;  /* 0x0000000222227210 */ /* 0x000fe40000ffe4ff */
[----:B---3--:R-:W-:Y:S02]  /*87e10*/  IADD3 R30, P3, R30, R56, RZ ;  /* 0x000000381e1e7210 */ /* 0x008fe40007f7e0ff */
[----:B-1----:R-:W-:Y:S01]  /*87e20*/  MOV R28, R32 ;  /* 0x00000020001c7202 */ /* 0x002fe20000000f00 */
[----:B------:R-:W-:Y:S01]  /*87e30*/  STL [R1+0x13d8], R32 ;  /* 0x0013d82001007387 */ /* 0x000fe20000100800 */
        /* <DEDUP_REMOVED lines=17> */
[----:B------:R-:W-:-:S04]  /*87f50*/  IADD3 R41, P3, R41, R56, RZ ;  /* 0x0000003829297210 */ /* 0x000fc80007f7e0ff */
[----:B------:R-:W-:Y:S02]  /*87f60*/  IADD3.X R42, R42, R2, RZ, P3, !PT ;  /* 0x000000022a2a7210 */ /* 0x000fe40001ffe4ff */
[-C--:B------:R-:W-:Y:S02]  /*87f70*/  IADD3 R39, P4, R39, R56.reuse, RZ ;  /* 0x0000003827277210 */ /* 0x080fe40007f9e0ff */
[----:B-1----:R-:W-:Y:S01]  /*87f80*/  MOV R28, R41 ;  /* 0x00000029001c7202 */ /* 0x002fe20000000f00 */
[----:B------:R-:W-:Y:S01]  /*87f90*/  STL [R1+0x13e8], R41 ;  /* 0x0013e82901007387 */ /* 0x000fe20000100800 */
        /* <DEDUP_REMOVED lines=13> */
[----:B------:R-:W-:-:S04]  /*88070*/  IADD3 R37, P2, R37, R56, RZ ;  /* 0x0000003825257210 */ /* 0x000fc80007f5e0ff */
[----:B------:R-:W-:Y:S02]  /*88080*/  IADD3.X R38, R38, R2, RZ, P2, !PT ;  /* 0x0000000226267210 */ /* 0x000fe400017fe4ff */
[-C--:B------:R-:W-:Y:S01]  /*88090*/  IADD3 R35, P3, R35, R56.reuse, RZ ;  /* 0x0000003823237210 */ /* 0x080fe20007f7e0ff */
        /* <DEDUP_REMOVED lines=38> */
[-C--:B------:R-:W-:Y:S02]  /*88300*/  IADD3 R41, P1, R41, R56.reuse, RZ ;  /* 0x0000003829297210 */ /* 0x080fe40007f3e0ff */
[----:B------:R-:W-:Y:S02]  /*88310*/  IADD3 R39, P3, R39, R56, RZ ;  /* 0x0000003827277210 */ /* 0x000fe40007f7e0ff */
[----:B------:R-:W-:Y:S01]  /*88320*/  IADD3.X R42, R42, R2, RZ, P1, !PT ;  /* 0x000000022a2a7210 */ /* 0x000fe20000ffe4ff */
[----:B------:R-:W-:Y:S02]  /*88330*/  STL [R1+0x14d8], R41 ;  /* 0x0014d82901007387 */ /* 0x000fe40000100800 */
[----:B------:R-:W-:Y:S02]  /*88340*/  IMAD.X R40, R40, 0x1, R2, P3 ;  /* 0x0000000128287824 */ /* 0x000fe400018e0602 */
        /* <DEDUP_REMOVED lines=13> */
[----:B------:R-:W-:-:S02]  /*88420*/  SEL R0, RZ, 0x4, !P1 ;  /* 0x00000004ff007807 */ /* 0x000fc40004800000 */
[----:B------:R1:W-:Y:S01]  /*88430*/  LDGSTS.E [R33+0x2d400], [R28.64], P2 ;  /* 0x2d4000001c217fae */ /* 0x0003e20009121844 */
[----:B------:R-:W-:-:S04]  /*88440*/  IADD3 R37, P3, R37, R56, RZ ;  /* 0x0000003825257210 */ /* 0x000fc80007f7e0ff */
[----:B------:R-:W-:Y:S02]  /*88450*/  IADD3.X R38, R38, R2, RZ, P3, !PT ;  /* 0x0000000226267210 */ /* 0x000fe40001ffe4ff */
[----:B------:R-:W-:Y:S02]  /*88460*/  IADD3 R35, P4, R35, R56, RZ ;  /* 0x0000003823237210 */ /* 0x000fe40007f9e0ff */
[----:B-1----:R-:W-:Y:S01]  /*88470*/  MOV R28, R37 ;  /* 0x00000025001c7202 */ /* 0x002fe20000000f00 */
[----:B------:R-:W-:Y:S01]  /*88480*/  STL [R1+0x14e8], R37 ;  /* 0x0014e82501007387 */ /* 0x000fe20000100800 */
[----:B------:R-:W-:Y:S02]  /*88490*/  IMAD.MOV.U32 R29, RZ, RZ, R38 ;  /* 0x000000ffff1d7224 */ /* 0x000fe400078e0026 */
[----:B------:R-:W-:Y:S01]  /*884a0*/  IMAD.X R36, R36, 0x1, R2, P4 ;  /* 0x0000000124247824 */ /* 0x000fe200020e0602 */
[----:B------:R1:W-:Y:S01]  /*884b0*/  STL [R1+0x14e4], R38 ;  /* 0x0014e42601007387 */ /* 0x0003e20000100800 */
[----:B------:R-:W-:Y:S01]  /*884c0*/  STL [R1+0x1550], R35 ;  /* 0x0015502301007387 */ /* 0x000fe20000100800 */
[----:B------:R-:W-:-:S02]  /*884d0*/  SEL R0, R0, RZ, !P0 ;  /* 0x000000ff00007207 */ /* 0x000fc40004000000 */
[----:B------:R1:W-:Y:S04]  /*884e0*/  LDGSTS.E [R33+0x2d600], [R28.64], P2 ;  /* 0x2d6000001c217fae */ /* 0x0003e80009121844 */
[----:B------:R1:W-:Y:S01]  /*884f0*/  STL [R1+0x154c], R36 ;  /* 0x00154c2401007387 */ /* 0x0003e20000100800 */
        /* <DEDUP_REMOVED lines=34> */
[----:B------:R-:W-:Y:S01]  /*88720*/  IMAD.MOV.U32 R29, RZ, RZ, R42 ;  /* 0x000000ffff1d7224 */ /* 0x000fe200078e002a */
[----:B------:R-:W-:Y:S01]  /*88730*/  STL [R1+0x1568], R41 ;  /* 0x0015682901007387 */ /* 0x000fe20000100800 */
[----:B------:R-:W-:Y:S02]  /*88740*/  IMAD.X R40, R40, 0x1, R2, P4 ;  /* 0x0000000128287824 */ /* 0x000fe400020e0602 */
[----:B------:R1:W-:Y:S01]  /*88750*/  STL [R1+0x1564], R42 ;  /* 0x0015642a01007387 */ /* 0x0003e20000100800 */
[----:B------:R-:W-:Y:S04]  /*88760*/  STL [R1+0x15d0], R39 ;  /* 0x0015d02701007387 */ /* 0x000fe80000100800 */
[----:B------:R1:W-:Y:S01]  /*88770*/  LDGSTS.E [R33+0x2f600], [R28.64], P1 ;  /* 0x2f6000001c217fae */ /* 0x0003e20008921844 */
[----:B------:R1:W-:Y:S03]  /*88780*/  STL [R1+0x15cc], R40 ;  /* 0x0015cc2801007387 */ /* 0x0003e60000100800 */
        /* <DEDUP_REMOVED lines=25> */
[----:B----4-:R-:W-:-:S02]  /*88920*/  IADD3 R32, P3, R32, R56, RZ ;  /* 0x0000003820207210 */ /* 0x010fc40007f7e0ff */
[----:B---3--:R-:W-:Y:S02]  /*88930*/  IADD3 R30, P4, R30, R56, RZ ;  /* 0x000000381e1e7210 */ /* 0x008fe40007f9e0ff */
[----:B------:R-:W-:Y:S01]  /*88940*/  IADD3.X R34, R34, R2, RZ, P3, !PT ;  /* 0x0000000222227210 */ /* 0x000fe20001ffe4ff */
[----:B------:R-:W-:Y:S02]  /*88950*/  STL [R1+0x15e8], R32 ;  /* 0x0015e82001007387 */ /* 0x000fe40000100800 */
[----:B--2---:R-:W-:Y:S02]  /*88960*/  IMAD.X R31, R31, 0x1, R2, P4 ;  /* 0x000000011f1f7824 */ /* 0x004fe400020e0602 */
[----:B------:R2:W-:Y:S01]  /*88970*/  STL [R1+0x15e4], R34 ;  /* 0x0015e42201007387 */ /* 0x0005e20000100800 */
[----:B-1----:R-:W-:Y:S01]  /*88980*/  MOV R28, R32 ;  /* 0x00000020001c7202 */ /* 0x002fe20000000f00 */
        /* <DEDUP_REMOVED lines=28> */
[----:B-1----:R-:W3:Y:S01]  /*88b50*/  LDL.LU R42, [R1+0x16e4] ;  /* 0x0016e400012a7983 */ /* 0x002ee20000300800 */
[----:B------:R-:W3:Y:S02]  /*88b60*/  LDL.LU R41, [R1+0x16e8] ;  /* 0x0016e80001297983 */ /* 0x000ee40000300800 */
[----:B------:R-:W-:Y:S01]  /*88b70*/  IMAD.MOV.U32 R29, RZ, RZ, R40 ;  /* 0x000000ffff1d7224 */ /* 0x000fe200078e0028 */
[----:B------:R-:W-:Y:S01]  /*88b80*/  MOV R28, R39 ;  /* 0x00000027001c7202 */ /* 0x000fe20000000f00 */
[----:B------:R-:W3:Y:S01]  /*88b90*/  LDL.LU R40, [R1+0x174c] ;  /* 0x00174c0001287983 */ /* 0x000ee20000300800 */
[----:B------:R-:W3:Y:S01]  /*88ba0*/  LDL.LU R39, [R1+0x1750] ;  /* 0x0017500001277983 */ /* 0x000ee20000300800 */
[----:B------:R-:W-:Y:S02]  /*88bb0*/  SEL R0, RZ, 0x4, !P2 ;  /* 0x00000004ff007807 */ /* 0x000fe40005000000 */
        /* <DEDUP_REMOVED lines=14> */
[----:B-1----:R-:W3:Y:S01]  /*88ca0*/  LDL.LU R38, [R1+0x1754] ;  /* 0x0017540001267983 */ /* 0x002ee20000300800 */
[----:B------:R-:W3:Y:S02]  /*88cb0*/  LDL.LU R37, [R1+0x1758] ;  /* 0x0017580001257983 */ /* 0x000ee40000300800 */
[----:B------:R-:W-:Y:S01]  /*88cc0*/  IMAD.MOV.U32 R29, RZ, RZ, R36 ;  /* 0x000000ffff1d7224 */ /* 0x000fe200078e0024 */
[----:B------:R-:W-:Y:S01]  /*88cd0*/  MOV R28, R35 ;  /* 0x00000023001c7202 */ /* 0x000fe20000000f00 */
[----:B------:R-:W3:Y:S01]  /*88ce0*/  LDL.LU R36, [R1+0x175c] ;  /* 0x00175c0001247983 */ /* 0x000ee20000300800 */
[----:B------:R-:W3:Y:S04]  /*88cf0*/  LDL.LU R35, [R1+0x1760] ;  /* 0x0017600001237983 */ /* 0x000ee80000300800 */
[----:B------:R1:W-:Y:S01]  /*88d00*/  LDGSTS.E [R33+0x35000], [R28.64], P2 ;  /* 0x350000001c217fae */ /* 0x0003e20009121844 */
[----:B----4-:R-:W-:-:S04]  /*88d10*/  IADD3 R32, P1, R32, R56, RZ ;  /* 0x0000003820207210 */ /* 0x010fc80007f3e0ff */
[----:B--2---:R-:W-:Y:S02]  /*88d20*/  IADD3.X R34, R34, R2, RZ, P1, !PT ;  /* 0x0000000222227210 */ /* 0x004fe40000ffe4ff */
[----:B---3--:R-:W-:Y:S02]  /*88d30*/  IADD3 R30, P3, R30, R56, RZ ;  /* 0x000000381e1e7210 */ /* 0x008fe40007f7e0ff */
[----:B-1----:R-:W-:Y:S01]  /*88d40*/  MOV R28, R32 ;  /* 0x00000020001c7202 */ /* 0x002fe20000000f00 */
[----:B------:R-:W-:Y:S01]  /*88d50*/  IMAD.MOV.U32 R29, RZ, RZ, R34 ;  /* 0x000000ffff1d7224 */ /* 0x000fe200078e0022 */
[----:B------:R1:W-:Y:S01]  /*88d60*/  STL [R1+0x16d8], R32 ;  /* 0x0016d82001007387 */ /* 0x0003e20000100800 */
[----:B------:R-:W-:Y:S02]  /*88d70*/  IMAD.X R31, R31, 0x1, R2, P3 ;  /* 0x000000011f1f7824 */ /* 0x000fe400018e0602 */
[----:B------:R-:W-:Y:S01]  /*88d80*/  STL [R1+0x16d4], R34 ;  /* 0x0016d42201007387 */ /* 0x000fe20000100800 */
[----:B------:R2:W-:Y:S04]  /*88d90*/  STL [R1+0x16e0], R30 ;  /* 0x0016e01e01007387 */ /* 0x0005e80000100800 */
[----:B------:R2:W-:Y:S01]  /*88da0*/  LDGSTS.E [R33+0x35200], [R28.64], P2 ;  /* 0x352000001c217fae */ /* 0x0005e20009121844 */
[----:B------:R4:W-:Y:S03]  /*88db0*/  STL [R1+0x16dc], R31 ;  /* 0x0016dc1f01007387 */ /* 0x0009e60000100800 */
[----:B-1----:R-:W3:Y:S01]  /*88dc0*/  LDL.LU R32, [R1+0x1764] ;  /* 0x0017640001207983 */ /* 0x002ee20000300800 */
[----:B--2---:R-:W-:-:S03]  /*88dd0*/  MOV R28, R30 ;  /* 0x0000001e001c7202 */ /* 0x004fc60000000f00 */
[----:B------:R-:W2:Y:S01]  /*88de0*/  LDL.LU R30, [R1+0x1768] ;  /* 0x00176800011e7983 */ /* 0x000ea20000300800 */
[----:B------:R-:W-:Y:S02]  /*88df0*/  IMAD.MOV.U32 R29, RZ, RZ, R31 ;  /* 0x000000ffff1d7224 */ /* 0x000fe400078e001f */
[----:B------:R-:W3:Y:S02]  /*88e00*/  LDL.LU R34, [R1+0x17cc] ;  /* 0x0017cc0001227983 */ /* 0x000ee40000300800 */
[----:B----4-:R-:W4:Y:S01]  /*88e10*/  LDL.LU R31, [R1+0x17d0] ;  /* 0x0017d000011f7983 */ /* 0x010f220000300800 */
[----:B------:R-:W-:Y:S01]  /*88e20*/  ISETP.GT.AND P1, PT, R3, 0x6e, PT ;  /* 0x0000006e0300780c */ /* 0x000fe20003f24270 */
[----:B------:R1:W-:Y:S03]  /*88e30*/  LDGSTS.E [R33+0x35400], [R28.64], P2 ;  /* 0x354000001c217fae */ /* 0x0003e60009121844 */
[----:B------:R-:W-:-:S04]  /*88e40*/  SEL R0, RZ, 0x4, !P1 ;  /* 0x00000004ff007807 */ /* 0x000fc80004800000 */
[----:B------:R-:W-:Y:S02]  /*88e50*/  SEL R0, R0, RZ, !P0 ;  /* 0x000000ff00007207 */ /* 0x000fe40004000000 */
        /* <DEDUP_REMOVED lines=8> */
[----:B------:R-:W-:Y:S03]  /*88ee0*/  STL [R1+0x1750], R39 ;  /* 0x0017502701007387 */ /* 0x000fe60000100800 */
[----:B------:R1:W-:Y:S04]  /*88ef0*/  LDGSTS.E [R33+0x35600], [R28.64], P2 ;  /* 0x356000001c217fae */ /* 0x0003e80009121844 */
[----:B------:R1:W-:Y:S01]  /*88f00*/  STL [R1+0x174c], R40 ;  /* 0x00174c2801007387 */ /* 0x0003e20000100800 */
[----:B------:R-:W3:Y:S02]  /*88f10*/  LDL.LU R44, [R1+0x17d4] ;  /* 0x0017d400012c7983 */ /* 0x000ee40000300800 */
[----:B------:R-:W3:Y:S01]  /*88f20*/  LDL.LU R43, [R1+0x17d8] ;  /* 0x0017d800012b7983 */ /* 0x000ee20000300800 */
[----:B------:R-:W-:Y:S01]  /*88f30*/  ISETP.NE.U32.AND P1, PT, R0, RZ, PT ;  /* 0x000000ff0000720c */ /* 0x000fe20003f25070 */
[----:B-1----:R-:W3:Y:S01]  /*88f40*/  LDL.LU R42, [R1+0x17dc] ;  /* 0x0017dc00012a7983 */ /* 0x002ee20000300800 */
[----:B------:R-:W3:Y:S02]  /*88f50*/  LDL.LU R41, [R1+0x17e0] ;  /* 0x0017e00001297983 */ /* 0x000ee40000300800 */
[----:B------:R-:W-:Y:S01]  /*88f60*/  IMAD.MOV.U32 R29, RZ, RZ, R40 ;  /* 0x000000ffff1d7224 */ /* 0x000fe200078e0028 */
[----:B------:R-:W-:-:S08]  /*88f70*/  MOV R28, R39 ;  /* 0x00000027001c7202 */ /* 0x000fd00000000f00 */
[----:B------:R1:W-:Y:S01]  /*88f80*/  LDGSTS.E [R33+0x37000], [R28.64], P1 ;  /* 0x370000001c217fae */ /* 0x0003e20008921844 */
[----:B------:R-:W-:-:S04]  /*88f90*/  IADD3 R37, P2, R37, R56, RZ ;  /* 0x0000003825257210 */ /* 0x000fc80007f5e0ff */
[----:B------:R-:W-:Y:S02]  /*88fa0*/  IADD3.X R38, R38, R2, RZ, P2, !PT ;  /* 0x0000000226267210 */ /* 0x000fe400017fe4ff */
[----:B------:R-:W-:Y:S01]  /*88fb0*/  IADD3 R35, P3, R35, R56, RZ ;  /* 0x0000003823237210 */ /* 0x000fe20007f7e0ff */
[----:B------:R-:W-:Y:S02]  /*88fc0*/  STL [R1+0x1758], R37 ;  /* 0x0017582501007387 */ /* 0x000fe40000100800 */
[----:B------:R1:W-:Y:S02]  /*88fd0*/  STL [R1+0x1754], R38 ;  /* 0x0017542601007387 */ /* 0x0003e40000100800 */
[----:B------:R-:W-:Y:S01]  /*88fe0*/  IMAD.X R36, R36, 0x1, R2, P3 ;  /* 0x0000000124247824 */ /* 0x000fe200018e0602 */
[----:B------:R-:W-:Y:S04]  /*88ff0*/  STL [R1+0x1760], R35 ;  /* 0x0017602301007387 */ /* 0x000fe80000100800 */
[----:B------:R1:W-:Y:S01]  /*89000*/  STL [R1+0x175c], R36 ;  /* 0x00175c2401007387 */ /* 0x0003e20000100800 */
[----:B------:R-:W3:Y:S02]  /*89010*/  LDL.LU R40, [R1+0x17e4] ;  /* 0x0017e40001287983 */ /* 0x000ee40000300800 */
[----:B------:R-:W3:Y:S01]  /*89020*/  LDL.LU R39, [R1+0x17e8] ;  /* 0x0017e80001277983 */ /* 0x000ee20000300800 */
[----:B-1----:R-:W-:Y:S01]  /*89030*/  MOV R28, R37 ;  /* 0x00000025001c7202 */ /* 0x002fe20000000f00 */
[----:B------:R-:W-:-:S02]  /*89040*/  IMAD.MOV.U32 R29, RZ, RZ, R38 ;  /* 0x000000ffff1d7224 */ /* 0x000fc400078e0026 */
[----:B------:R-:W3:Y:S04]  /*89050*/  LDL.LU R38, [R1+0x184c] ;  /* 0x00184c0001267983 */ /* 0x000ee80000300800 */
[----:B------:R1:W-:Y:S01]  /*89060*/  LDGSTS.E [R33+0x37200], [R28.64], P1 ;  /* 0x372000001c217fae */ /* 0x0003e20008921844 */
[----:B------:R-:W3:Y:S01]  /*89070*/  LDL.LU R37, [R1+0x1850] ;  /* 0x0018500001257983 */ /* 0x000ee20000300800 */
[----:B-1----:R-:W-:Y:S01]  /*89080*/  MOV R28, R35 ;  /* 0x00000023001c7202 */ /* 0x002fe20000000f00 */
[----:B------:R-:W-:Y:S02]  /*89090*/  IMAD.MOV.U32 R29, RZ, RZ, R36 ;  /* 0x000000ffff1d7224 */ /* 0x000fe400078e0024 */
[----:B------:R-:W3:Y:S01]  /*890a0*/  LDL.LU R36, [R1+0x1854] ;  /* 0x0018540001247983 */ /* 0x000ee20000300800 */
[----:B------:R-:W3:Y:S03]  /*890b0*/  LDL.LU R35, [R1+0x1858] ;  /* 0x0018580001237983 */ /* 0x000ee60000300800 */
[----:B------:R1:W-:Y:S01]  /*890c0*/  LDGSTS.E [R33+0x37400], [R28.64], P1 ;  /* 0x374000001c217fae */ /* 0x0003e20008921844 */
[----:B--2---:R-:W-:-:S02]  /*890d0*/  IADD3 R30, P3, R30, R56, RZ ;  /* 0x000000381e1e7210 */ /* 0x004fc40007f7e0ff */
[----:B----4-:R-:W-:Y:S02]  /*890e0*/  IADD3 R31, P4, R31, R56, RZ ;  /* 0x000000381f1f7210 */ /* 0x010fe40007f9e0ff */
[----:B---3--:R-:W-:Y:S01]  /*890f0*/  IADD3.X R32, R32, R2, RZ, P3, !PT ;  /* 0x0000000220207210 */ /* 0x008fe20001ffe4ff */
[----:B------:R-:W-:Y:S01]  /*89100*/  STL [R1+0x1768], R30 ;  /* 0x0017681e01007387 */ /* 0x000fe20000100800 */
[----:B-1----:R-:W-:Y:S01]  /*89110*/  MOV R28, R30 ;  /* 0x0000001e001c7202 */ /* 0x002fe20000000f00 */
[----:B------:R-:W-:Y:S02]  /*89120*/  IMAD.X R34, R34, 0x1, R2, P4 ;  /* 0x0000000122227824 */ /* 0x000fe400020e0602 */
[----:B------:R1:W-:Y:S01]  /*89130*/  STL [R1+0x1764], R32 ;  /* 0x0017642001007387 */ /* 0x0003e20000100800 */
[----:B------:R-:W-:Y:S02]  /*89140*/  IMAD.MOV.U32 R29, RZ, RZ, R32 ;  /* 0x000000ffff1d7224 */ /* 0x000fe400078e0020 */
[----:B------:R-:W-:Y:S03]  /*89150*/  STL [R1+0x17d0], R31 ;  /* 0x0017d01f01007387 */ /* 0x000fe60000100800 */
[----:B------:R2:W-:Y:S04]  /*89160*/  LDGSTS.E [R33+0x37600], [R28.64], P1 ;  /* 0x376000001c217fae */ /* 0x0005e80008921844 */
[----:B-1----:R-:W3:Y:S01]  /*89170*/  LDL.LU R32, [R1+0x1860] ;  /* 0x0018600001207983 */ /* 0x002ee20000300800 */
[----:B------:R1:W-:Y:S02]  /*89180*/  STL [R1+0x17cc], R34 ;  /* 0x0017cc2201007387 */ /* 0x0003e40000100800 */
[----:B------:R-:W4:Y:S02]  /*89190*/  LDL.LU R30, [R1+0x1868] ;  /* 0x00186800011e7983 */ /* 0x000f240000300800 */
[----:B--2---:R-:W-:-:S02]  /*891a0*/  IMAD.MOV.U32 R29, RZ, RZ, R34 ;  /* 0x000000ffff1d7224 */ /* 0x004fc400078e0022 */
[----:B-1----:R-:W2:Y:S01]  /*891b0*/  LDL.LU R34, [R1+0x185c] ;  /* 0x00185c0001227983 */ /* 0x002ea20000300800 */
[----:B------:R-:W-:Y:S02]  /*891c0*/  MOV R28, R31 ;  /* 0x0000001f001c7202 */ /* 0x000fe40000000f00 */
[----:B------:R-:W2:Y:S01]  /*891d0*/  LDL.LU R31, [R1+0x1864] ;  /* 0x00186400011f7983 */ /* 0x000ea20000300800 */
[----:B------:R-:W-:-:S04]  /*891e0*/  ISETP.GT.AND P2, PT, R3, 0x72, PT ;  /* 0x000000720300780c */ /* 0x000fc80003f44270 */
[----:B------:R-:W-:-:S04]  /*891f0*/  SEL R0, RZ, 0x4, !P2 ;  /* 0x00000004ff007807 */ /* 0x000fc80005000000 */
[----:B------:R-:W-:-:S04]  /*89200*/  SEL R0, R0, RZ, !P0 ;  /* 0x000000ff00007207 */ /* 0x000fc80004000000 */
[----:B------:R-:W-:Y:S02]  /*89210*/  ISETP.NE.U32.AND P2, PT, R0, RZ, PT ;  /* 0x000000ff0000720c */ /* 0x000fe40003f45070 */
[----:B------:R-:W-:-:S04]  /*89220*/  IADD3 R43, P1, R43, R56, RZ ;  /* 0x000000382b2b7210 */ /* 0x000fc80007f3e0ff */
[----:B------:R-:W-:Y:S02]  /*89230*/  IADD3.X R44, R44, R2, RZ, P1, !PT ;  /* 0x000000022c2c7210 */ /* 0x000fe40000ffe4ff */
[----:B------:R-:W-:-:S05]  /*89240*/  IADD3 R41, P3, R41, R56, RZ ;  /* 0x0000003829297210 */ /* 0x000fca0007f7e0ff */
[----:B------:R1:W-:Y:S01]  /*89250*/  LDGSTS.E [R33+0x39000], [R28.64], P2 ;  /* 0x390000001c217fae */ /* 0x0003e20009121844 */
[----:B------:R-:W-:Y:S01]  /*89260*/  IMAD.X R42, R42, 0x1, R2, P3 ;  /* 0x000000012a2a7824 */ /* 0x000fe200018e0602 */
[----:B------:R-:W-:Y:S02]  /*89270*/  ISETP.GT.AND P1, PT, R3, 0x76, PT ;  /* 0x000000760300780c */ /* 0x000fe40003f24270 */
[----:B-1----:R-:W-:Y:S01]  /*89280*/  MOV R28, R43 ;  /* 0x0000002b001c7202 */ /* 0x002fe20000000f00 */
[----:B------:R-:W-:-:S05]  /*89290*/  IMAD.MOV.U32 R29, RZ, RZ, R44 ;  /* 0x000000ffff1d7224 */ /* 0x000fca00078e002c */
[----:B------:R1:W-:Y:S01]  /*892a0*/  LDGSTS.E [R33+0x39200], [R28.64], P2 ;  /* 0x392000001c217fae */ /* 0x0003e20009121844 */
[----:B------:R-:W-:Y:S02]  /*892b0*/  SEL R0, RZ, 0x4, !P1 ;  /* 0x00000004ff007807 */ /* 0x000fe40004800000 */
[----:B-1----:R-:W-:Y:S01]  /*892c0*/  MOV R28, R41 ;  /* 0x00000029001c7202 */ /* 0x002fe20000000f00 */
[----:B------:R-:W-:Y:S01]  /*892d0*/  IMAD.MOV.U32 R29, RZ, RZ, R42 ;  /* 0x000000ffff1d7224 */ /* 0x000fe200078e002a */
[----:B------:R-:W-:-:S04]  /*892e0*/  IADD3 R39, P3, R39, R56, RZ ;  /* 0x0000003827277210 */ /* 0x000fc80007f7e0ff */
[----:B------:R1:W-:Y:S01]  /*892f0*/  LDGSTS.E [R33+0x39400], [R28.64], P2 ;  /* 0x394000001c217fae */ /* 0x0003e20009121844 */
[----:B------:R-:W-:Y:S02]  /*89300*/  IADD3.X R40, R40, R2, RZ, P3, !PT ;  /* 0x0000000228287210 */ /* 0x000fe40001ffe4ff */
[----:B------:R-:W-:Y:S01]  /*89310*/  SEL R0, R0, RZ, !P0 ;  /* 0x000000ff00007207 */ /* 0x000fe20004000000 */
[----:B-1----:R-:W-:Y:S01]  /*89320*/  IMAD.MOV.U32 R28, RZ, RZ, R39 ;  /* 0x000000ffff1c7224 */ /* 0x002fe200078e0027 */
[----:B------:R-:W-:Y:S01]  /*89330*/  MOV R29, R40 ;  /* 0x00000028001d7202 */ /* 0x000fe20000000f00 */
[----:B------:R-:W-:Y:S04]  /*89340*/  STL [R1+0x17d8], R43 ;  /* 0x0017d82b01007387 */ /* 0x000fe80000100800 */
[----:B------:R1:W-:Y:S01]  /*89350*/  LDGSTS.E [R33+0x39600], [R28.64], P2 ;  /* 0x396000001c217fae */ /* 0x0003e20009121844 */
[----:B------:R-:W-:-:S02]  /*89360*/  IADD3 R37, P2, R37, R56, RZ ;  /* 0x0000003825257210 */ /* 0x000fc40007f5e0ff */
[----:B------:R-:W-:Y:S02]  /*89370*/  ISETP.NE.U32.AND P1, PT, R0, RZ, PT ;  /* 0x000000ff0000720c */ /* 0x000fe40003f25070 */
[----:B------:R-:W-:Y:S01]  /*89380*/  IADD3 R35, P3, R35, R56, RZ ;  /* 0x0000003823237210 */ /* 0x000fe20007f7e0ff */
[----:B------:R-:W-:Y:S01]  /*89390*/  STL [R1+0x17d4], R44 ;  /* 0x0017d42c01007387 */ /* 0x000fe20000100800 */
[----:B------:R-:W-:Y:S02]  /*893a0*/  STL [R1+0x17e0], R41 ;  /* 0x0017e02901007387 */ /* 0x000fe40000100800 */
[----:B------:R-:W-:Y:S02]  /*893b0*/  IMAD.X R38, R38, 0x1, R2, P2 ;  /* 0x0000000126267824 */ /* 0x000fe400010e0602 */
[----:B------:R-:W-:Y:S01]  /*893c0*/  STL [R1+0x17dc], R42 ;  /* 0x0017dc2a01007387 */ /* 0x000fe20000100800 */
[----:B------:R-:W-:Y:S01]  /*893d0*/  STL [R1+0x17e8], R39 ;  /* 0x0017e82701007387 */ /* 0x000fe20000100800 */
[----:B------:R-:W-:Y:S01]  /*893e0*/  IADD3.X R36, R36, R2, RZ, P3, !PT ;  /* 0x0000000224247210 */ /* 0x000fe20001ffe4ff */
[----:B------:R-:W-:Y:S02]  /*893f0*/  STL [R1+0x17e4], R40 ;  /* 0x0017e42801007387 */ /* 0x000fe40000100800 */
[----:B------:R-:W-:Y:S01]  /*89400*/  STL [R1+0x1850], R37 ;  /* 0x0018502501007387 */ /* 0x000fe20000100800 */
[----:B------:R-:W-:Y:S01]  /*89410*/  STL [R1+0x184c], R38 ;  /* 0x00184c2601007387 */ /* 0x000fe20000100800 */
[----:B-1----:R-:W-:Y:S01]  /*89420*/  IMAD.MOV.U32 R28, RZ, RZ, R37 ;  /* 0x000000ffff1c7224 */ /* 0x002fe200078e0025 */
[----:B------:R-:W-:Y:S01]  /*89430*/  MOV R29, R38 ;  /* 0x00000026001d7202 */ /* 0x000fe20000000f00 */
[----:B------:R-:W-:Y:S01]  /*89440*/  STL [R1+0x1858], R35 ;  /* 0x0018582301007387 */ /* 0x000fe20000100800 */
[----:B------:R1:W-:Y:S01]  /*89450*/  STL [R1+0x1854], R36 ;  /* 0x0018542401007387 */ /* 0x0003e20000100800 */
[----:B------:R-:W2:Y:S03]  /*89460*/  LDL.LU.64 R54, [R1+0xed0] ;  /* 0x000ed00001367983 */ /* 0x000ea60000300a00 */
[----:B------:R1:W-:Y:S02]  /*89470*/  LDGSTS.E [R33+0x3b000], [R28.64], P1 ;  /* 0x3b0000001c217fae */ /* 0x0003e40008921844 */
[----:B-1----:R-:W-:Y:S01]  /*89480*/  IMAD.MOV.U32 R28, RZ, RZ, R35 ;  /* 0x000000ffff1c7224 */ /* 0x002fe200078e0023 */
[----:B------:R-:W-:-:S05]  /*89490*/  MOV R29, R36 ;  /* 0x00000024001d7202 */ /* 0x000fca0000000f00 */
[----:B------:R1:W-:Y:S01]  /*894a0*/  LDGSTS.E [R33+0x3b200], [R28.64], P1 ;  /* 0x3b2000001c217fae */ /* 0x0003e20008921844 */
[-C--:B---3--:R-:W-:Y:S02]  /*894b0*/  IADD3 R32, P2, R32, R56.reuse, RZ ;  /* 0x0000003820207210 */ /* 0x088fe40007f5e0ff */
[----:B----4-:R-:W-:-:S03]  /*894c0*/  IADD3 R30, P3, R30, R56, RZ ;  /* 0x000000381e1e7210 */ /* 0x010fc60007f7e0ff */
[----:B------:R-:W-:Y:S01]  /*894d0*/  STL [R1+0x1860], R32 ;  /* 0x0018602001007387 */ /* 0x000fe20000100800 */
[----:B--2---:R-:W-:Y:S01]  /*894e0*/  IMAD.X R34, R34, 0x1, R2, P2 ;  /* 0x0000000122227824 */ /* 0x004fe200010e0602 */
[----:B------:R-:W-:-:S04]  /*894f0*/  IADD3.X R31, R31, R2, RZ, P3, !PT ;  /* 0x000000021f1f7210 */ /* 0x000fc80001ffe4ff */
[----:B------:R2:W-:Y:S01]  /*89500*/  STL [R1+0x185c], R34 ;  /* 0x00185c2201007387 */ /* 0x0005e20000100800 */
[----:B------:R-:W-:Y:S02]  /*89510*/  STL [R1+0x1868], R30 ;  /* 0x0018681e01007387 */ /* 0x000fe40000100800 */
[----:B------:R-:W3:Y:S02]  /*89520*/  LDL.LU.64 R36, [R1+0xec8] ;  /* 0x000ec80001247983 */ /* 0x000ee40000300a00 */
[----:B-1----:R-:W-:Y:S01]  /*89530*/  IMAD.MOV.U32 R28, RZ, RZ, R32 ;  /* 0x000000ffff1c7224 */ /* 0x002fe200078e0020 */
[----:B------:R-:W-:Y:S01]  /*89540*/  MOV R29, R34 ;  /* 0x00000022001d7202 */ /* 0x000fe20000000f00 */
[----:B------:R1:W-:Y:S04]  /*89550*/  STL [R1+0x1864], R31 ;  /* 0x0018641f01007387 */ /* 0x0003e80000100800 */
[----:B------:R4:W-:Y:S04]  /*89560*/  LDGSTS.E [R33+0x3b400], [R28.64], P1 ;  /* 0x3b4000001c217fae */ /* 0x0009e80008921844 */
[----:B--2---:R-:W2:Y:S01]  /*89570*/  LDL.LU.64 R34, [R1+0xec0] ;  /* 0x000ec00001227983 */ /* 0x004ea20000300a00 */
[----:B----4-:R-:W-:Y:S01]  /*89580*/  IMAD.MOV.U32 R28, RZ, RZ, R30 ;  /* 0x000000ffff1c7224 */ /* 0x010fe200078e001e */
[----:B------:R-:W-:-:S02]  /*89590*/  MOV R29, R31 ;  /* 0x0000001f001d7202 */ /* 0x000fc40000000f00 */
[----:B-1----:R-:W4:Y:S01]  /*895a0*/  LDL.LU.64 R30, [R1+0xeb8] ;  /* 0x000eb800011e7983 */ /* 0x002f220000300a00 */
[----:B------:R-:W4:Y:S02]  /*895b0*/  LDL.LU.64 R52, [R1+0xe50] ;  /* 0x000e500001347983 */ /* 0x000f240000300a00 */
[----:B------:R-:W4:Y:S02]  /*895c0*/  LDL.LU.64 R40, [R1+0xe48] ;  /* 0x000e480001287983 */ /* 0x000f240000300a00 */
[----:B------:R-:W4:Y:S01]  /*895d0*/  LDL.LU.64 R42, [R1+0xe40] ;  /* 0x000e4000012a7983 */ /* 0x000f220000300a00 */
[----:B------:R-:W4:Y:S01]  /*895e0*/  LDL.LU.64 R50, [R1+0xe38] ;  /* 0x000e380001327983 */ /* 0x000f220000300a00 */
[----:B------:R-:W4:Y:S02]  /*895f0*/  LDL.LU R49, [R1+0x1dcc] ;  /* 0x001dcc0001317983 */ /* 0x000f240000300800 */
[----:B------:R-:W4:Y:S02]  /*89600*/  LDL.LU R48, [R1+0x1dd8] ;  /* 0x001dd80001307983 */ /* 0x000f240000300800 */
[----:B------:R-:W4:Y:S01]  /*89610*/  LDL.LU R47, [R1+0x1dc4] ;  /* 0x001dc400012f7983 */ /* 0x000f220000300800 */
[----:B------:R-:W4:Y:S01]  /*89620*/  LDL.LU R46, [R1+0x1dd0] ;  /* 0x001dd000012e7983 */ /* 0x000f220000300800 */
[----:B------:R-:W4:Y:S02]  /*89630*/  LDL.LU R45, [R1+0x1dbc] ;  /* 0x001dbc00012d7983 */ /* 0x000f240000300800 */
[----:B------:R-:W4:Y:S01]  /*89640*/  LDL.LU R44, [R1+0x1dc8] ;  /* 0x001dc800012c7983 */ /* 0x000f220000300800 */
[----:B------:R1:W-:Y:S01]  /*89650*/  LDGSTS.E [R33+0x3b600], [R28.64], P1 ;  /* 0x3b6000001c217fae */ /* 0x0003e20008921844 */
[----:B------:R-:W-:-:S04]  /*89660*/  ISETP.GT.AND P1, PT, R3, 0x7a, PT ;  /* 0x0000007a0300780c */ /* 0x000fc80003f24270 */
[----:B------:R-:W-:Y:S01]  /*89670*/  SEL R0, RZ, 0x4, !P1 ;  /* 0x00000004ff007807 */ /* 0x000fe20004800000 */
[----:B------:R-:W-:-:S03]  /*89680*/  ISETP.GT.AND P1, PT, R3, 0x7e, PT ;  /* 0x0000007e0300780c */ /* 0x000fc60003f24270 */
[----:B------:R-:W-:Y:S02]  /*89690*/  SEL R0, R0, RZ, !P0 ;  /* 0x000000ff00007207 */ /* 0x000fe40004000000 */
[----:B------:R-:W-:Y:S02]  /*896a0*/  ISETP.GT.AND P3, PT, R3, 0x3, PT ;  /* 0x000000030300780c */ /* 0x000fe40003f64270 */
[----:B------:R-:W-:Y:S01]  /*896b0*/  ISETP.NE.U32.AND P2, PT, R0, RZ, PT ;  /* 0x000000ff0000720c */ /* 0x000fe20003f45070 */
[----:B------:R-:W-:Y:S01]  /*896c0*/  SEL R0, RZ, 0x4, !P1 ;  /* 0x00000004ff007807 */ /* 0x000fe20004800000 */
[----:B-1----:R-:W-:-:S03]  /*896d0*/  SEL R28, RZ, 0x4, !P3 ;  /* 0x00000004ff1c7807 */ /* 0x002fc60005800000 */
[----:B------:R-:W-:Y:S02]  /*896e0*/  SEL R0, R0, RZ, !P0 ;  /* 0x000000ff00007207 */ /* 0x000fe40004000000 */
[----:B------:R-:W-:Y:S02]  /*896f0*/  SEL R28, R28, RZ, !P0 ;  /* 0x000000ff1c1c7207 */ /* 0x000fe40004000000 */
[----:B------:R-:W-:Y:S02]  /*89700*/  ISETP.NE.U32.AND P3, PT, R0, RZ, PT ;  /* 0x000000ff0000720c */ /* 0x000fe40003f65070 */
[----:B------:R-:W-:Y:S02]  /*89710*/  ISETP.NE.U32.AND P1, PT, R28, RZ, PT ;  /* 0x000000ff1c00720c */ /* 0x000fe40003f25070 */
[----:B------:R-:W-:-:S05]  /*89720*/  IADD3 R39, P4, R54, R56, RZ ;  /* 0x0000003836277210 */ /* 0x000fca0007f9e0ff */
[----:B------:R-:W-:Y:S02]  /*89730*/  IMAD.X R0, R55, 0x1, R2, P4 ;  /* 0x0000000137007824 */ /* 0x000fe400020e0602 */
[----:B------:R-:W-:-:S03]  /*89740*/  IMAD.MOV.U32 R172, RZ, RZ, R39 ;  /* 0x000000ffffac7224 */ /* 0x000fc600078e0027 */
[----:B------:R-:W-:-:S05]  /*89750*/  MOV R173, R0 ;  /* 0x0000000000ad7202 */ /* 0x000fca0000000f00 */
[----:B------:R1:W-:Y:S01]  /*89760*/  LDGSTS.E [R33+0x3d000], [R172.64], P2 ;  /* 0x3d000000ac217fae */ /* 0x0003e20009121844 */
[----:B---3--:R-:W-:-:S04]  /*89770*/  IADD3 R38, P4, R36, R56, RZ ;  /* 0x0000003824267210 */ /* 0x008fc80007f9e0ff */
[----:B------:R-:W-:Y:S02]  /*89780*/  IADD3.X R28, R37, R2, RZ, P4, !PT ;  /* 0x00000002251c7210 */ /* 0x000fe400027fe4ff */
[----:B--2---:R-:W-:-:S05]  /*89790*/  IADD3 R37, P4, R34, R56, RZ ;  /* 0x0000003822257210 */ /* 0x004fca0007f9e0ff */
[----:B------:R-:W-:Y:S01]  /*897a0*/  IMAD.X R29, R35, 0x1, R2, P4 ;  /* 0x00000001231d7824 */ /* 0x000fe200020e0602 */
[----:B----4-:R-:W-:-:S04]  /*897b0*/  IADD3 R36, P4, R30, R56, RZ ;  /* 0x000000381e247210 */ /* 0x010fc80007f9e0ff */
[----:B------:R-:W-:Y:S01]  /*897c0*/  IADD3.X R30, R31, R2, RZ, P4, !PT ;  /* 0x000000021f1e7210 */ /* 0x000fe200027fe4ff */
[----:B------:R-:W-:-:S05]  /*897d0*/  IADD3 R35, P4, R52, R56, RZ ;  /* 0x0000003834237210 */ /* 0x000fca0007f9e0ff */
[----:B------:R-:W-:Y:S01]  /*897e0*/  IMAD.X R31, R53, 0x1, R2, P4 ;  /* 0x00000001351f7824 */ /* 0x000fe200020e0602 */
[----:B------:R-:W-:-:S04]  /*897f0*/  IADD3 R34, P4, R40, R56, RZ ;  /* 0x0000003828227210 */ /* 0x000fc80007f9e0ff */
[----:B------:R-:W-:Y:S01]  /*89800*/  IADD3.X R32, R41, R2, RZ, P4, !PT ;  /* 0x0000000229207210 */ /* 0x000fe200027fe4ff */
[----:B------:R-:W-:-:S05]  /*89810*/  IADD3 R41, P4, R42, R56, RZ ;  /* 0x000000382a297210 */ /* 0x000fca0007f9e0ff */
[----:B------:R-:W-:Y:S01]  /*89820*/  IMAD.X R40, R43, 0x1, R2, P4 ;  /* 0x000000012b287824 */ /* 0x000fe200020e0602 */
[----:B------:R-:W-:Y:S01]  /*89830*/  IADD3 R43, P4, R50, R56, RZ ;  /* 0x00000038322b7210 */ /* 0x000fe20007f9e0ff */
[----:B------:R-:W-:-:S03]  /*89840*/  IMAD.MOV.U32 R170, RZ, RZ, R38 ;  /* 0x000000ffffaa7224 */ /* 0x000fc600078e0026 */
[----:B------:R-:W-:Y:S02]  /*89850*/  IADD3.X R42, R51, R2, RZ, P4, !PT ;  /* 0x00000002332a7210 */ /* 0x000fe400027fe4ff */
[----:B------:R-:W-:Y:S01]  /*89860*/  LOP3.LUT R41, R41, R40, RZ, 0x3c, !PT ;  /* 0x0000002829297212 */ /* 0x000fe200078e3cff */
[----:B------:R-:W-:Y:S01]  /*89870*/  IADD3 R48, P4, R48, R56, RZ ;  /* 0x0000003830307210 */ /* 0x000fe20007f9e0ff */
[----:B------:R-:W-:Y:S01]  /*89880*/  MOV R171, R28 ;  /* 0x0000001c00ab7202 */ /* 0x000fe20000000f00 */
[----:B------:R-:W-:Y:S01]  /*89890*/  IMAD.MOV.U32 R168, RZ, RZ, R37 ;  /* 0x000000ffffa87224 */ /* 0x000fe200078e0025 */
[----:B------:R-:W-:Y:S02]  /*898a0*/  MOV R169, R29 ;  /* 0x0000001d00a97202 */ /* 0x000fe40000000f00 */
[C---:B------:R-:W-:Y:S01]  /*898b0*/  LOP3.LUT R40, R41.reuse, R40, RZ, 0x3c, !PT ;  /* 0x0000002829287212 */ /* 0x040fe200078e3cff */
[----:B------:R-:W-:Y:S01]  /*898c0*/  IMAD.MOV.U32 R58, RZ, RZ, R36 ;  /* 0x000000ffff3a7224 */ /* 0x000fe200078e0024 */
[----:B------:R-:W-:Y:S01]  /*898d0*/  MOV R59, R30 ;  /* 0x0000001e003b7202 */ /* 0x000fe20000000f00 */
[----:B------:R-:W-:Y:S01]  /*898e0*/  STL [R1+0x1dd8], R48 ;  /* 0x001dd83001007387 */ /* 0x000fe20000100800 */
[----:B------:R-:W-:Y:S01]  /*898f0*/  IMAD.MOV.U32 R54, RZ, RZ, R35 ;  /* 0x000000ffff367224 */ /* 0x000fe200078e0023 */
[----:B------:R-:W-:Y:S01]  /*89900*/  MOV R55, R31 ;  /* 0x0000001f00377202 */ /* 0x000fe20000000f00 */
[----:B------:R-:W-:Y:S02]  /*89910*/  STL.64 [R1+0xed0], R172 ;  /* 0x000ed0ac01007387 */ /* 0x000fe40000100a00 */
[----:B------:R-:W-:Y:S01]  /*89920*/  IMAD.MOV.U32 R52, RZ, RZ, R34 ;  /* 0x000000ffff347224 */ /* 0x000fe200078e0022 */
[----:B------:R-:W-:Y:S01]  /*89930*/  MOV R53, R32 ;  /* 0x0000002000357202 */ /* 0x000fe20000000f00 */
[----:B------:R-:W-:Y:S01]  /*89940*/  STL.64 [R1+0xec8], R170 ;  /* 0x000ec8aa01007387 */ /* 0x000fe20000100a00 */
[----:B------:R-:W-:Y:S01]  /*89950*/  LOP3.LUT R41, R41, R40, RZ, 0x3c, !PT ;  /* 0x0000002829297212 */ /* 0x000fe200078e3cff */
[----:B------:R-:W-:Y:S02]  /*89960*/  STL.64 [R1+0xec0], R168 ;  /* 0x000ec0a801007387 */ /* 0x000fe40000100a00 */
[----:B------:R-:W-:Y:S01]  /*89970*/  IMAD.MOV.U32 R50, RZ, RZ, R43 ;  /* 0x000000ffff327224 */ /* 0x000fe200078e002b */
[----:B------:R-:W-:Y:S01]  /*89980*/  MOV R51, R42 ;  /* 0x0000002a00337202 */ /* 0x000fe20000000f00 */
[----:B------:R-:W-:Y:S01]  /*89990*/  STL.64 [R1+0xeb8], R58 ;  /* 0x000eb83a01007387 */ /* 0x000fe20000100a00 */
[----:B------:R-:W-:Y:S02]  /*899a0*/  STL.64 [R1+0xe50], R54 ;  /* 0x000e503601007387 */ /* 0x000fe40000100a00 */
[----:B------:R-:W-:Y:S02]  /*899b0*/  STL.64 [R1+0xe48], R52 ;  /* 0x000e483401007387 */ /* 0x000fe40000100a00 */
[----:B------:R2:W-:Y:S01]  /*899c0*/  STL.64 [R1+0xe40], R40 ;  /* 0x000e402801007387 */ /* 0x0005e20000100a00 */
[----:B------:R-:W-:Y:S01]  /*899d0*/  STL.64 [R1+0xe38], R50 ;  /* 0x000e383201007387 */ /* 0x000fe20000100a00 */
[----:B------:R-:W3:Y:S02]  /*899e0*/  LDL.LU R32, [R1+0x1dc0] ;  /* 0x001dc00001207983 */ /* 0x000ee40000300800 */
[----:B------:R-:W4:Y:S02]  /*899f0*/  LDL.LU R30, [R1+0x1d58] ;  /* 0x001d5800011e7983 */ /* 0x000f240000300800 */
[----:B------:R-:W4:Y:S01]  /*89a00*/  LDL.LU R42, [R1+0x1db4] ;  /* 0x001db400012a7983 */ /* 0x000f220000300800 */
[----:B------:R-:W4:Y:S04]  /*89a10*/  LDL.LU R31, [R1+0x1d4c] ;  /* 0x001d4c00011f7983 */ /* 0x000f280000300800 */
[----:B------:R1:W-:Y:S01]  /*89a20*/  LDGSTS.E [R33+0x3d200], [R170.64], P2 ;  /* 0x3d200000aa217fae */ /* 0x0003e20009121844 */
[----:B------:R-:W-:Y:S01]  /*89a30*/  IADD3.X R49, R49, R2, RZ, P4, !PT ;  /* 0x0000000231317210 */ /* 0x000fe200027fe4ff */
[----:B------:R1:W-:Y:S02]  /*89a40*/  LDGSTS.E [R33+0x3d400], [R168.64], P2 ;  /* 0x3d400000a8217fae */ /* 0x0003e40009121844 */
[----:B------:R1:W-:Y:S01]  /*89a50*/  LDGSTS.E [R33+0x3d600], [R58.64], P2 ;  /* 0x3d6000003a217fae */ /* 0x0003e20009121844 */
[----:B------:R1:W-:Y:S01]  /*89a60*/  LDGSTS.E [R33+0x3f000], [R54.64], P3 ;  /* 0x3f00000036217fae */ /* 0x0003e20009921844 */
[----:B------:R1:W-:Y:S02]  /*89a70*/  LDGSTS.E [R33+0x3f200], [R52.64], P3 ;  /* 0x3f20000034217fae */ /* 0x0003e40009921844 */
[----:B------:R2:W-:Y:S01]  /*89a80*/  LDGSTS.E [R33+0x3f400], [R40.64], P3 ;  /* 0x3f40000028217fae */ /* 0x0005e20009921844 */
[----:B------:R-:W-:Y:S01]  /*89a90*/  STL [R1+0x1dcc], R49 ;  /* 0x001dcc3101007387 */ /* 0x000fe20000100800 */
[----:B------:R1:W-:Y:S03]  /*89aa0*/  LDGSTS.E [R33+0x3f600], [R50.64], P3 ;  /* 0x3f60000032217fae */ /* 0x0003e60009921844 */
[----:B--2---:R-:W2:Y:S01]  /*89ab0*/  LDL.LU R41, [R1+0x1d44] ;  /* 0x001d440001297983 */ /* 0x004ea20000300800 */
[----:B------:R-:W2:Y:S02]  /*89ac0*/  LDL.LU R40, [R1+0x1d50] ;  /* 0x001d500001287983 */ /* 0x000ea40000300800 */
[----:B------:R-:W2:Y:S02]  /*89ad0*/  LDL.LU R39, [R1+0x1d3c] ;  /* 0x001d3c0001277983 */ /* 0x000ea40000300800 */
[----:B------:R-:W2:Y:S01]  /*89ae0*/  LDL.LU R38, [R1+0x1d48] ;  /* 0x001d480001267983 */ /* 0x000ea20000300800 */
[----:B------:R-:W-:-:S02]  /*89af0*/  IADD3 R46, P2, R46, R56, RZ ;  /* 0x000000382e2e7210 */ /* 0x000fc40007f5e0ff */
[----:B------:R-:W-:Y:S02]  /*89b00*/  IADD3 R44, P3, R44, R56, RZ ;  /* 0x000000382c2c7210 */ /* 0x000fe40007f7e0ff */
[----:B------:R-:W-:-:S03]  /*89b10*/  IADD3.X R47, R47, R2, RZ, P2, !PT ;  /* 0x000000022f2f7210 */ /* 0x000fc600017fe4ff */
[----:B------:R-:W-:Y:S01]  /*89b20*/  IMAD.X R45, R45, 0x1, R2, P3 ;  /* 0x000000012d2d7824 */ /* 0x000fe200018e0602 */
[----:B------:R-:W-:Y:S01]  /*89b30*/  STL [R1+0x1dd0], R46 ;  /* 0x001dd02e01007387 */ /* 0x000fe20000100800 */
[----:B------:R-:W-:Y:S02]  /*89b40*/  STL [R1+0x1dc4], R47 ;  /* 0x001dc42f01007387 */ /* 0x000fe40000100800 */
[----:B------:R-:W-:Y:S01]  /*89b50*/  STL [R1+0x1dc8], R44 ;  /* 0x001dc82c01007387 */ /* 0x000fe20000100800 */
[----:B------:R-:W-:Y:S01]  /*89b60*/  STL [R1+0x1dbc], R45 ;  /* 0x001dbc2d01007387 */ /* 0x000fe20000100800 */
[----:B------:R-:W2:Y:S02]  /*89b70*/  LDL.LU R37, [R1+0x1d34] ;  /* 0x001d340001257983 */ /* 0x000ea40000300800 */
[----:B------:R-:W2:Y:S02]  /*89b80*/  LDL.LU R36, [R1+0x1d40] ;  /* 0x001d400001247983 */ /* 0x000ea40000300800 */
[----:B------:R-:W2:Y:S01]  /*89b90*/  LDL.LU R35, [R1+0x1ccc] ;  /* 0x001ccc0001237983 */ /* 0x000ea20000300800 */
[----:B------:R-:W2:Y:S01]  /*89ba0*/  LDL.LU R34, [R1+0x1cd8] ;  /* 0x001cd80001227983 */ /* 0x000ea20000300800 */
[----:B------:R-:W-:-:S05]  /*89bb0*/  IMAD.SHL.U32 R251, R57, 0x4, RZ ;  /* 0x0000000439fb7824 */ /* 0x000fca00078e00ff */
[----:B------:R-:W-:Y:S02]  /*89bc0*/  LOP3.LUT R62, R251, 0x60, RZ, 0x3c, !PT ;  /* 0x00000060fb3e7812 */ /* 0x000fe400078e3cff */
[----:B------:R-:W-:Y:S01]  /*89bd0*/  MOV R28, R48 ;  /* 0x00000030001c7202 */ /* 0x000fe20000000f00 */
[----:B------:R-:W-:Y:S02]  /*89be0*/  IMAD.MOV.U32 R29, RZ, RZ, R49 ;  /* 0x000000ffff1d7224 */ /* 0x000fe400078e0031 */
[----:B------:R-:W-:-:S05]  /*89bf0*/  IMAD R0, R60, 0x40000, R62 ;  /* 0x000400003c007824 */ /* 0x000fca00078e023e */
[----:B------:R1:W-:Y:S01]  /*89c00*/  LDGSTS.E [R0+0x1800], [R28.64], P1 ;  /* 0x018000001c007fae */ /* 0x0003e20008921844 */
[----:B------:R-:W-:Y:S02]  /*89c10*/  ISETP.GT.AND P2, PT, R3, 0x7, PT ;  /* 0x000000070300780c */ /* 0x000fe40003f44270 */
[----:B-1----:R-:W-:Y:S01]  /*89c20*/  MOV R28, R46 ;  /* 0x0000002e001c7202 */ /* 0x002fe20000000f00 */
[----:B------:R-:W-:-:S05]  /*89c30*/  IMAD.MOV.U32 R29, RZ, RZ, R47 ;  /* 0x000000ffff1d7224 */ /* 0x000fca00078e002f */
[----:B------:R1:W-:Y:S02]  /*89c40*/  LDGSTS.E [R0+0x1a00], [R28.64], P1 ;  /* 0x01a000001c007fae */ /* 0x0003e40008921844 */
[----:B-1----:R-:W-:Y:S01]  /*89c50*/  MOV R28, R44 ;  /* 0x0000002c001c7202 */ /* 0x002fe20000000f00 */
[----:B------:R-:W-:-:S05]  /*89c60*/  IMAD.MOV.U32 R29, RZ, RZ, R45 ;  /* 0x000000ffff1d7224 */ /* 0x000fca00078e002d */
[----:B------:R1:W-:Y:S02]  /*89c70*/  LDGSTS.E [R0+0x1c00], [R28.64], P1 ;  /* 0x01c000001c007fae */ /* 0x0003e40008921844 */
[----:B-1----:R-:W-:-:S04]  /*89c80*/  SEL R28, RZ, 0x4, !P2 ;  /* 0x00000004ff1c7807 */ /* 0x002fc80005000000 */
[----:B------:R-:W-:-:S04]  /*89c90*/  SEL R28, R28, RZ, !P0 ;  /* 0x000000ff1c1c7207 */ /* 0x000fc80004000000 */
[----:B------:R-:W-:Y:S02]  /*89ca0*/  ISETP.NE.U32.AND P2, PT, R28, RZ, PT ;  /* 0x000000ff1c00720c */ /* 0x000fe40003f45070 */
[-C--:B---3--:R-:W-:Y:S02]  /*89cb0*/  IADD3 R32, P3, R32, R56.reuse, RZ ;  /* 0x0000003820207210 */ /* 0x088fe40007f7e0ff */
[----:B----4-:R-:W-:Y:S02]  /*89cc0*/  IADD3 R30, P4, R30, R56, RZ ;  /* 0x000000381e1e7210 */ /* 0x010fe40007f9e0ff */
[----:B------:R-:W-:-:S03]  /*89cd0*/  IADD3.X R42, R42, R2, RZ, P3, !PT ;  /* 0x000000022a2a7210 */ /* 0x000fc60001ffe4ff */
[----:B------:R-:W-:Y:S01]  /*89ce0*/  IMAD.X R31, R31, 0x1, R2, P4 ;  /* 0x000000011f1f7824 */ /* 0x000fe200020e0602 */
[----:B------:R1:W-:Y:S01]  /*89cf0*/  STL [R1+0x1dc0], R32 ;  /* 0x001dc02001007387 */ /* 0x0003e20000100800 */
[----:B------:R-:W-:Y:S01]  /*89d00*/  MOV R28, R32 ;  /* 0x00000020001c7202 */ /* 0x000fe20000000f00 */
[----:B------:R-:W-:Y:S02]  /*89d10*/  IMAD.MOV.U32 R29, RZ, RZ, R42 ;  /* 0x000000ffff1d7224 */ /* 0x000fe400078e002a */
[----:B------:R-:W-:Y:S01]  /*89d20*/  STL [R1+0x1db4], R42 ;  /* 0x001db42a01007387 */ /* 0x000fe20000100800 */
[----:B------:R-:W-:Y:S01]  /*89d30*/  STL [R1+0x1d58], R30 ;  /* 0x001d581e01007387 */ /* 0x000fe20000100800 */
[----:B------:R3:W-:Y:S02]  /*89d40*/  STL [R1+0x1d4c], R31 ;  /* 0x001d4c1f01007387 */ /* 0x0007e40000100800 */
[----:B------:R-:W4:Y:S01]  /*89d50*/  LDL.LU R33, [R1+0x1cc4] ;  /* 0x001cc40001217983 */ /* 0x000f220000300800 */
[----:B------:R3:W-:Y:S04]  /*89d60*/  LDGSTS.E [R0+0x1e00], [R28.64], P1 ;  /* 0x01e000001c007fae */ /* 0x0007e80008921844 */
[----:B-1----:R-:W4:Y:S01]  /*89d70*/  LDL.LU R32, [R1+0x1cd0] ;  /* 0x001cd00001207983 */ /* 0x002f220000300800 */
[----:B---3--:R-:W-:Y:S01]  /*89d80*/  IMAD.MOV.U32 R29, RZ, RZ, R31 ;  /* 0x000000ffff1d7224 */ /* 0x008fe200078e001f */
[----:B------:R-:W-:-:S02]  /*89d90*/  MOV R28, R30 ;  /* 0x0000001e001c7202 */ /* 0x000fc40000000f00 */
[----:B------:R-:W3:Y:S01]  /*89da0*/  LDL.LU R31, [R1+0x1cbc] ;  /* 0x001cbc00011f7983 */ /* 0x000ee20000300800 */
[----:B------:R-:W3:Y:S01]  /*89db0*/  LDL.LU R30, [R1+0x1cc8] ;  /* 0x001cc800011e7983 */ /* 0x000ee20000300800 */
[-C--:B--2---:R-:W-:Y:S02]  /*89dc0*/  IADD3 R40, P1, R40, R56.reuse, RZ ;  /* 0x0000003828287210 */ /* 0x084fe40007f3e0ff */
[----:B------:R-:W-:Y:S01]  /*89dd0*/  IADD3 R38, P3, R38, R56, RZ ;  /* 0x0000003826267210 */ /* 0x000fe20007f7e0ff */
[----:B------:R1:W-:Y:S01]  /*89de0*/  LDGSTS.E [R0+0x3800], [R28.64], P2 ;  /* 0x038000001c007fae */ /* 0x0003e20009121844 */
[----:B------:R-:W-:-:S03]  /*89df0*/  IADD3.X R41, R41, R2, RZ, P1, !PT ;  /* 0x0000000229297210 */ /* 0x000fc60000ffe4ff */
[----:B------:R-:W-:Y:S01]  /*89e00*/  IMAD.X R39, R39, 0x1, R2, P3 ;  /* 0x0000000127277824 */ /* 0x000fe200018e0602 */
[----:B------:R-:W-:Y:S01]  /*89e10*/  STL [R1+0x1d50], R40 ;  /* 0x001d502801007387 */ /* 0x000fe20000100800 */
[----:B------:R2:W-:Y:S02]  /*89e20*/  STL [R1+0x1d44], R41 ;  /* 0x001d442901007387 */ /* 0x0005e40000100800 */
[----:B------:R-:W-:Y:S01]  /*89e30*/  STL [R1+0x1d48], R38 ;  /* 0x001d482601007387 */ /* 0x000fe20000100800 */
[----:B-1----:R-:W-:Y:S01]  /*89e40*/  MOV R28, R40 ;  /* 0x00000028001c7202 */ /* 0x002fe20000000f00 */
[----:B------:R-:W-:Y:S01]  /*89e50*/  IMAD.MOV.U32 R29, RZ, RZ, R41 ;  /* 0x000000ffff1d7224 */ /* 0x000fe200078e0029 */
[----:B------:R1:W-:Y:S01]  /*89e60*/  STL [R1+0x1d3c], R39 ;  /* 0x001d3c2701007387 */ /* 0x0003e20000100800 */
[----:B--2---:R-:W4:Y:S02]  /*89e70*/  LDL.LU R41, [R1+0x1cb4] ;  /* 0x001cb40001297983 */ /* 0x004f240000300800 */
[----:B------:R-:W4:Y:S01]  /*89e80*/  LDL.LU R40, [R1+0x1cc0] ;  /* 0x001cc00001287983 */ /* 0x000f220000300800 */
[----:B------:R1:W-:Y:S01]  /*89e90*/  LDGSTS.E [R0+0x3a00], [R28.64], P2 ;  /* 0x03a000001c007fae */ /* 0x0003e20009121844 */
[----:B------:R-:W-:-:S02]  /*89ea0*/  ISETP.GT.AND P1, PT, R3, 0xb, PT ;  /* 0x0000000b0300780c */ /* 0x000fc40003f24270 */
[----:B------:R-:W-:Y:S01]  /*89eb0*/  IADD3 R36, P3, R36, R56, RZ ;  /* 0x0000003824247210 */ /* 0x000fe20007f7e0ff */
[----:B-1----:R-:W-:Y:S01]  /*89ec0*/  IMAD.MOV.U32 R29, RZ, RZ, R39 ;  /* 0x000000ffff1d7224 */ /* 0x002fe200078e0027 */
[----:B------:R-:W-:Y:S01]  /*89ed0*/  MOV R28, R38 ;  /* 0x00000026001c7202 */ /* 0x000fe20000000f00 */
[----:B------:R-:W4:Y:S01]  /*89ee0*/  LDL.LU R39, [R1+0x1c4c] ;  /* 0x001c4c0001277983 */ /* 0x000f220000300800 */
[----:B------:R-:W4:Y:S03]  /*89ef0*/  LDL.LU R38, [R1+0x1c58] ;  /* 0x001c580001267983 */ /* 0x000f260000300800 */
[----:B------:R1:W-:Y:S01]  /*89f00*/  LDGSTS.E [R0+0x3c00], [R28.64], P2 ;  /* 0x03c000001c007fae */ /* 0x0003e20009121844 */
[----:B------:R-:W-:Y:S02]  /*89f10*/  IADD3 R34, P4, R34, R56, RZ ;  /* 0x0000003822227210 */ /* 0x000fe40007f9e0ff */
[----:B------:R-:W-:-:S02]  /*89f20*/  IADD3.X R37, R37, R2, RZ, P3, !PT ;  /* 0x0000000225257210 */ /* 0x000fc40001ffe4ff */
        /* <DEDUP_REMOVED lines=11> */
[----:B-1----:R-:W4:Y:S01]  /*89fe0*/  LDL.LU R37, [R1+0x1c44] ;  /* 0x001c440001257983 */ /* 0x002f220000300800 */
[----:B------:R-:W4:Y:S02]  /*89ff0*/  LDL.LU R36, [R1+0x1c50] ;  /* 0x001c500001247983 */ /* 0x000f240000300800 */
[----:B------:R-:W-:Y:S01]  /*8a000*/  IMAD.MOV.U32 R29, RZ, RZ, R35 ;  /* 0x000000ffff1d7224 */ /* 0x000fe200078e0023 */
[----:B------:R-:W-:Y:S01]  /*8a010*/  MOV R28, R34 ;  /* 0x00000022001c7202 */ /* 0x000fe20000000f00 */
[----:B------:R-:W4:Y:S01]  /*8a020*/  LDL.LU R35, [R1+0x1c3c] ;  /* 0x001c3c0001237983 */ /* 0x000f220000300800 */
[----:B------:R-:W4:Y:S03]  /*8a030*/  LDL.LU R34, [R1+0x1c48] ;  /* 0x001c480001227983 */ /* 0x000f260000300800 */
[----:B------:R1:W-:Y:S01]  /*8a040*/  LDGSTS.E [R0+0x5800], [R28.64], P1 ;  /* 0x058000001c007fae */ /* 0x0003e20008921844 */
[----:B----4-:R-:W-:-:S04]  /*8a050*/  IADD3 R32, P2, R32, R56, RZ ;  /* 0x0000003820207210 */ /* 0x010fc80007f5e0ff */
[----:B------:R-:W-:Y:S02]  /*8a060*/  IADD3.X R33, R33, R2, RZ, P2, !PT ;  /* 0x0000000221217210 */ /* 0x000fe400017fe4ff */
[----:B-1----:R-:W-:Y:S01]  /*8a070*/  MOV R28, R32 ;  /* 0x00000020001c7202 */ /* 0x002fe20000000f00 */
[----:B------:R-:W-:Y:S01]  /*8a080*/  STL [R1+0x1cd0], R32 ;  /* 0x001cd02001007387 */ /* 0x000fe20000100800 */
[----:B---3--:R-:W-:Y:S01]  /*8a090*/  IADD3 R30, P3, R30, R56, RZ ;  /* 0x000000381e1e7210 */ /* 0x008fe20007f7e0ff */
[----:B------:R-:W-:Y:S02]  /*8a0a0*/  IMAD.MOV.U32 R29, RZ, RZ, R33 ;  /* 0x000000ffff1d7224 */ /* 0x000fe400078e0021 */
[----:B------:R1:W-:Y:S02]  /*8a0b0*/  STL [R1+0x1cc4], R33 ;  /* 0x001cc42101007387 */ /* 0x0003e40000100800 */
[----:B------:R-:W-:Y:S02]  /*8a0c0*/  IMAD.X R31, R31, 0x1, R2, P3 ;  /* 0x000000011f1f7824 */ /* 0x000fe400018e0602 */
[----:B------:R-:W-:Y:S04]  /*8a0d0*/  STL [R1+0x1cc8], R30 ;  /* 0x001cc81e01007387 */ /* 0x000fe80000100800 */
[----:B------:R3:W-:Y:S04]  /*8a0e0*/  LDGSTS.E [R0+0x5a00], [R28.64], P1 ;  /* 0x05a000001c007fae */ /* 0x0007e80008921844 */
[----:B------:R4:W-:Y:S01]  /*8a0f0*/  STL [R1+0x1cbc], R31 ;  /* 0x001cbc1f01007387 */ /* 0x0009e20000100800 */
[----:B------:R-:W-:-:S03]  /*8a100*/  ISETP.GT.AND P2, PT, R3, 0xf, PT ;  /* 0x0000000f0300780c */ /* 0x000fc60003f44270 */
[----:B-1----:R-:W2:Y:S01]  /*8a110*/  LDL.LU R33, [R1+0x1c34] ;  /* 0x001c340001217983 */ /* 0x002ea20000300800 */
[----:B------:R-:W2:Y:S01]  /*8a120*/  LDL.LU R32, [R1+0x1c40] ;  /* 0x001c400001207983 */ /* 0x000ea20000300800 */
[----:B---3--:R-:W-:Y:S01]  /*8a130*/  MOV R28, R30 ;  /* 0x0000001e001c7202 */ /* 0x008fe20000000f00 */
[----:B------:R-:W-:Y:S02]  /*8a140*/  IMAD.MOV.U32 R29, RZ, RZ, R31 ;  /* 0x000000ffff1d7224 */ /* 0x000fe400078e001f */
[----:B----4-:R-:W3:Y:S01]  /*8a150*/  LDL.LU R31, [R1+0x1bcc] ;  /* 0x001bcc00011f7983 */ /* 0x010ee20000300800 */
[----:B------:R-:W4:Y:S03]  /*8a160*/  LDL.LU R30, [R1+0x1bd8] ;  /* 0x001bd800011e7983 */ /* 0x000f260000300800 */
[----:B------:R1:W-:Y:S01]  /*8a170*/  LDGSTS.E [R0+0x5c00], [R28.64], P1 ;  /* 0x05c000001c007fae */ /* 0x0003e20008921844 */
[----:B------:R-:W-:-:S04]  /*8a180*/  IADD3 R40, P3, R40, R56, RZ ;  /* 0x0000003828287210 */ /* 0x000fc80007f7e0ff */
[----:B------:R-:W-:Y:S02]  /*8a190*/  IADD3.X R41, R41, R2, RZ, P3, !PT ;  /* 0x0000000229297210 */ /* 0x000fe40001ffe4ff */
[----:B-1----:R-:W-:Y:S02]  /*8a1a0*/  SEL R28, RZ, 0x4, !P2 ;  /* 0x00000004ff1c7807 */ /* 0x002fe40005000000 */
[----:B------:R-:W-:Y:S02]  /*8a1b0*/  IADD3 R38, P4, R38, R56, RZ ;  /* 0x0000003826267210 */ /* 0x000fe40007f9e0ff */
[----:B------:R-:W-:-:S03]  /*8a1c0*/  SEL R28, R28, RZ, !P0 ;  /* 0x000000ff1c1c7207 */ /* 0x000fc60004000000 */
[----:B------:R-:W-:Y:S01]  /*8a1d0*/  IMAD.X R39, R39, 0x1, R2, P4 ;  /* 0x0000000127277824 */ /* 0x000fe200020e0602 */
[----:B------:R-:W-:Y:S01]  /*8a1e0*/  STL [R1+0x1cc0], R40 ;  /* 0x001cc02801007387 */ /* 0x000fe20000100800 */
[----:B------:R-:W-:Y:S01]  /*8a1f0*/  ISETP.NE.U32.AND P2, PT, R28, RZ, PT ;  /* 0x000000ff1c00720c */ /* 0x000fe20003f45070 */
[----:B------:R-:W-:Y:S02]  /*8a200*/  MOV R28, R40 ;  /* 0x00000028001c7202 */ /* 0x000fe40000000f00 */
[----:B------:R-:W-:Y:S01]  /*8a210*/  IMAD.MOV.U32 R29, RZ, RZ, R41 ;  /* 0x000000ffff1d7224 */ /* 0x000fe200078e0029 */
[----:B------:R1:W-:Y:S01]  /*8a220*/  STL [R1+0x1cb4], R41 ;  /* 0x001cb42901007387 */ /* 0x0003e20000100800 */
[----:B------:R-:W-:Y:S02]  /*8a230*/  STL [R1+0x1c58], R38 ;  /* 0x001c582601007387 */ /* 0x000fe40000100800 */
[----:B------:R1:W-:Y:S01]  /*8a240*/  STL [R1+0x1c4c], R39 ;  /* 0x001c4c2701007387 */ /* 0x0003e20000100800 */
[----:B------:R1:W-:Y:S04]  /*8a250*/  LDGSTS.E [R0+0x5e00], [R28.64], P1 ;  /* 0x05e000001c007fae */ /* 0x0003e80008921844 */
[----:B-1----:R-:W3:Y:S01]  /*8a260*/  LDL.LU R41, [R1+0x1bc4] ;  /* 0x001bc40001297983 */ /* 0x002ee20000300800 */
[----:B------:R-:W3:Y:S02]  /*8a270*/  LDL.LU R40, [R1+0x1bd0] ;  /* 0x001bd00001287983 */ /* 0x000ee40000300800 */
[----:B------:R-:W-:Y:S01]  /*8a280*/  IMAD.MOV.U32 R29, RZ, RZ, R39 ;  /* 0x000000ffff1d7224 */ /* 0x000fe200078e0027 */
[----:B------:R-:W-:Y:S01]  /*8a290*/  MOV R28, R38 ;  /* 0x00000026001c7202 */ /* 0x000fe20000000f00 */
[----:B------:R-:W3:Y:S01]  /*8a2a0*/  LDL.LU R39, [R1+0x1bbc] ;  /* 0x001bbc0001277983 */ /* 0x000ee20000300800 */
[----:B------:R-:W3:Y:S03]  /*8a2b0*/  LDL.LU R38, [R1+0x1bc8] ;  /* 0x001bc80001267983 */ /* 0x000ee60000300800 */
        /* <DEDUP_REMOVED lines=12> */
[----:B-1----:R-:W3:Y:S01]  /*8a380*/  LDL.LU R37, [R1+0x1bb4] ;  /* 0x001bb40001257983 */ /* 0x002ee20000300800 */
[----:B------:R-:W3:Y:S02]  /*8a390*/  LDL.LU R36, [R1+0x1bc0] ;  /* 0x001bc00001247983 */ /* 0x000ee40000300800 */
[----:B------:R-:W-:Y:S01]  /*8a3a0*/  IMAD.MOV.U32 R29, RZ, RZ, R35 ;  /* 0x000000ffff1d7224 */ /* 0x000fe200078e0023 */
[----:B------:R-:W-:Y:S01]  /*8a3b0*/  MOV R28, R34 ;  /* 0x00000022001c7202 */ /* 0x000fe20000000f00 */
[----:B------:R-:W3:Y:S01]  /*8a3c0*/  LDL.LU R35, [R1+0x1b4c] ;  /* 0x001b4c0001237983 */ /* 0x000ee20000300800 */
[----:B------:R-:W3:Y:S01]  /*8a3d0*/  LDL.LU R34, [R1+0x1b58] ;  /* 0x001b580001227983 */ /* 0x000ee20000300800 */
[----:B------:R-:W-:-:S02]  /*8a3e0*/  ISETP.GT.AND P1, PT, R3, 0x13, PT ;  /* 0x000000130300780c */ /* 0x000fc40003f24270 */
[----:B------:R1:W-:Y:S02]  /*8a3f0*/  LDGSTS.E [R0+0x7c00], [R28.64], P2 ;  /* 0x07c000001c007fae */ /* 0x0003e40009121844 */
[----:B-1----:R-:W-:-:S04]  /*8a400*/  SEL R28, RZ, 0x4, !P1 ;  /* 0x00000004ff1c7807 */ /* 0x002fc80004800000 */
[----:B------:R-:W-:-:S04]  /*8a410*/  SEL R28, R28, RZ, !P0 ;  /* 0x000000ff1c1c7207 */ /* 0x000fc80004000000 */
[----:B------:R-:W-:Y:S02]  /*8a420*/  ISETP.NE.U32.AND P1, PT, R28, RZ, PT ;  /* 0x000000ff1c00720c */ /* 0x000fe40003f25070 */
[----:B--2---:R-:W-:-:S04]  /*8a430*/  IADD3 R32, P3, R32, R56, RZ ;  /* 0x0000003820207210 */ /* 0x004fc80007f7e0ff */
[----:B------:R-:W-:Y:S02]  /*8a440*/  IADD3.X R33, R33, R2, RZ, P3, !PT ;  /* 0x0000000221217210 */ /* 0x000fe40001ffe4ff */
[----:B----4-:R-:W-:Y:S01]  /*8a450*/  IADD3 R30, P4, R30, R56, RZ ;  /* 0x000000381e1e7210 */ /* 0x010fe20007f9e0ff */
[----:B------:R-:W-:Y:S01]  /*8a460*/  STL [R1+0x1c40], R32 ;  /* 0x001c402001007387 */ /* 0x000fe20000100800 */
[----:B------:R-:W-:Y:S01]  /*8a470*/  MOV R28, R32 ;  /* 0x00000020001c7202 */ /* 0x000fe20000000f00 */
[----:B------:R-:W-:Y:S02]  /*8a480*/  IMAD.MOV.U32 R29, RZ, RZ, R33 ;  /* 0x000000ffff1d7224 */ /* 0x000fe400078e0021 */
[----:B---3--:R-:W-:Y:S01]  /*8a490*/  IMAD.X R31, R31, 0x1, R2, P4 ;  /* 0x000000011f1f7824 */ /* 0x008fe200020e0602 */
        /* <DEDUP_REMOVED lines=9> */
[----:B------:R-:W3:Y:S03]  /*8a530*/  LDL.LU R30, [R1+0x1b48] ;  /* 0x001b4800011e7983 */ /* 0x000ee60000300800 */
[----:B------:R1:W-:Y:S01]  /*8a540*/  LDGSTS.E [R0+0x9800], [R28.64], P1 ;  /* 0x098000001c007fae */ /* 0x0003e20008921844 */
[----:B------:R-:W-:-:S04]  /*8a550*/  IADD3 R40, P2, R40, R56, RZ ;  /* 0x0000003828287210 */ /* 0x000fc80007f5e0ff */
[----:B------:R-:W-:Y:S02]  /*8a560*/  IADD3.X R41, R41, R2, RZ, P2, !PT ;  /* 0x0000000229297210 */ /* 0x000fe400017fe4ff */
        /* <DEDUP_REMOVED lines=19> */
[----:B-1----:R-:W-:Y:S02]  /*8a6a0*/  SEL R28, RZ, 0x4, !P2 ;  /* 0x00000004ff1c7807 */ /* 0x002fe40005000000 */
[----:B------:R-:W-:Y:S02]  /*8a6b0*/  IADD3 R34, P4, R34, R56, RZ ;  /* 0x0000003822227210 */ /* 0x000fe40007f9e0ff */
[----:B------:R-:W-:Y:S01]  /*8a6c0*/  SEL R28, R28, RZ, !P0 ;  /* 0x000000ff1c1c7207 */ /* 0x000fe20004000000 */
[----:B------:R-:W-:Y:S02]  /*8a6d0*/  IMAD.MOV.U32 R29, RZ, RZ, R37 ;  /* 0x000000ffff1d7224 */ /* 0x000fe400078e0025 */
[----:B------:R-:W-:Y:S01]  /*8a6e0*/  IMAD.X R35, R35, 0x1, R2, P4 ;  /* 0x0000000123237824 */ /* 0x000fe200020e0602 */
        /* <DEDUP_REMOVED lines=24> */
[----:B------:R3:W-:Y:S01]  /*8a870*/  STL [R1+0x1b3c], R31 ;  /* 0x001b3c1f01007387 */ /* 0x0007e20000100800 */
[----:B------:R-:W-:-:S03]  /*8a880*/  ISETP.GT.AND P1, PT, R3, 0x1b, PT ;  /* 0x0000001b0300780c */ /* 0x000fc60003f24270 */
[----:B-1----:R-:W4:Y:S01]  /*8a890*/  LDL.LU R33, [R1+0x1ab4] ;  /* 0x001ab40001217983 */ /* 0x002f220000300800 */
[----:B------:R-:W4:Y:S01]  /*8a8a0*/  LDL.LU R32, [R1+0x1ac0] ;  /* 0x001ac00001207983 */ /* 0x000f220000300800 */
[----:B--2---:R-:W-:Y:S01]  /*8a8b0*/  MOV R28, R30 ;  /* 0x0000001e001c7202 */ /* 0x004fe20000000f00 */
[----:B------:R-:W-:Y:S02]  /*8a8c0*/  IMAD.MOV.U32 R29, RZ, RZ, R31 ;  /* 0x000000ffff1d7224 */ /* 0x000fe400078e001f */
[----:B---3--:R-:W2:Y:S01]  /*8a8d0*/  LDL.LU R31, [R1+0x1a4c] ;  /* 0x001a4c00011f7983 */ /* 0x008ea20000300800 */
[----:B------:R-:W3:Y:S03]  /*8a8e0*/  LDL.LU R30, [R1+0x1a58] ;  /* 0x001a5800011e7983 */ /* 0x000ee60000300800 */
[----:B------:R1:W-:Y:S02]  /*8a8f0*/  LDGSTS.E [R0+0xbc00], [R28.64], P2 ;  /* 0x0bc000001c007fae */ /* 0x0003e40009121844 */
[----:B-1----:R-:W-:-:S02]  /*8a900*/  SEL R28, RZ, 0x4, !P1 ;  /* 0x00000004ff1c7807 */ /* 0x002fc40004800000 */
[----:B------:R-:W-:Y:S02]  /*8a910*/  IADD3 R40, P3, R40, R56, RZ ;  /* 0x0000003828287210 */ /* 0x000fe40007f7e0ff */
[----:B------:R-:W-:Y:S02]  /*8a920*/  SEL R28, R28, RZ, !P0 ;  /* 0x000000ff1c1c7207 */ /* 0x000fe40004000000 */
[----:B------:R-:W-:Y:S02]  /*8a930*/  IADD3.X R41, R41, R2, RZ, P3, !PT ;  /* 0x0000000229297210 */ /* 0x000fe40001ffe4ff */
[----:B------:R-:W-:Y:S02]  /*8a940*/  IADD3 R38, P4, R38, R56, RZ ;  /* 0x0000003826267210 */ /* 0x000fe40007f9e0ff */
[----:B------:R-:W-:Y:S01]  /*8a950*/  ISETP.NE.U32.AND P1, PT, R28, RZ, PT ;  /* 0x000000ff1c00720c */ /* 0x000fe20003f25070 */
[----:B------:R-:W-:Y:S01]  /*8a960*/  STL [R1+0x1b40], R40 ;  /* 0x001b402801007387 */ /* 0x000fe20000100800 */
[----:B------:R-:W-:Y:S01]  /*8a970*/  MOV R28, R40 ;  /* 0x00000028001c7202 */ /* 0x000fe20000000f00 */
[----:B------:R-:W-:-:S02]  /*8a980*/  IMAD.X R39, R39, 0x1, R2, P4 ;  /* 0x0000000127277824 */ /* 0x000fc400020e0602 */
        /* <DEDUP_REMOVED lines=30> */
[----:B------:R1:W-:Y:S02]  /*8ab70*/  LDGSTS.E [R0+0xdc00], [R28.64], P1 ;  /* 0x0dc000001c007fae */ /* 0x0003e40008921844 */
[----:B-1----:R-:W-:-:S04]  /*8ab80*/  SEL R28, RZ, 0x4, !P2 ;  /* 0x00000004ff1c7807 */ /* 0x002fc80005000000 */
[----:B------:R-:W-:-:S04]  /*8ab90*/  SEL R28, R28, RZ, !P0 ;  /* 0x000000ff1c1c7207 */ /* 0x000fc80004000000 */
[----:B------:R-:W-:Y:S02]  /*8aba0*/  ISETP.NE.U32.AND P2, PT, R28, RZ, PT ;  /* 0x000000ff1c00720c */ /* 0x000fe40003f45070 */
[----:B----4-:R-:W-:-:S04]  /*8abb0*/  IADD3 R32, P3, R32, R56, RZ ;  /* 0x0000003820207210 */ /* 0x010fc80007f7e0ff */
[----:B------:R-:W-:Y:S02]  /*8abc0*/  IADD3.X R33, R33, R2, RZ, P3, !PT ;  /* 0x0000000221217210 */ /* 0x000fe40001ffe4ff */
        /* <DEDUP_REMOVED lines=35> */
[----:B------:R-:W-:-:S02]  /*8ae00*/  IADD3 R36, P3, R36, R56, RZ ;  /* 0x0000003824247210 */ /* 0x000fc40007f7e0ff */
[----:B-1----:R-:W-:Y:S02]  /*8ae10*/  SEL R28, RZ, 0x4, !P1 ;  /* 0x00000004ff1c7807 */ /* 0x002fe40004800000 */
[----:B------:R-:W-:Y:S02]  /*8ae20*/  IADD3.X R37, R37, R2, RZ, P3, !PT ;  /* 0x0000000225257210 */ /* 0x000fe40001ffe4ff */
        /* <DEDUP_REMOVED lines=277> */
[----:B-1----:R-:W-:-:S04]  /*8bf80*/  SEL R28, RZ, 0x4, !P2 ;  /* 0x00000004ff1c7807 */ /* 0x002fc80005000000 */
[----:B------:R-:W-:Y:S02]  /*8bf90*/  SEL R28, R28, RZ, !P0 ;  /* 0x000000ff1c1c7207 */ /* 0x000fe40004000000 */
[----:B------:R-:W-:-:S04]  /*8bfa0*/  IADD3 R40, P3, R40, R56, RZ ;  /* 0x0000003828287210 */ /* 0x000fc80007f7e0ff */
[----:B------:R-:W-:Y:S02]  /*8bfb0*/  IADD3.X R41, R41, R2, RZ, P3, !PT ;  /* 0x0000000229297210 */ /* 0x000fe40001ffe4ff */
        /* <DEDUP_REMOVED lines=284> */
[----:B--2---:R-:W-:Y:S01]  /*8d180*/  IMAD.X R31, R31, 0x1, R2, P4 ;  /* 0x000000011f1f7824 */ /* 0x004fe200020e0602 */
[----:B------:R-:W-:Y:S01]  /*8d190*/  STL [R1+0x14f0], R30 ;  /* 0x0014f01e01007387 */ /* 0x000fe20000100800 */
[----:B------:R-:W-:Y:S01]  /*8d1a0*/  MOV R28, R32 ;  /* 0x00000020001c7202 */ /* 0x000fe20000000f00 */
[----:B------:R-:W-:-:S02]  /*8d1b0*/  IMAD.MOV.U32 R29, RZ, RZ, R33 ;  /* 0x000000ffff1d7224 */ /* 0x000fc400078e0021 */
[----:B------:R2:W-:Y:S01]  /*8d1c0*/  STL [R1+0x14ec], R31 ;  /* 0x0014ec1f01007387 */ /* 0x0005e20000100800 */
[----:B-1----:R-:W3:Y:S02]  /*8d1d0*/  LDL.LU R33, [R1+0x1574] ;  /* 0x0015740001217983 */ /* 0x002ee40000300800 */
[----:B------:R-:W4:Y:S01]  /*8d1e0*/  LDL.LU R32, [R1+0x1578] ;  /* 0x0015780001207983 */ /* 0x000f220000300800 */
[----:B------:R1:W-:Y:S02]  /*8d1f0*/  LDGSTS.E [R0+0x2be00], [R28.64], P2 ;  /* 0x2be000001c007fae */ /* 0x0003e40009121844 */
[----:B-1----:R-:W-:Y:S01]  /*8d200*/  IMAD.MOV.U32 R29, RZ, RZ, R31 ;  /* 0x000000ffff1d7224 */ /* 0x002fe200078e001f */
[----:B------:R-:W-:Y:S01]  /*8d210*/  MOV R28, R30 ;  /* 0x0000001e001c7202 */ /* 0x000fe20000000f00 */
[----:B--2---:R-:W2:Y:S01]  /*8d220*/  LDL.LU R31, [R1+0x157c] ;  /* 0x00157c00011f7983 */ /* 0x004ea20000300800 */
[----:B------:R-:W2:Y:S03]  /*8d230*/  LDL.LU R30, [R1+0x1580] ;  /* 0x00158000011e7983 */ /* 0x000ea60000300800 */
        /* <DEDUP_REMOVED lines=42> */
[----:B---3--:R-:W-:Y:S02]  /*8d4e0*/  IADD3.X R33, R33, R2, RZ, P1, !PT ;  /* 0x0000000221217210 */ /* 0x008fe40000ffe4ff */
[----:B-1----:R-:W-:-:S03]  /*8d4f0*/  MOV R28, R32 ;  /* 0x00000020001c7202 */ /* 0x002fc60000000f00 */
[----:B------:R-:W-:Y:S01]  /*8d500*/  IMAD.MOV.U32 R29, RZ, RZ, R33 ;  /* 0x000000ffff1d7224 */ /* 0x000fe200078e0021 */
[----:B--2---:R-:W-:-:S04]  /*8d510*/  IADD3 R30, P3, R30, R56, RZ ;  /* 0x000000381e1e7210 */ /* 0x004fc80007f7e0ff */
[----:B------:R1:W-:Y:S01]  /*8d520*/  LDGSTS.E [R0+0x2fa00], [R28.64], P2 ;  /* 0x2fa000001c007fae */ /* 0x0003e20009121844 */
[----:B------:R-:W-:-:S03]  /*8d530*/  IMAD.X R31, R31, 0x1, R2, P3 ;  /* 0x000000011f1f7824 */ /* 0x000fc600018e0602 */
[----:B------:R-:W-:Y:S01]  /*8d540*/  STL [R1+0x1578], R32 ;  /* 0x0015782001007387 */ /* 0x000fe20000100800 */
[----:B------:R2:W-:Y:S02]  /*8d550*/  STL [R1+0x1574], R33 ;  /* 0x0015742101007387 */ /* 0x0005e40000100800 */
[----:B------:R-:W-:Y:S01]  /*8d560*/  STL [R1+0x1580], R30 ;  /* 0x0015801e01007387 */ /* 0x000fe20000100800 */
[----:B------:R-:W-:Y:S01]  /*8d570*/  ISETP.GT.AND P1, PT, R3, 0x63, PT ;  /* 0x000000630300780c */ /* 0x000fe20003f24270 */
[----:B------:R3:W-:Y:S01]  /*8d580*/  STL [R1+0x157c], R31 ;  /* 0x00157c1f01007387 */ /* 0x0007e20000100800 */
[----:B-1----:R-:W-:Y:S01]  /*8d590*/  MOV R28, R30 ;  /* 0x0000001e001c7202 */ /* 0x002fe20000000f00 */
[----:B------:R-:W-:Y:S02]  /*8d5a0*/  IMAD.MOV.U32 R29, RZ, RZ, R31 ;  /* 0x000000ffff1d7224 */ /* 0x000fe400078e001f */
[----:B--2---:R-:W2:Y:S01]  /*8d5b0*/  LDL.LU R33, [R1+0x1604] ;  /* 0x0016040001217983 */ /* 0x004ea20000300800 */
[----:B------:R-:W4:Y:S03]  /*8d5c0*/  LDL.LU R32, [R1+0x1608] ;  /* 0x0016080001207983 */ /* 0x000f260000300800 */
[----:B------:R1:W-:Y:S01]  /*8d5d0*/  LDGSTS.E [R0+0x2fc00], [R28.64], P2 ;  /* 0x2fc000001c007fae */ /* 0x0003e20009121844 */
[----:B---3--:R-:W3:Y:S02]  /*8d5e0*/  LDL.LU R31, [R1+0x166c] ;  /* 0x00166c00011f7983 */ /* 0x008ee40000300800 */
[----:B------:R-:W2:Y:S01]  /*8d5f0*/  LDL.LU R30, [R1+0x1670] ;  /* 0x00167000011e7983 */ /* 0x000ea20000300800 */
[----:B-1----:R-:W-:-:S04]  /*8d600*/  SEL R28, RZ, 0x4, !P1 ;  /* 0x00000004ff1c7807 */ /* 0x002fc80004800000 */
[----:B------:R-:W-:-:S04]  /*8d610*/  SEL R28, R28, RZ, !P0 ;  /* 0x000000ff1c1c7207 */ /* 0x000fc80004000000 */
[----:B------:R-:W-:Y:S02]  /*8d620*/  ISETP.NE.U32.AND P1, PT, R28, RZ, PT ;  /* 0x000000ff1c00720c */ /* 0x000fe40003f25070 */
[----:B------:R-:W-:-:S04]  /*8d630*/  IADD3 R40, P3, R40, R56, RZ ;  /* 0x0000003828287210 */ /* 0x000fc80007f7e0ff */
[----:B------:R-:W-:Y:S02]  /*8d640*/  IADD3.X R41, R41, R2, RZ, P3, !PT ;  /* 0x0000000229297210 */ /* 0x000fe40001ffe4ff */
[----:B------:R-:W-:Y:S01]  /*8d650*/  IADD3 R38, P4, R38, R56, RZ ;  /* 0x0000003826267210 */ /* 0x000fe20007f9e0ff */
[----:B------:R-:W-:Y:S01]  /*8d660*/  STL [R1+0x1588], R40 ;  /* 0x0015882801007387 */ /* 0x000fe20000100800 */
[----:B------:R-:W-:Y:S01]  /*8d670*/  MOV R28, R40 ;  /* 0x00000028001c7202 */ /* 0x000fe20000000f00 */
        /* <DEDUP_REMOVED lines=35> */
[-C--:B----4-:R-:W-:Y:S02]  /*8d8b0*/  IADD3 R32, P3, R32, R56.reuse, RZ ;  /* 0x0000003820207210 */ /* 0x090fe40007f7e0ff */
[----:B--2---:R-:W-:Y:S02]  /*8d8c0*/  IADD3 R30, P4, R30, R56, RZ ;  /* 0x000000381e1e7210 */ /* 0x004fe40007f9e0ff */
[----:B------:R-:W-:Y:S02]  /*8d8d0*/  IADD3.X R33, R33, R2, RZ, P3, !PT ;  /* 0x0000000221217210 */ /* 0x000fe40001ffe4ff */
[----:B------:R-:W-:Y:S01]  /*8d8e0*/  MOV R28, R32 ;  /* 0x00000020001c7202 */ /* 0x000fe20000000f00 */
[----:B------:R-:W-:Y:S01]  /*8d8f0*/  STL [R1+0x1608], R32 ;  /* 0x0016082001007387 */ /* 0x000fe20000100800 */
[----:B---3--:R-:W-:-:S02]  /*8d900*/  IMAD.X R31, R31, 0x1, R2, P4 ;  /* 0x000000011f1f7824 */ /* 0x008fc400020e0602 */
        /* <DEDUP_REMOVED lines=10> */
[----:B------:R-:W3:Y:S03]  /*8d9b0*/  LDL.LU R30, [R1+0x1700] ;  /* 0x00170000011e7983 */ /* 0x000ee60000300800 */
        /* <DEDUP_REMOVED lines=16> */
[----:B------:R-:W-:Y:S01]  /*8dac0*/  MOV R28, R38 ;  /* 0x00000026001c7202 */ /* 0x000fe20000000f00 */
[----:B------:R-:W2:Y:S01]  /*8dad0*/  LDL.LU R39, [R1+0x176c] ;  /* 0x00176c0001277983 */ /* 0x000ea20000300800 */
[----:B------:R-:W2:Y:S03]  /*8dae0*/  LDL.LU R38, [R1+0x1770] ;  /* 0x0017700001267983 */ /* 0x000ea60000300800 */
[----:B------:R1:W-:Y:S02]  /*8daf0*/  LDGSTS.E [R0+0x33c00], [R28.64], P2 ;  /* 0x33c000001c007fae */ /* 0x0003e40009121844 */
[----:B-1----:R-:W-:-:S02]  /*8db00*/  SEL R28, RZ, 0x4, !P1 ;  /* 0x00000004ff1c7807 */ /* 0x002fc40004800000 */
[----:B------:R-:W-:Y:S02]  /*8db10*/  IADD3 R36, P3, R36, R56, RZ ;  /* 0x0000003824247210 */ /* 0x000fe40007f7e0ff */
[----:B------:R-:W-:Y:S02]  /*8db20*/  SEL R28, R28, RZ, !P0 ;  /* 0x000000ff1c1c7207 */ /* 0x000fe40004000000 */
[----:B------:R-:W-:Y:S02]  /*8db30*/  IADD3.X R37, R37, R2, RZ, P3, !PT ;  /* 0x0000000225257210 */ /* 0x000fe40001ffe4ff */
[----:B------:R-:W-:Y:S02]  /*8db40*/  IADD3 R34, P4, R34, R56, RZ ;  /* 0x0000003822227210 */ /* 0x000fe40007f9e0ff */
[----:B------:R-:W-:Y:S01]  /*8db50*/  ISETP.NE.U32.AND P1, PT, R28, RZ, PT ;  /* 0x000000ff1c00720c */ /* 0x000fe20003f25070 */
[----:B------:R-:W-:Y:S02]  /*8db60*/  MOV R28, R36 ;  /* 0x00000024001c7202 */ /* 0x000fe40000000f00 */
[----:B------:R-:W-:-:S02]  /*8db70*/  IMAD.MOV.U32 R29, RZ, RZ, R37 ;  /* 0x000000ffff1d7224 */ /* 0x000fc400078e0025 */
        /* <DEDUP_REMOVED lines=16> */
[----:B------:R-:W-:Y:S02]  /*8dc80*/  STL [R1+0x16f8], R32 ;  /* 0x0016f82001007387 */ /* 0x000fe40000100800 */
[----:B------:R3:W-:Y:S02]  /*8dc90*/  STL [R1+0x16f4], R33 ;  /* 0x0016f42101007387 */ /* 0x0007e40000100800 */
[----:B--2---:R-:W-:Y:S01]  /*8dca0*/  IMAD.X R31, R31, 0x1, R2, P3 ;  /* 0x000000011f1f7824 */ /* 0x004fe200018e0602 */
[----:B-1----:R-:W-:Y:S01]  /*8dcb0*/  MOV R28, R32 ;  /* 0x00000020001c7202 */ /* 0x002fe20000000f00 */
[----:B------:R-:W-:Y:S01]  /*8dcc0*/  IMAD.MOV.U32 R29, RZ, RZ, R33 ;  /* 0x000000ffff1d7224 */ /* 0x000fe200078e0021 */
[----:B------:R-:W-:Y:S02]  /*8dcd0*/  STL [R1+0x1700], R30 ;  /* 0x0017001e01007387 */ /* 0x000fe40000100800 */
[----:B------:R1:W-:Y:S02]  /*8dce0*/  STL [R1+0x16fc], R31 ;  /* 0x0016fc1f01007387 */ /* 0x0003e40000100800 */
[----:B---3--:R-:W2:Y:S01]  /*8dcf0*/  LDL.LU R33, [R1+0x1784] ;  /* 0x0017840001217983 */ /* 0x008ea20000300800 */
[----:B------:R-:W3:Y:S03]  /*8dd00*/  LDL.LU R32, [R1+0x1788] ;  /* 0x0017880001207983 */ /* 0x000ee60000300800 */
[----:B------:R4:W-:Y:S01]  /*8dd10*/  LDGSTS.E [R0+0x35a00], [R28.64], P1 ;  /* 0x35a000001c007fae */ /* 0x0009e20008921844 */
[----:B------:R-:W-:-:S02]  /*8dd20*/  ISETP.GT.AND P2, PT, R3, 0x6f, PT ;  /* 0x0000006f0300780c */ /* 0x000fc40003f44270 */
[----:B----4-:R-:W-:Y:S01]  /*8dd30*/  MOV R28, R30 ;  /* 0x0000001e001c7202 */ /* 0x010fe20000000f00 */
[----:B------:R-:W-:Y:S02]  /*8dd40*/  IMAD.MOV.U32 R29, RZ, RZ, R31 ;  /* 0x000000ffff1d7224 */ /* 0x000fe400078e001f */
[----:B-1----:R-:W4:Y:S01]  /*8dd50*/  LDL.LU R31, [R1+0x17ec] ;  /* 0x0017ec00011f7983 */ /* 0x002f220000300800 */
[----:B------:R-:W4:Y:S03]  /*8dd60*/  LDL.LU R30, [R1+0x17f0] ;  /* 0x0017f000011e7983 */ /* 0x000f260000300800 */
[----:B------:R1:W-:Y:S02]  /*8dd70*/  LDGSTS.E [R0+0x35c00], [R28.64], P1 ;  /* 0x35c000001c007fae */ /* 0x0003e40008921844 */
[----:B-1----:R-:W-:Y:S02]  /*8dd80*/  SEL R28, RZ, 0x4, !P2 ;  /* 0x00000004ff1c7807 */ /* 0x002fe40005000000 */
[----:B------:R-:W-:-:S02]  /*8dd90*/  IADD3 R40, P3, R40, R56, RZ ;  /* 0x0000003828287210 */ /* 0x000fc40007f7e0ff */
[----:B------:R-:W-:Y:S02]  /*8dda0*/  IADD3 R38, P4, R38, R56, RZ ;  /* 0x0000003826267210 */ /* 0x000fe40007f9e0ff */
[----:B------:R-:W-:Y:S01]  /*8ddb0*/  IADD3.X R41, R41, R2, RZ, P3, !PT ;  /* 0x0000000229297210 */ /* 0x000fe20001ffe4ff */
[----:B------:R-:W-:Y:S02]  /*8ddc0*/  STL [R1+0x1708], R40 ;  /* 0x0017082801007387 */ /* 0x000fe40000100800 */
[----:B------:R-:W-:Y:S02]  /*8ddd0*/  IMAD.X R39, R39, 0x1, R2, P4 ;  /* 0x0000000127277824 */ /* 0x000fe400020e0602 */
[----:B------:R1:W-:Y:S01]  /*8dde0*/  STL [R1+0x1704], R41 ;  /* 0x0017042901007387 */ /* 0x0003e20000100800 */
[----:B------:R-:W-:Y:S01]  /*8ddf0*/  STL [R1+0x1770], R38 ;  /* 0x0017702601007387 */ /* 0x000fe20000100800 */
[----:B------:R-:W-:Y:S02]  /*8de00*/  SEL R28, R28, RZ, !P0 ;  /* 0x000000ff1c1c7207 */ /* 0x000fe40004000000 */
[----:B------:R1:W-:Y:S01]  /*8de10*/  STL [R1+0x176c], R39 ;  /* 0x00176c2701007387 */ /* 0x0003e20000100800 */
[----:B------:R-:W4:Y:S02]  /*8de20*/  LDL.LU R43, [R1+0x17f4] ;  /* 0x0017f400012b7983 */ /* 0x000f240000300800 */
[----:B------:R-:W4:Y:S01]  /*8de30*/  LDL.LU R42, [R1+0x17f8] ;  /* 0x0017f800012a7983 */ /* 0x000f220000300800 */
[----:B------:R-:W-:Y:S01]  /*8de40*/  ISETP.NE.U32.AND P2, PT, R28, RZ, PT ;  /* 0x000000ff1c00720c */ /* 0x000fe20003f45070 */
[----:B------:R-:W-:-:S02]  /*8de50*/  MOV R28, R40 ;  /* 0x00000028001c7202 */ /* 0x000fc40000000f00 */
[----:B------:R-:W-:Y:S02]  /*8de60*/  IMAD.MOV.U32 R29, RZ, RZ, R41 ;  /* 0x000000ffff1d7224 */ /* 0x000fe400078e0029 */
[----:B-1----:R-:W4:Y:S01]  /*8de70*/  LDL.LU R41, [R1+0x17fc] ;  /* 0x0017fc0001297983 */ /* 0x002f220000300800 */
[----:B------:R-:W4:Y:S03]  /*8de80*/  LDL.LU R40, [R1+0x1800] ;  /* 0x0018000001287983 */ /* 0x000f260000300800 */
[----:B------:R1:W-:Y:S01]  /*8de90*/  LDGSTS.E [R0+0x35e00], [R28.64], P1 ;  /* 0x35e000001c007fae */ /* 0x0003e20008921844 */
[-C--:B------:R-:W-:Y:S02]  /*8dea0*/  IADD3 R36, P1, R36, R56.reuse, RZ ;  /* 0x0000003824247210 */ /* 0x080fe40007f3e0ff */
[----:B------:R-:W-:Y:S02]  /*8deb0*/  IADD3 R34, P3, R34, R56, RZ ;  /* 0x0000003822227210 */ /* 0x000fe40007f7e0ff */
[----:B------:R-:W-:Y:S01]  /*8dec0*/  IADD3.X R37, R37, R2, RZ, P1, !PT ;  /* 0x0000000225257210 */ /* 0x000fe20000ffe4ff */
[----:B------:R-:W-:Y:S02]  /*8ded0*/  STL [R1+0x1778], R36 ;  /* 0x0017782401007387 */ /* 0x000fe40000100800 */
[----:B------:R-:W-:-:S02]  /*8dee0*/  IMAD.X R35, R35, 0x1, R2, P3 ;  /* 0x0000000123237824 */ /* 0x000fc400018e0602 */
[----:B------:R1:W-:Y:S01]  /*8def0*/  STL [R1+0x1774], R37 ;  /* 0x0017742501007387 */ /* 0x0003e20000100800 */
[----:B------:R-:W-:Y:S02]  /*8df00*/  STL [R1+0x1780], R34 ;  /* 0x0017802201007387 */ /* 0x000fe40000100800 */
[----:B-1----:R-:W-:Y:S01]  /*8df10*/  IMAD.MOV.U32 R29, RZ, RZ, R39 ;  /* 0x000000ffff1d7224 */ /* 0x002fe200078e0027 */
[----:B------:R-:W-:Y:S01]  /*8df20*/  MOV R28, R38 ;  /* 0x00000026001c7202 */ /* 0x000fe20000000f00 */
[----:B------:R1:W-:Y:S01]  /*8df30*/  STL [R1+0x177c], R35 ;  /* 0x00177c2301007387 */ /* 0x0003e20000100800 */
[----:B------:R-:W4:Y:S02]  /*8df40*/  LDL.LU R39, [R1+0x1804] ;  /* 0x0018040001277983 */ /* 0x000f240000300800 */
[----:B------:R-:W4:Y:S01]  /*8df50*/  LDL.LU R38, [R1+0x1808] ;  /* 0x0018080001267983 */ /* 0x000f220000300800 */
[----:B------:R1:W-:Y:S02]  /*8df60*/  LDGSTS.E [R0+0x37800], [R28.64], P2 ;  /* 0x378000001c007fae */ /* 0x0003e40009121844 */
[----:B-1----:R-:W-:Y:S01]  /*8df70*/  MOV R28, R36 ;  /* 0x00000024001c7202 */ /* 0x002fe20000000f00 */
[----:B------:R-:W-:-:S02]  /*8df80*/  IMAD.MOV.U32 R29, RZ, RZ, R37 ;  /* 0x000000ffff1d7224 */ /* 0x000fc400078e0025 */
[----:B------:R-:W4:Y:S04]  /*8df90*/  LDL.LU R37, [R1+0x186c] ;  /* 0x00186c0001257983 */ /* 0x000f280000300800 */
[----:B------:R1:W-:Y:S01]  /*8dfa0*/  LDGSTS.E [R0+0x37a00], [R28.64], P2 ;  /* 0x37a000001c007fae */ /* 0x0003e20009121844 */
[----:B------:R-:W4:Y:S02]  /*8dfb0*/  LDL.LU R36, [R1+0x1870] ;  /* 0x0018700001247983 */ /* 0x000f240000300800 */
[----:B-1----:R-:W-:Y:S01]  /*8dfc0*/  IMAD.MOV.U32 R29, RZ, RZ, R35 ;  /* 0x000000ffff1d7224 */ /* 0x002fe200078e0023 */
[----:B------:R-:W-:Y:S01]  /*8dfd0*/  MOV R28, R34 ;  /* 0x00000022001c7202 */ /* 0x000fe20000000f00 */
[----:B------:R-:W4:Y:S01]  /*8dfe0*/  LDL.LU R35, [R1+0x1874] ;  /* 0x0018740001237983 */ /* 0x000f220000300800 */
[----:B------:R-:W4:Y:S01]  /*8dff0*/  LDL.LU R34, [R1+0x1878] ;  /* 0x0018780001227983 */ /* 0x000f220000300800 */
[----:B------:R-:W-:-:S02]  /*8e000*/  ISETP.GT.AND P1, PT, R3, 0x73, PT ;  /* 0x000000730300780c */ /* 0x000fc40003f24270 */
[----:B------:R1:W-:Y:S02]  /*8e010*/  LDGSTS.E [R0+0x37c00], [R28.64], P2 ;  /* 0x37c000001c007fae */ /* 0x0003e40009121844 */
[----:B-1----:R-:W-:-:S04]  /*8e020*/  SEL R28, RZ, 0x4, !P1 ;  /* 0x00000004ff1c7807 */ /* 0x002fc80004800000 */
[----:B------:R-:W-:-:S04]  /*8e030*/  SEL R28, R28, RZ, !P0 ;  /* 0x000000ff1c1c7207 */ /* 0x000fc80004000000 */
[----:B------:R-:W-:Y:S02]  /*8e040*/  ISETP.NE.U32.AND P1, PT, R28, RZ, PT ;  /* 0x000000ff1c00720c */ /* 0x000fe40003f25070 */
[----:B---3--:R-:W-:-:S04]  /*8e050*/  IADD3 R32, P3, R32, R56, RZ ;  /* 0x0000003820207210 */ /* 0x008fc80007f7e0ff */
[----:B--2---:R-:W-:Y:S02]  /*8e060*/  IADD3.X R33, R33, R2, RZ, P3, !PT ;  /* 0x0000000221217210 */ /* 0x004fe40001ffe4ff */
[----:B------:R-:W-:Y:S01]  /*8e070*/  MOV R28, R32 ;  /* 0x00000020001c7202 */ /* 0x000fe20000000f00 */
[----:B------:R-:W-:Y:S02]  /*8e080*/  STL [R1+0x1788], R32 ;  /* 0x0017882001007387 */ /* 0x000fe40000100800 */
[----:B------:R-:W-:Y:S01]  /*8e090*/  IMAD.MOV.U32 R29, RZ, RZ, R33 ;  /* 0x000000ffff1d7224 */ /* 0x000fe200078e0021 */
[----:B----4-:R-:W-:Y:S01]  /*8e0a0*/  IADD3 R30, P4, R30, R56, RZ ;  /* 0x000000381e1e7210 */ /* 0x010fe20007f9e0ff */
[----:B------:R1:W-:Y:S04]  /*8e0b0*/  STL [R1+0x1784], R33 ;  /* 0x0017842101007387 */ /* 0x0003e80000100800 */
[----:B------:R2:W-:Y:S01]  /*8e0c0*/  LDGSTS.E [R0+0x37e00], [R28.64], P2 ;  /* 0x37e000001c007fae */ /* 0x0005e20009121844 */
[----:B------:R-:W-:-:S03]  /*8e0d0*/  IMAD.X R31, R31, 0x1, R2, P4 ;  /* 0x000000011f1f7824 */ /* 0x000fc600020e0602 */
[----:B------:R-:W-:Y:S04]  /*8e0e0*/  STL [R1+0x17f0], R30 ;  /* 0x0017f01e01007387 */ /* 0x000fe80000100800 */
[----:B------:R3:W-:Y:S01]  /*8e0f0*/  STL [R1+0x17ec], R31 ;  /* 0x0017ec1f01007387 */ /* 0x0007e20000100800 */
[----:B-1----:R-:W4:Y:S02]  /*8e100*/  LDL.LU R33, [R1+0x187c] ;  /* 0x00187c0001217983 */ /* 0x002f240000300800 */
[----:B------:R-:W4:Y:S01]  /*8e110*/  LDL.LU R32, [R1+0x1880] ;  /* 0x0018800001207983 */ /* 0x000f220000300800 */
[----:B--2---:R-:W-:Y:S01]  /*8e120*/  MOV R28, R30 ;  /* 0x0000001e001c7202 */ /* 0x004fe20000000f00 */
[----:B------:R-:W-:Y:S02]  /*8e130*/  IMAD.MOV.U32 R29, RZ, RZ, R31 ;  /* 0x000000ffff1d7224 */ /* 0x000fe400078e001f */
[----:B---3--:R-:W3:Y:S01]  /*8e140*/  LDL.LU R31, [R1+0x1884] ;  /* 0x00188400011f7983 */ /* 0x008ee20000300800 */
[----:B------:R-:W3:Y:S03]  /*8e150*/  LDL.LU R30, [R1+0x1888] ;  /* 0x00188800011e7983 */ /* 0x000ee60000300800 */
[----:B------:R1:W-:Y:S01]  /*8e160*/  LDGSTS.E [R0+0x39800], [R28.64], P1 ;  /* 0x398000001c007fae */ /* 0x0003e20008921844 */
[----:B------:R-:W-:-:S04]  /*8e170*/  IADD3 R42, P2, R42, R56, RZ ;  /* 0x000000382a2a7210 */ /* 0x000fc80007f5e0ff */
[----:B------:R-:W-:Y:S02]  /*8e180*/  IADD3.X R43, R43, R2, RZ, P2, !PT ;  /* 0x000000022b2b7210 */ /* 0x000fe400017fe4ff */
[----:B------:R-:W-:Y:S02]  /*8e190*/  IADD3 R40, P3, R40, R56, RZ ;  /* 0x0000003828287210 */ /* 0x000fe40007f7e0ff */
[----:B-1----:R-:W-:Y:S01]  /*8e1a0*/  MOV R28, R42 ;  /* 0x0000002a001c7202 */ /* 0x002fe20000000f00 */
[----:B------:R-:W-:Y:S02]  /*8e1b0*/  IMAD.MOV.U32 R29, RZ, RZ, R43 ;  /* 0x000000ffff1d7224 */ /* 0x000fe400078e002b */
[----:B------:R-:W-:-:S03]  /*8e1c0*/  IMAD.X R41, R41, 0x1, R2, P3 ;  /* 0x0000000129297824 */ /* 0x000fc600018e0602 */
[----:B------:R1:W-:Y:S01]  /*8e1d0*/  LDGSTS.E [R0+0x39a00], [R28.64], P1 ;  /* 0x39a000001c007fae */ /* 0x0003e20008921844 */
[----:B------:R-:W-:Y:S02]  /*8e1e0*/  ISETP.GT.AND P2, PT, R3, 0x77, PT ;  /* 0x000000770300780c */ /* 0x000fe40003f44270 */
[----:B-1----:R-:W-:Y:S01]  /*8e1f0*/  MOV R28, R40 ;  /* 0x00000028001c7202 */ /* 0x002fe20000000f00 */
[----:B------:R-:W-:-:S05]  /*8e200*/  IMAD.MOV.U32 R29, RZ, RZ, R41 ;  /* 0x000000ffff1d7224 */ /* 0x000fca00078e0029 */
[----:B------:R1:W-:Y:S02]  /*8e210*/  LDGSTS.E [R0+0x39c00], [R28.64], P1 ;  /* 0x39c000001c007fae */ /* 0x0003e40008921844 */
[----:B-1----:R-:W-:Y:S02]  /*8e220*/  SEL R28, RZ, 0x4, !P2 ;  /* 0x00000004ff1c7807 */ /* 0x002fe40005000000 */
[----:B------:R-:W-:Y:S02]  /*8e230*/  IADD3 R38, P3, R38, R56, RZ ;  /* 0x0000003826267210 */ /* 0x000fe40007f7e0ff */
[----:B------:R-:W-:Y:S02]  /*8e240*/  SEL R28, R28, RZ, !P0 ;  /* 0x000000ff1c1c7207 */ /* 0x000fe40004000000 */
[----:B------:R-:W-:Y:S02]  /*8e250*/  IADD3.X R39, R39, R2, RZ, P3, !PT ;  /* 0x0000000227277210 */ /* 0x000fe40001ffe4ff */
[----:B------:R-:W-:Y:S01]  /*8e260*/  ISETP.NE.U32.AND P2, PT, R28, RZ, PT ;  /* 0x000000ff1c00720c */ /* 0x000fe20003f45070 */
[----:B------:R-:W-:Y:S01]  /*8e270*/  IMAD.MOV.U32 R28, RZ, RZ, R38 ;  /* 0x000000ffff1c7224 */ /* 0x000fe200078e0026 */
[----:B------:R-:W-:Y:S01]  /*8e280*/  MOV R29, R39 ;  /* 0x00000027001d7202 */ /* 0x000fe20000000f00 */
[----:B------:R-:W-:Y:S04]  /*8e290*/  STL [R1+0x17f8], R42 ;  /* 0x0017f82a01007387 */ /* 0x000fe80000100800 */
[----:B------:R1:W-:Y:S01]  /*8e2a0*/  LDGSTS.E [R0+0x39e00], [R28.64], P1 ;  /* 0x39e000001c007fae */ /* 0x0003e20008921844 */
[----:B------:R-:W-:Y:S01]  /*8e2b0*/  STL [R1+0x17f4], R43 ;  /* 0x0017f42b01007387 */ /* 0x000fe20000100800 */
[----:B------:R-:W-:-:S02]  /*8e2c0*/  IADD3 R36, P1, R36, R56, RZ ;  /* 0x0000003824247210 */ /* 0x000fc40007f3e0ff */
[----:B------:R-:W-:Y:S01]  /*8e2d0*/  STL [R1+0x1800], R40 ;  /* 0x0018002801007387 */ /* 0x000fe20000100800 */
[----:B------:R-:W-:Y:S02]  /*8e2e0*/  STL [R1+0x17fc], R41 ;  /* 0x0017fc2901007387 */ /* 0x000fe40000100800 */
[----:B------:R-:W-:Y:S02]  /*8e2f0*/  STL [R1+0x1808], R38 ;  /* 0x0018082601007387 */ /* 0x000fe40000100800 */
[----:B------:R-:W-:Y:S01]  /*8e300*/  IMAD.X R37, R37, 0x1, R2, P1 ;  /* 0x0000000125257824 */ /* 0x000fe200008e0602 */
[----:B------:R1:W-:Y:S01]  /*8e310*/  STL [R1+0x1804], R39 ;  /* 0x0018042701007387 */ /* 0x0003e20000100800 */
[----:B------:R-:W-:Y:S01]  /*8e320*/  STL [R1+0x1870], R36 ;  /* 0x0018702401007387 */ /* 0x000fe20000100800 */
[----:B------:R-:W-:Y:S02]  /*8e330*/  IADD3 R34, P3, R34, R56, RZ ;  /* 0x0000003822227210 */ /* 0x000fe40007f7e0ff */
[----:B------:R1:W-:Y:S02]  /*8e340*/  STL [R1+0x186c], R37 ;  /* 0x00186c2501007387 */ /* 0x0003e40000100800 */
[----:B------:R-:W-:-:S02]  /*8e350*/  IADD3.X R35, R35, R2, RZ, P3, !PT ;  /* 0x0000000223237210 */ /* 0x000fc40001ffe4ff */
[----:B------:R-:W-:Y:S04]  /*8e360*/  STL [R1+0x1878], R34 ;  /* 0x0018782201007387 */ /* 0x000fe80000100800 */
[----:B------:R3:W-:Y:S01]  /*8e370*/  STL [R1+0x1874], R35 ;  /* 0x0018742301007387 */ /* 0x0007e20000100800 */
[----:B-1----:R-:W2:Y:S02]  /*8e380*/  LDL.LU.64 R38, [R1+0xeb0] ;  /* 0x000eb00001267983 */ /* 0x002ea40000300a00 */
[----:B------:R-:W-:Y:S01]  /*8e390*/  IMAD.MOV.U32 R28, RZ, RZ, R36 ;  /* 0x000000ffff1c7224 */ /* 0x000fe200078e0024 */
[----:B------:R-:W-:Y:S02]  /*8e3a0*/  MOV R29, R37 ;  /* 0x00000025001d7202 */ /* 0x000fe40000000f00 */
[----:B------:R-:W2:Y:S01]  /*8e3b0*/  LDL.LU.64 R36, [R1+0xea8] ;  /* 0x000ea80001247983 */ /* 0x000ea20000300a00 */
[----:B------:R-:W2:Y:S03]  /*8e3c0*/  LDL.LU.64 R46, [R1+0xea0] ;  /* 0x000ea000012e7983 */ /* 0x000ea60000300a00 */
[----:B------:R1:W-:Y:S04]  /*8e3d0*/  LDGSTS.E [R0+0x3b800], [R28.64], P2 ;  /* 0x3b8000001c007fae */ /* 0x0003e80009121844 */
[----:B------:R-:W3:Y:S01]  /*8e3e0*/  S2R R45, SR_TID.X ;  /* 0x00000000002d7919 */ /* 0x000ee20000002100 */
[----:B-1----:R-:W-:Y:S01]  /*8e3f0*/  IMAD.MOV.U32 R28, RZ, RZ, R34 ;  /* 0x000000ffff1c7224 */ /* 0x002fe200078e0022 */
[----:B------:R-:W-:-:S05]  /*8e400*/  MOV R29, R35 ;  /* 0x00000023001d7202 */ /* 0x000fca0000000f00 */
[----:B------:R1:W-:Y:S01]  /*8e410*/  LDGSTS.E [R0+0x3ba00], [R28.64], P2 ;  /* 0x3ba000001c007fae */ /* 0x0003e20009121844 */
[----:B----4-:R-:W-:-:S05]  /*8e420*/  IADD3 R32, P1, R32, R56, RZ ;  /* 0x0000003820207210 */ /* 0x010fca0007f3e0ff */
[----:B------:R-:W-:Y:S01]  /*8e430*/  IMAD.X R33, R33, 0x1, R2, P1 ;  /* 0x0000000121217824 */ /* 0x000fe200008e0602 */
[----:B------:R-:W-:Y:S01]  /*8e440*/  STL [R1+0x1880], R32 ;  /* 0x0018802001007387 */ /* 0x000fe20000100800 */
[----:B---3--:R-:W-:-:S03]  /*8e450*/  IADD3 R30, P3, R30, R56, RZ ;  /* 0x000000381e1e7210 */ /* 0x008fc60007f7e0ff */
[----:B------:R-:W-:Y:S01]  /*8e460*/  STL [R1+0x187c], R33 ;  /* 0x00187c2101007387 */ /* 0x000fe20000100800 */
[----:B-1----:R-:W-:Y:S01]  /*8e470*/  IMAD.MOV.U32 R28, RZ, RZ, R32 ;  /* 0x000000ffff1c7224 */ /* 0x002fe200078e0020 */
[----:B------:R-:W-:Y:S02]  /*8e480*/  MOV R29, R33 ;  /* 0x00000021001d7202 */ /* 0x000fe40000000f00 */
[----:B------:R-:W-:Y:S01]  /*8e490*/  IADD3.X R31, R31, R2, RZ, P3, !PT ;  /* 0x000000021f1f7210 */ /* 0x000fe20001ffe4ff */
[----:B------:R-:W-:Y:S01]  /*8e4a0*/  STL [R1+0x1888], R30 ;  /* 0x0018881e01007387 */ /* 0x000fe20000100800 */
[----:B------:R-:W3:Y:S03]  /*8e4b0*/  LDL.LU.64 R34, [R1+0xe98] ;  /* 0x000e980001227983 */ /* 0x000ee60000300a00 */
[----:B------:R1:W-:Y:S04]  /*8e4c0*/  LDGSTS.E [R0+0x3bc00], [R28.64], P2 ;  /* 0x3bc000001c007fae */ /* 0x0003e80009121844 */
[----:B------:R4:W-:Y:S01]  /*8e4d0*/  STL [R1+0x1884], R31 ;  /* 0x0018841f01007387 */ /* 0x0009e20000100800 */
[----:B-1----:R-:W-:Y:S01]  /*8e4e0*/  IMAD.MOV.U32 R28, RZ, RZ, R30 ;  /* 0x000000ffff1c7224 */ /* 0x002fe200078e001e */
[----:B------:R-:W-:-:S02]  /*8e4f0*/  MOV R29, R31 ;  /* 0x0000001f001d7202 */ /* 0x000fc40000000f00 */
[----:B----4-:R-:W4:Y:S01]  /*8e500*/  LDL.LU.64 R30, [R1+0xe30] ;  /* 0x000e3000011e7983 */ /* 0x010f220000300a00 */
[----:B------:R-:W4:Y:S02]  /*8e510*/  LDL.LU.64 R40, [R1+0xe28] ;  /* 0x000e280001287983 */ /* 0x000f240000300a00 */
[----:B------:R-:W4:Y:S01]  /*8e520*/  LDL.LU.64 R42, [R1+0xe20] ;  /* 0x000e2000012a7983 */ /* 0x000f220000300a00 */
[----:B------:R-:W-:Y:S01]  /*8e530*/  LOP3.LUT R32, R45, 0x7f, RZ, 0xc0, !PT ;  /* 0x0000007f2d207812 */ /* 0x000fe200078ec0ff */
[----:B------:R-:W4:Y:S01]  /*8e540*/  LDL.LU.64 R52, [R1+0xe18] ;  /* 0x000e180001347983 */ /* 0x000f220000300a00 */
[----:B------:R-:W-:-:S03]  /*8e550*/  ISETP.GT.AND P1, PT, R3, 0x7b, PT ;  /* 0x0000007b0300780c */ /* 0x000fc60003f24270 */
[----:B------:R1:W-:Y:S01]  /*8e560*/  LDGSTS.E [R0+0x3be00], [R28.64], P2 ;  /* 0x3be000001c007fae */ /* 0x0003e20009121844 */
[----:B------:R-:W-:Y:S02]  /*8e570*/  ISETP.GE.AND P3, PT, R32, R3, PT ;  /* 0x000000032000720c */ /* 0x000fe40003f66270 */
[----:B------:R-:W-:Y:S01]  /*8e580*/  ISETP.GT.AND P2, PT, R3, 0x7f, PT ;  /* 0x0000007f0300780c */ /* 0x000fe20003f44270 */
[----:B------:R-:W-:Y:S01]  /*8e590*/  SEL R3, RZ, 0x4, !P1 ;  /* 0x00000004ff037807 */ /* 0x000fe20004800000 */
[----:B------:R-:W4:Y:S01]  /*8e5a0*/  LDL.LU.64 R50, [R1+0xe10] ;  /* 0x000e100001327983 */ /* 0x000f220000300a00 */
[----:B------:R-:W4:Y:S02]  /*8e5b0*/  LDL.LU.64 R48, [R1+0xdd0] ;  /* 0x000dd00001307983 */ /* 0x000f240000300a00 */
[----:B------:R-:W4:Y:S01]  /*8e5c0*/  LDL.LU.64 R44, [R1+0xd90] ;  /* 0x000d9000012c7983 */ /* 0x000f220000300a00 */
[----:B------:R-:W-:-:S04]  /*8e5d0*/  SEL R3, R3, RZ, !P0 ;  /* 0x000000ff03037207 */ /* 0x000fc80004000000 */
[----:B------:R-:W-:Y:S02]  /*8e5e0*/  ISETP.NE.U32.AND P1, PT, R3, RZ, PT ;  /* 0x000000ff0300720c */ /* 0x000fe40003f25070 */
[----:B-1----:R-:W-:Y:S01]  /*8e5f0*/  SEL R28, RZ, 0x4, P3 ;  /* 0x00000004ff1c7807 */ /* 0x002fe20001800000 */
[----:B------:R-:W-:-:S04]  /*8e600*/  SEL R3, RZ, 0x4, !P2 ;  /* 0x00000004ff037807 */ /* 0x000fc80005000000 */
[----:B------:R-:W-:Y:S02]  /*8e610*/  SEL R3, R3, RZ, !P0 ;  /* 0x000000ff03037207 */ /* 0x000fe40004000000 */
[----:B------:R-:W-:Y:S02]  /*8e620*/  SEL R28, R28, RZ, !P0 ;  /* 0x000000ff1c1c7207 */ /* 0x000fe40004000000 */
[----:B------:R-:W-:Y:S02]  /*8e630*/  ISETP.NE.U32.AND P2, PT, R3, RZ, PT ;  /* 0x000000ff0300720c */ /* 0x000fe40003f45070 */
[----:B------:R-:W-:Y:S02]  /*8e640*/  ISETP.NE.U32.AND P0, PT, R28, RZ, PT ;  /* 0x000000ff1c00720c */ /* 0x000fe40003f05070 */
[----:B--2---:R-:W-:-:S05]  /*8e650*/  IADD3 R32, P3, R38, R56, RZ ;  /* 0x0000003826207210 */ /* 0x004fca0007f7e0ff */
[----:B------:R-:W-:Y:S01]  /*8e660*/  IMAD.X R33, R39, 0x1, R2, P3 ;  /* 0x0000000127217824 */ /* 0x000fe200018e0602 */
[----:B------:R-:W-:-:S04]  /*8e670*/  IADD3 R38, P3, R36, R56, RZ ;  /* 0x0000003824267210 */ /* 0x000fc80007f7e0ff */
[----:B------:R-:W-:Y:S01]  /*8e680*/  IADD3.X R3, R37, R2, RZ, P3, !PT ;  /* 0x0000000225037210 */ /* 0x000fe20001ffe4ff */
[----:B------:R-:W-:Y:S02]  /*8e690*/  IADD3 R37, P3, R46, R56, RZ ;  /* 0x000000382e257210 */ /* 0x000fe40007f7e0ff */
[----:B------:R-:W-:Y:S01]  /*8e6a0*/  IMAD.MOV.U32 R64, RZ, RZ, c[0x0][0x18c] ;  /* 0x00006300ff407624 */ /* 0x000fe200078e00ff */
[----:B------:R1:W-:Y:S02]  /*8e6b0*/  LDGSTS.E [R0+0x3d800], [R32.64], P1 ;  /* 0x3d80000020007fae */ /* 0x0003e40008921844 */
[----:B------:R-:W-:Y:S02]  /*8e6c0*/  IMAD.X R28, R47, 0x1, R2, P3 ;  /* 0x000000012f1c7824 */ /* 0x000fe400018e0602 */
[----:B------:R-:W2:Y:S01]  /*8e6d0*/  LDL.LU.64 R46, [R1+0xd50] ;  /* 0x000d5000012e7983 */ /* 0x000ea20000300a00 */
[----:B------:R-:W-:Y:S01]  /*8e6e0*/  IMAD.MOV.U32 R172, RZ, RZ, R38 ;  /* 0x000000ffffac7224 */ /* 0x000fe200078e0026 */
[----:B------:R-:W-:Y:S01]  /*8e6f0*/  MOV R173, R3 ;  /* 0x0000000300ad7202 */ /* 0x000fe20000000f00 */
[----:B------:R-:W-:Y:S01]  /*8e700*/  IMAD.MOV.U32 R170, RZ, RZ, R37 ;  /* 0x000000ffffaa7224 */ /* 0x000fe200078e0025 */
[----:B------:R-:W-:-:S02]  /*8e710*/  MOV R171, R28 ;  /* 0x0000001c00ab7202 */ /* 0x000fc40000000f00 */
[----:B------:R-:W-:Y:S01]  /*8e720*/  SHF.L.U32 R64, R64, 0x7, RZ ;  /* 0x0000000740407819 */ /* 0x000fe200000006ff */
[----:B------:R1:W-:Y:S01]  /*8e730*/  STL.64 [R1+0xeb0], R32 ;  /* 0x000eb02001007387 */ /* 0x0003e20000100a00 */
[----:B------:R-:W-:Y:S02]  /*8e740*/  STL.64 [R1+0xea8], R172 ;  /* 0x000ea8ac01007387 */ /* 0x000fe40000100a00 */
[----:B------:R-:W-:Y:S01]  /*8e750*/  STL.64 [R1+0xea0], R170 ;  /* 0x000ea0aa01007387 */ /* 0x000fe20000100a00 */
[----:B------:R1:W-:Y:S01]  /*8e760*/  LDGSTS.E [R0+0x3da00], [R172.64], P1 ;  /* 0x3da00000ac007fae */ /* 0x0003e20008921844 */
[----:B------:R-:W-:Y:S02]  /*8e770*/  IMAD.SHL.U32 R64, R64, 0x4, RZ ;  /* 0x0000000440407824 */ /* 0x000fe400078e00ff */
[----:B------:R1:W-:Y:S01]  /*8e780*/  LDGSTS.E [R0+0x3dc00], [R170.64], P1 ;  /* 0x3dc00000aa007fae */ /* 0x0003e20008921844 */
[----:B---3--:R-:W-:-:S04]  /*8e790*/  IADD3 R36, P3, R34, R56, RZ ;  /* 0x0000003822247210 */ /* 0x008fc80007f7e0ff */
[----:B------:R-:W-:Y:S02]  /*8e7a0*/  IADD3.X R29, R35, R2, RZ, P3, !PT ;  /* 0x00000002231d7210 */ /* 0x000fe40001ffe4ff */
[----:B----4-:R-:W-:-:S05]  /*8e7b0*/  IADD3 R35, P3, R30, R56, RZ ;  /* 0x000000381e237210 */ /* 0x010fca0007f7e0ff */
[----:B------:R-:W-:Y:S01]  /*8e7c0*/  IMAD.X R30, R31, 0x1, R2, P3 ;  /* 0x000000011f1e7824 */ /* 0x000fe200018e0602 */
[----:B------:R-:W-:-:S04]  /*8e7d0*/  IADD3 R34, P3, R40, R56, RZ ;  /* 0x0000003828227210 */ /* 0x000fc80007f7e0ff */
[----:B------:R-:W-:Y:S01]  /*8e7e0*/  IADD3.X R31, R41, R2, RZ, P3, !PT ;  /* 0x00000002291f7210 */ /* 0x000fe20001ffe4ff */
[----:B------:R-:W-:-:S05]  /*8e7f0*/  IADD3 R40, P3, R42, R56, RZ ;  /* 0x000000382a287210 */ /* 0x000fca0007f7e0ff */
[----:B------:R-:W-:Y:S01]  /*8e800*/  IMAD.X R39, R43, 0x1, R2, P3 ;  /* 0x000000012b277824 */ /* 0x000fe200018e0602 */
[----:B------:R-:W-:Y:S01]  /*8e810*/  IADD3 R42, P3, R52, R56, RZ ;  /* 0x00000038342a7210 */ /* 0x000fe20007f7e0ff */
[----:B------:R-:W-:Y:S01]  /*8e820*/  IMAD.MOV.U32 R168, RZ, RZ, R36 ;  /* 0x000000ffffa87224 */ /* 0x000fe200078e0024 */
[----:B------:R-:W-:Y:S01]  /*8e830*/  MOV R169, R29 ;  /* 0x0000001d00a97202 */ /* 0x000fe20000000f00 */
[----:B------:R-:W-:Y:S01]  /*8e840*/  IMAD.MOV.U32 R58, RZ, RZ, R35 ;  /* 0x000000ffff3a7224 */ /* 0x000fe200078e0023 */
[----:B------:R-:W-:Y:S02]  /*8e850*/  IADD3.X R41, R53, R2, RZ, P3, !PT ;  /* 0x0000000235297210 */ /* 0x000fe40001ffe4ff */
[----:B------:R-:W-:Y:S01]  /*8e860*/  MOV R59, R30 ;  /* 0x0000001e003b7202 */ /* 0x000fe20000000f00 */
[----:B------:R-:W-:Y:S01]  /*8e870*/  IMAD.MOV.U32 R56, RZ, RZ, R34 ;  /* 0x000000ffff387224 */ /* 0x000fe200078e0022 */
[----:B------:R-:W-:Y:S01]  /*8e880*/  MOV R57, R31 ;  /* 0x0000001f00397202 */ /* 0x000fe20000000f00 */
[----:B------:R-:W-:Y:S01]  /*8e890*/  IMAD.MOV.U32 R54, RZ, RZ, R40 ;  /* 0x000000ffff367224 */ /* 0x000fe200078e0028 */
[----:B------:R-:W-:Y:S01]  /*8e8a0*/  MOV R55, R39 ;  /* 0x0000002700377202 */ /* 0x000fe20000000f00 */
[----:B------:R-:W-:Y:S01]  /*8e8b0*/  IMAD.MOV.U32 R52, RZ, RZ, R42 ;  /* 0x000000ffff347224 */ /* 0x000fe200078e002a */
[----:B------:R-:W-:Y:S01]  /*8e8c0*/  MOV R53, R41 ;  /* 0x0000002900357202 */ /* 0x000fe20000000f00 */
[----:B------:R-:W-:Y:S01]  /*8e8d0*/  STL.64 [R1+0xe98], R168 ;  /* 0x000e98a801007387 */ /* 0x000fe20000100a00 */
[----:B------:R-:W-:Y:S02]  /*8e8e0*/  STL.64 [R1+0xe30], R58 ;  /* 0x000e303a01007387 */ /* 0x000fe40000100a00 */
[----:B------:R-:W-:Y:S02]  /*8e8f0*/  STL.64 [R1+0xe28], R56 ;  /* 0x000e283801007387 */ /* 0x000fe40000100a00 */
[----:B------:R-:W-:Y:S01]  /*8e900*/  STL.64 [R1+0xe20], R54 ;  /* 0x000e203601007387 */ /* 0x000fe20000100a00 */
[----:B------:R3:W-:Y:S04]  /*8e910*/  STL.64 [R1+0xe18], R52 ;  /* 0x000e183401007387 */ /* 0x0007e80000100a00 */
[----:B------:R2:W-:Y:S01]  /*8e920*/  LDGSTS.E [R0+0x3de00], [R168.64], P1 ;  /* 0x3de00000a8007fae */ /* 0x0005e20008921844 */
[----:B------:R-:W4:Y:S01]  /*8e930*/  LDL.LU.64 R42, [R1+0xd10] ;  /* 0x000d1000012a7983 */ /* 0x000f220000300a00 */
[----:B------:R-:W-:Y:S01]  /*8e940*/  IADD3 R38, P1, R50, R64, RZ ;  /* 0x0000004032267210 */ /* 0x000fe20007f3e0ff */
[----:B------:R-:W4:Y:S01]  /*8e950*/  LDL.LU.64 R40, [R1+0xcd0] ;  /* 0x000cd00001287983 */ /* 0x000f220000300a00 */
[----:B------:R-:W4:Y:S04]  /*8e960*/  LDL.LU.64 R36, [R1+0xc90] ;  /* 0x000c900001247983 */ /* 0x000f280000300a00 */
[----:B------:R2:W-:Y:S01]  /*8e970*/  LDGSTS.E [R0+0x3f800], [R58.64], P2 ;  /* 0x3f8000003a007fae */ /* 0x0005e20009121844 */
[----:B------:R-:W-:Y:S01]  /*8e980*/  IADD3.X R39, R51, R252, RZ, P1, !PT ;  /* 0x000000fc33277210 */ /* 0x000fe20000ffe4ff */
[----:B------:R-:W-:-:S02]  /*8e990*/  IADD3 R35, P1, R48, R64, RZ ;  /* 0x0000004030237210 */ /* 0x000fc40007f3e0ff */
[----:B------:R2:W-:Y:S01]  /*8e9a0*/  LDGSTS.E [R0+0x3fa00], [R56.64], P2 ;  /* 0x3fa0000038007fae */ /* 0x0005e20009121844 */
[----:B------:R2:W-:Y:S01]  /*8e9b0*/  LDGSTS.E [R0+0x3fc00], [R54.64], P2 ;  /* 0x3fc0000036007fae */ /* 0x0005e20009121844 */
[----:B------:R3:W-:Y:S02]  /*8e9c0*/  LDGSTS.E [R0+0x3fe00], [R52.64], P2 ;  /* 0x3fe0000034007fae */ /* 0x0007e40009121844 */
[----:B------:R-:W-:Y:S01]  /*8e9d0*/  IMAD.X R34, R49, 0x1, R252, P1 ;  /* 0x0000000131227824 */ /* 0x000fe200008e06fc */
[----:B-1----:R-:W-:-:S04]  /*8e9e0*/  IADD3 R33, P1, R44, R64, RZ ;  /* 0x000000402c217210 */ /* 0x002fc80007f3e0ff */
[----:B------:R-:W-:Y:S02]  /*8e9f0*/  IADD3.X R32, R45, R252, RZ, P1, !PT ;  /* 0x000000fc2d207210 */ /* 0x000fe40000ffe4ff */
[----:B------:R-:W4:Y:S01]  /*8ea00*/  LDL.LU.64 R44, [R1+0xc50] ;  /* 0x000c5000012c7983 */ /* 0x000f220000300a00 */
[----:B--2---:R-:W-:-:S05]  /*8ea10*/  IADD3 R31, P1, R46, R64, RZ ;  /* 0x000000402e1f7210 */ /* 0x004fca0007f3e0ff */
[----:B------:R-:W-:Y:S02]  /*8ea20*/  IMAD.X R30, R47, 0x1, R252, P1 ;  /* 0x000000012f1e7824 */ /* 0x000fe400008e06fc */
[----:B------:R-:W2:Y:S01]  /*8ea30*/  LDL.LU.64 R46, [R1+0xc10] ;  /* 0x000c1000012e7983 */ /* 0x000ea20000300a00 */
[----:B------:R-:W2:Y:S02]  /*8ea40*/  LDL.LU.64 R48, [R1+0xa18] ;  /* 0x000a180001307983 */ /* 0x000ea40000300a00 */
[----:B------:R-:W2:Y:S02]  /*8ea50*/  LDL.LU.64 R50, [R1+0xbd0] ;  /* 0x000bd00001327983 */ /* 0x000ea40000300a00 */
[----:B---3--:R-:W3:Y:S01]  /*8ea60*/  LDL.LU.64 R52, [R1+0xb90] ;  /* 0x000b900001347983 */ /* 0x008ee20000300a00 */
[----:B------:R-:W3:Y:S01]  /*8ea70*/  LDL.LU.64 R54, [R1+0xb50] ;  /* 0x000b500001367983 */ /* 0x000ee20000300a00 */
[----:B------:R-:W3:Y:S02]  /*8ea80*/  LDL.LU.64 R56, [R1+0xb10] ;  /* 0x000b100001387983 */ /* 0x000ee40000300a00 */
[----:B------:R-:W3:Y:S02]  /*8ea90*/  LDL.LU.64 R58, [R1+0xad0] ;  /* 0x000ad000013a7983 */ /* 0x000ee40000300a00 */
[----:B------:R-:W3:Y:S01]  /*8eaa0*/  LDL.LU.64 R168, [R1+0xa90] ;  /* 0x000a900001a87983 */ /* 0x000ee20000300a00 */
[----:B------:R1:W-:Y:S01]  /*8eab0*/  STL.64 [R1+0xe10], R38 ;  /* 0x000e102601007387 */ /* 0x0003e20000100a00 */
[----:B----4-:R-:W-:-:S04]  /*8eac0*/  IADD3 R29, P1, R42, R64, RZ ;  /* 0x000000402a1d7210 */ /* 0x010fc80007f3e0ff */
[----:B------:R-:W-:Y:S01]  /*8ead0*/  IADD3.X R28, R43, R252, RZ, P1, !PT ;  /* 0x000000fc2b1c7210 */ /* 0x000fe20000ffe4ff */
[----:B------:R-:W-:-:S05]  /*8eae0*/  IADD3 R3, P1, R40, R64, RZ ;  /* 0x0000004028037210 */ /* 0x000fca0007f3e0ff */
[----:B------:R-:W-:Y:S01]  /*8eaf0*/  IMAD.X R0, R41, 0x1, R252, P1 ;  /* 0x0000000129007824 */ /* 0x000fe200008e06fc */
[----:B------:R-:W-:-:S04]  /*8eb00*/  IADD3 R40, P1, R36, R64, RZ ;  /* 0x0000004024287210 */ /* 0x000fc80007f3e0ff */
[----:B------:R-:W-:Y:S02]  /*8eb10*/  IADD3.X R36, R37, R252, RZ, P1, !PT ;  /* 0x000000fc25247210 */ /* 0x000fe40000ffe4ff */
[----:B------:R-:W-:-:S05]  /*8eb20*/  IADD3 R42, P1, R44, R64, RZ ;  /* 0x000000402c2a7210 */ /* 0x000fca0007f3e0ff */
[----:B------:R-:W-:Y:S01]  /*8eb30*/  IMAD.X R41, R45, 0x1, R252, P1 ;  /* 0x000000012d297824 */ /* 0x000fe200008e06fc */
[----:B------:R-:W-:Y:S02]  /*8eb40*/  LEA R37, R60, R65, 0x10 ;  /* 0x000000413c257211 */ /* 0x000fe400078e80ff */
[----:B--2---:R-:W-:-:S04]  /*8eb50*/  IADD3 R44, P1, R46, R64, RZ ;  /* 0x000000402e2c7210 */ /* 0x004fc80007f3e0ff */
[----:B------:R-:W-:Y:S01]  /*8eb60*/  IADD3.X R43, R47, R252, RZ, P1, !PT ;  /* 0x000000fc2f2b7210 */ /* 0x000fe20000ffe4ff */
[----:B------:R-:W-:-:S05]  /*8eb70*/  IADD3 R46, P1, R48, R64, RZ ;  /* 0x00000040302e7210 */ /* 0x000fca0007f3e0ff */
[----:B------:R-:W-:Y:S01]  /*8eb80*/  IMAD.X R45, R49, 0x1, R252, P1 ;  /* 0x00000001312d7824 */ /* 0x000fe200008e06fc */
[----:B------:R-:W-:-:S04]  /*8eb90*/  IADD3 R48, P1, R50, R64, RZ ;  /* 0x0000004032307210 */ /* 0x000fc80007f3e0ff */
[----:B------:R-:W-:Y:S01]  /*8eba0*/  IADD3.X R47, R51, R252, RZ, P1, !PT ;  /* 0x000000fc332f7210 */ /* 0x000fe20000ffe4ff */
[----:B---3--:R-:W-:-:S05]  /*8ebb0*/  IADD3 R50, P1, R52, R64, RZ ;  /* 0x0000004034327210 */ /* 0x008fca0007f3e0ff */
[----:B------:R-:W-:Y:S01]  /*8ebc0*/  IMAD.X R49, R53, 0x1, R252, P1 ;  /* 0x0000000135317824 */ /* 0x000fe200008e06fc */
[----:B------:R-:W-:-:S04]  /*8ebd0*/  IADD3 R52, P1, R54, R64, RZ ;  /* 0x0000004036347210 */ /* 0x000fc80007f3e0ff */
[----:B------:R-:W-:Y:S01]  /*8ebe0*/  IADD3.X R51, R55, R252, RZ, P1, !PT ;  /* 0x000000fc37337210 */ /* 0x000fe20000ffe4ff */
[----:B------:R-:W-:-:S05]  /*8ebf0*/  IADD3 R54, P1, R56, R64, RZ ;  /* 0x0000004038367210 */ /* 0x000fca0007f3e0ff */
[----:B------:R-:W-:Y:S01]  /*8ec00*/  IMAD.X R53, R57, 0x1, R252, P1 ;  /* 0x0000000139357824 */ /* 0x000fe200008e06fc */
[----:B------:R-:W-:-:S04]  /*8ec10*/  IADD3 R56, P1, R58, R64, RZ ;  /* 0x000000403a387210 */ /* 0x000fc80007f3e0ff */
[----:B------:R-:W-:Y:S01]  /*8ec20*/  IADD3.X R55, R59, R252, RZ, P1, !PT ;  /* 0x000000fc3b377210 */ /* 0x000fe20000ffe4ff */
[----:B------:R-:W-:Y:S01]  /*8ec30*/  IADD3 R58, P1, R168, R64, RZ ;  /* 0x00000040a83a7210 */ /* 0x000fe20007f3e0ff */
[----:B------:R-:W-:-:S04]  /*8ec40*/  IADD3 R59, R37, 0x100000, RZ ;  /* 0x00100000253b7810 */ /* 0x000fc80007ffe0ff */
[----:B------:R-:W-:Y:S02]  /*8ec50*/  IMAD.X R57, R169, 0x1, R252, P1 ;  /* 0x00000001a9397824 */ /* 0x000fe400008e06fc */
[----:B-1----:R-:W-:Y:S01]  /*8ec60*/  LOP3.LUT R35, R35, R34, RZ, 0x3c, !PT ;  /* 0x0000002223237212 */ /* 0x002fe200078e3cff */
[----:B------:R-:W0:Y:S01]  /*8ec70*/  LDGDEPBAR ;  /* 0x00000000000079af */ /* 0x000e220000000000 */
[----:B------:R-:W-:Y:S02]  /*8ec80*/  LOP3.LUT R33, R33, R32, RZ, 0x3c, !PT ;  /* 0x0000002021217212 */ /* 0x000fe400078e3cff */
[----:B------:R-:W-:Y:S01]  /*8ec90*/  LOP3.LUT R34, R35, R34, RZ, 0x3c, !PT ;  /* 0x0000002223227212 */ /* 0x000fe200078e3cff */
[----:B------:R1:W-:Y:S01]  /*8eca0*/  LDGSTS.E [R59], [R38.64], P0 ;  /* 0x00000000263b7fae */ /* 0x0003e20008121844 */
[----:B------:R-:W-:Y:S02]  /*8ecb0*/  LOP3.LUT R32, R33, R32, RZ, 0x3c, !PT ;  /* 0x0000002021207212 */ /* 0x000fe400078e3cff */
[----:B------:R-:W-:Y:S02]  /*8ecc0*/  LOP3.LUT R35, R35, R34, RZ, 0x3c, !PT ;  /* 0x0000002223237212 */ /* 0x000fe400078e3cff */
[----:B------:R-:W-:-:S02]  /*8ecd0*/  LOP3.LUT R31, R31, R30, RZ, 0x3c, !PT ;  /* 0x0000001e1f1f7212 */ /* 0x000fc400078e3cff */
[----:B------:R-:W-:Y:S01]  /*8ece0*/  LOP3.LUT R33, R33, R32, RZ, 0x3c, !PT ;  /* 0x0000002021217212 */ /* 0x000fe200078e3cff */
[----:B------:R2:W-:Y:S01]  /*8ecf0*/  STL.64 [R1+0xdd0], R34 ;  /* 0x000dd02201007387 */ /* 0x0005e20000100a00 */
[----:B------:R-:W-:Y:S02]  /*8ed00*/  LOP3.LUT R30, R31, R30, RZ, 0x3c, !PT ;  /* 0x0000001e1f1e7212 */ /* 0x000fe400078e3cff */
[----:B------:R-:W-:Y:S01]  /*8ed10*/  LOP3.LUT R29, R29, R28, RZ, 0x3c, !PT ;  /* 0x0000001c1d1d7212 */ /* 0x000fe200078e3cff */
[----:B------:R3:W-:Y:S01]  /*8ed20*/  STL.64 [R1+0xd90], R32 ;  /* 0x000d902001007387 */ /* 0x0007e20000100a00 */
[----:B-1----:R-:W-:Y:S02]  /*8ed30*/  IADD3 R38, R37, 0x100000, RZ ;  /* 0x0010000025267810 */ /* 0x002fe40007ffe0ff */
[----:B------:R-:W-:Y:S02]  /*8ed40*/  LOP3.LUT R31, R31, R30, RZ, 0x3c, !PT ;  /* 0x0000001e1f1f7212 */ /* 0x000fe400078e3cff */
[C---:B------:R-:W-:Y:S01]  /*8ed50*/  LOP3.LUT R28, R29.reuse, R28, RZ, 0x3c, !PT ;  /* 0x0000001c1d1c7212 */ /* 0x040fe200078e3cff */
[----:B------:R2:W-:Y:S03]  /*8ed60*/  LDGSTS.E [R38+0x1000], [R34.64], P0 ;  /* 0x0100000022267fae */ /* 0x0005e60008121844 */
[----:B------:R-:W-:Y:S01]  /*8ed70*/  LOP3.LUT R29, R29, R28, RZ, 0x3c, !PT ;  /* 0x0000001c1d1d7212 */ /* 0x000fe200078e3cff */
[----:B------:R1:W-:Y:S04]  /*8ed80*/  STL.64 [R1+0xd50], R30 ;  /* 0x000d501e01007387 */ /* 0x0003e80000100a00 */
[----:B------:R4:W-:Y:S01]  /*8ed90*/  STL.64 [R1+0xd10], R28 ;  /* 0x000d101c01007387 */ /* 0x0009e20000100a00 */
[----:B--2---:R-:W-:-:S05]  /*8eda0*/  IADD3 R34, R37, 0x100000, RZ ;  /* 0x0010000025227810 */ /* 0x004fca0007ffe0ff */
[----:B------:R3:W-:Y:S02]  /*8edb0*/  LDGSTS.E [R34+0x2000], [R32.64], P0 ;  /* 0x0200000020227fae */ /* 0x0007e40008121844 */
[C---:B---3--:R-:W-:Y:S02]  /*8edc0*/  IADD3 R32, R37.reuse, 0x100000, RZ ;  /* 0x0010000025207810 */ /* 0x048fe40007ffe0ff */
[----:B------:R-:W-:Y:S02]  /*8edd0*/  MOV R33, R0 ;  /* 0x0000000000217202 */ /* 0x000fe40000000f00 */
[C---:B------:R-:W-:Y:S01]  /*8ede0*/  IADD3 R0, R37.reuse, 0x100000, RZ ;  /* 0x0010000025007810 */ /* 0x040fe20007ffe0ff */
[----:B------:R1:W-:Y:S02]  /*8edf0*/  LDGSTS.E [R32+0x3000], [R30.64], P0 ;  /* 0x030000001e207fae */ /* 0x0003e40008121844 */
[----:B-1----:R-:W-:Y:S01]  /*8ee00*/  IADD3 R30, R37, 0x100000, RZ ;  /* 0x00100000251e7810 */ /* 0x002fe20007ffe0ff */
[----:B------:R-:W-:Y:S01]  /*8ee10*/  IMAD.MOV.U32 R32, RZ, RZ, R3 ;  /* 0x000000ffff207224 */ /* 0x000fe200078e0003 */
[----:B------:R-:W-:-:S03]  /*8ee20*/  MOV R31, R36 ;  /* 0x00000024001f7202 */ /* 0x000fc60000000f00 */
[----:B------:R4:W-:Y:S04]  /*8ee30*/  LDGSTS.E [R30+0x4000], [R28.64], P0 ;  /* 0x040000001c1e7fae */ /* 0x0009e80008121844 */
[----:B------:R-:W-:Y:S01]  /*8ee40*/  STL.64 [R1+0xcd0], R32 ;  /* 0x000cd02001007387 */ /* 0x000fe20000100a00 */
[----:B----4-:R-:W-:Y:S01]  /*8ee50*/  IADD3 R28, R37, 0x100000, RZ ;  /* 0x00100000251c7810 */ /* 0x010fe20007ffe0ff */
[----:B------:R-:W-:Y:S01]  /*8ee60*/  IMAD.MOV.U32 R30, RZ, RZ, R40 ;  /* 0x000000ffff1e7224 */ /* 0x000fe200078e0028 */
[----:B------:R-:W-:-:S03]  /*8ee70*/  MOV R29, R41 ;  /* 0x00000029001d7202 */ /* 0x000fc60000000f00 */
[----:B------:R1:W-:Y:S04]  /*8ee80*/  LDGSTS.E [R28+0x5000], [R32.64], P0 ;  /* 0x05000000201c7fae */ /* 0x0003e80008121844 */
[----:B------:R-:W-:Y:S04]  /*8ee90*/  STL.64 [R1+0xc90], R30 ;  /* 0x000c901e01007387 */ /* 0x000fe80000100a00 */
[----:B------:R2:W-:Y:S01]  /*8eea0*/  LDGSTS.E [R0+0x6000], [R30.64], P0 ;  /* 0x060000001e007fae */ /* 0x0005e20008121844 */
[----:B-1----:R-:W-:-:S05]  /*8eeb0*/  IMAD.MOV.U32 R28, RZ, RZ, R42 ;  /* 0x000000ffff1c7224 */ /* 0x002fca00078e002a */
[----:B------:R1:W-:Y:S04]  /*8eec0*/  STL.64 [R1+0xc50], R28 ;  /* 0x000c501c01007387 */ /* 0x0003e80000100a00 */
[----:B------:R1:W-:Y:S02]  /*8eed0*/  LDGSTS.E [R0+0x7000], [R28.64], P0 ;  /* 0x070000001c007fae */ /* 0x0003e40008121844 */
[----:B-1----:R-:W-:Y:S01]  /*8eee0*/  IMAD.MOV.U32 R28, RZ, RZ, R44 ;  /* 0x000000ffff1c7224 */ /* 0x002fe200078e002c */
[----:B------:R-:W-:-:S05]  /*8eef0*/  MOV R29, R43 ;  /* 0x0000002b001d7202 */ /* 0x000fca0000000f00 */
        /* <DEDUP_REMOVED lines=9> */
[----:B------:R-:W3:Y:S01]  /*8ef90*/  LDL.LU.64 R42, [R1+0xe08] ;  /* 0x000e0800012a7983 */ /* 0x000ee20000300a00 */
[----:B--2---:R-:W-:Y:S01]  /*8efa0*/  IMAD.MOV.U32 R30, RZ, RZ, R52 ;  /* 0x000000ffff1e7224 */ /* 0x004fe200078e0034 */
[----:B------:R-:W-:Y:S02]  /*8efb0*/  MOV R31, R51 ;  /* 0x00000033001f7202 */ /* 0x000fe40000000f00 */
[----:B------:R-:W2:Y:S04]  /*8efc0*/  LDL.LU.64 R34, [R1+0xdc8] ;  /* 0x000dc80001227983 */ /* 0x000ea80000300a00 */
[----:B------:R1:W-:Y:S01]  /*8efd0*/  LDGSTS.E [R0+0xa000], [R28.64], P0 ;  /* 0x0a0000001c007fae */ /* 0x0003e20008121844 */
[----:B------:R-:W-:-:S03]  /*8efe0*/  IMAD.MOV.U32 R38, RZ, RZ, R56 ;  /* 0x000000ffff267224 */ /* 0x000fc600078e0038 */
[----:B------:R4:W-:Y:S01]  /*8eff0*/  LDGSTS.E [R0+0xb000], [R30.64], P0 ;  /* 0x0b0000001e007fae */ /* 0x0009e20008121844 */
[----:B------:R-:W-:-:S03]  /*8f000*/  MOV R39, R55 ;  /* 0x0000003700277202 */ /* 0x000fc60000000f00 */
[----:B-1----:R-:W2:Y:S04]  /*8f010*/  LDL.LU.64 R28, [R1+0xd88] ;  /* 0x000d8800011c7983 */ /* 0x002ea80000300a00 */
[----:B------:R4:W-:Y:S04]  /*8f020*/  STL.64 [R1+0xb50], R30 ;  /* 0x000b501e01007387 */ /* 0x0009e80000100a00 */
[----:B------:R-:W2:Y:S01]  /*8f030*/  LDL.LU.64 R32, [R1+0xd48] ;  /* 0x000d480001207983 */ /* 0x000ea20000300a00 */
[----:B----4-:R-:W-:Y:S01]  /*8f040*/  IMAD.MOV.U32 R30, RZ, RZ, R54 ;  /* 0x000000ffff1e7224 */ /* 0x010fe200078e0036 */
[----:B------:R-:W-:-:S05]  /*8f050*/  MOV R31, R53 ;  /* 0x00000035001f7202 */ /* 0x000fca0000000f00 */
[----:B------:R1:W-:Y:S04]  /*8f060*/  STL.64 [R1+0xb10], R30 ;  /* 0x000b101e01007387 */ /* 0x0003e80000100a00 */
[----:B------:R1:W-:Y:S04]  /*8f070*/  LDGSTS.E [R0+0xc000], [R30.64], P0 ;  /* 0x0c0000001e007fae */ /* 0x0003e80008121844 */
[----:B------:R4:W-:Y:S04]  /*8f080*/  LDGSTS.E [R0+0xd000], [R38.64], P0 ;  /* 0x0d00000026007fae */ /* 0x0009e80008121844 */
[----:B-1----:R-:W2:Y:S04]  /*8f090*/  LDL.LU.64 R30, [R1+0xd08] ;  /* 0x000d0800011e7983 */ /* 0x002ea80000300a00 */
[----:B------:R4:W-:Y:S01]  /*8f0a0*/  STL.64 [R1+0xad0], R38 ;  /* 0x000ad02601007387 */ /* 0x0009e20000100a00 */
[----:B------:R-:W-:-:S03]  /*8f0b0*/  IADD3 R37, R37, 0x100000, RZ ;  /* 0x0010000025257810 */ /* 0x000fc60007ffe0ff */
[----:B------:R-:W2:Y:S01]  /*8f0c0*/  LDL.LU.64 R40, [R1+0xcc8] ;  /* 0x000cc80001287983 */ /* 0x000ea20000300a00 */
[----:B----4-:R-:W-:Y:S01]  /*8f0d0*/  IMAD.MOV.U32 R38, RZ, RZ, R58 ;  /* 0x000000ffff267224 */ /* 0x010fe200078e003a */
[----:B------:R-:W-:-:S05]  /*8f0e0*/  MOV R39, R57 ;  /* 0x0000003900277202 */ /* 0x000fca0000000f00 */
[----:B------:R1:W-:Y:S04]  /*8f0f0*/  STL.64 [R1+0xa90], R38 ;  /* 0x000a902601007387 */ /* 0x0003e80000100a00 */
[----:B------:R1:W-:Y:S02]  /*8f100*/  LDGSTS.E [R0+0xe000], [R38.64], P0 ;  /* 0x0e00000026007fae */ /* 0x0003e40008121844 */
[----:B-1----:R-:W-:Y:S01]  /*8f110*/  IMAD.MOV.U32 R38, RZ, RZ, R46 ;  /* 0x000000ffff267224 */ /* 0x002fe200078e002e */
[----:B------:R-:W-:-:S05]  /*8f120*/  MOV R39, R45 ;  /* 0x0000002d00277202 */ /* 0x000fca0000000f00 */
[----:B------:R1:W-:Y:S04]  /*8f130*/  STL.64 [R1+0xa18], R38 ;  /* 0x000a182601007387 */ /* 0x0003e80000100a00 */
[----:B------:R1:W-:Y:S04]  /*8f140*/  LDGSTS.E [R37+0xf000], [R38.64], P0 ;  /* 0x0f00000026257fae */ /* 0x0003e80008121844 */
        /* <DEDUP_REMOVED lines=10> */
[----:B---3--:R-:W-:-:S05]  /*8f1f0*/  IADD3 R36, P1, R42, R64, RZ ;  /* 0x000000402a247210 */ /* 0x008fca0007f3e0ff */
[----:B------:R-:W-:Y:S01]  /*8f200*/  IMAD.X R0, R43, 0x1, R252, P1 ;  /* 0x000000012b007824 */ /* 0x000fe200008e06fc */
[----:B--2---:R-:W-:-:S04]  /*8f210*/  IADD3 R37, P1, R34, R64, RZ ;  /* 0x0000004022257210 */ /* 0x004fc80007f3e0ff */
[----:B------:R-:W-:Y:S02]  /*8f220*/  IADD3.X R3, R35, R252, RZ, P1, !PT ;  /* 0x000000fc23037210 */ /* 0x000fe40000ffe4ff */
[----:B------:R-:W-:-:S05]  /*8f230*/  IADD3 R35, P1, R28, R64, RZ ;  /* 0x000000401c237210 */ /* 0x000fca0007f3e0ff */
[----:B------:R-:W-:Y:S01]  /*8f240*/  IMAD.X R28, R29, 0x1, R252, P1 ;  /* 0x000000011d1c7824 */ /* 0x000fe200008e06fc */
[----:B------:R-:W-:-:S04]  /*8f250*/  IADD3 R34, P1, R32, R64, RZ ;  /* 0x0000004020227210 */ /* 0x000fc80007f3e0ff */
[----:B------:R-:W-:Y:S02]  /*8f260*/  IADD3.X R29, R33, R252, RZ, P1, !PT ;  /* 0x000000fc211d7210 */ /* 0x000fe40000ffe4ff */
[----:B------:R-:W-:-:S05]  /*8f270*/  IADD3 R33, P1, R30, R64, RZ ;  /* 0x000000401e217210 */ /* 0x000fca0007f3e0ff */
[----:B------:R-:W-:Y:S01]  /*8f280*/  IMAD.X R30, R31, 0x1, R252, P1 ;  /* 0x000000011f1e7824 */ /* 0x000fe200008e06fc */
[----:B------:R-:W-:-:S04]  /*8f290*/  IADD3 R32, P1, R40, R64, RZ ;  /* 0x0000004028207210 */ /* 0x000fc80007f3e0ff */
[----:B------:R-:W-:Y:S02]  /*8f2a0*/  IADD3.X R31, R41, R252, RZ, P1, !PT ;  /* 0x000000fc291f7210 */ /* 0x000fe40000ffe4ff */
[----:B----4-:R-:W-:-:S05]  /*8f2b0*/  IADD3 R40, P1, R38, R64, RZ ;  /* 0x0000004026287210 */ /* 0x010fca0007f3e0ff */
[----:B------:R-:W-:Y:S01]  /*8f2c0*/  IMAD.X R38, R39, 0x1, R252, P1 ;  /* 0x0000000127267824 */ /* 0x000fe200008e06fc */
[----:B------:R-:W-:-:S04]  /*8f2d0*/  IADD3 R42, P1, R44, R64, RZ ;  /* 0x000000402c2a7210 */ /* 0x000fc80007f3e0ff */
        /* <DEDUP_REMOVED lines=11> */
[----:B------:R-:W-:Y:S02]  /*8f390*/  IADD3 R54, P1, R56, R64, RZ ;  /* 0x0000004038367210 */ /* 0x000fe40007f3e0ff */
[----:B------:R-:W-:Y:S02]  /*8f3a0*/  LOP3.LUT R39, R249, 0x10, RZ, 0x3c, !PT ;  /* 0x00000010f9277812 */ /* 0x000fe400078e3cff */
[----:B------:R-:W-:Y:S02]  /*8f3b0*/  IADD3.X R53, R57, R252, RZ, P1, !PT ;  /* 0x000000fc39357210 */ /* 0x000fe40000ffe4ff */
[----:B------:R-:W-:Y:S01]  /*8f3c0*/  IADD3 R56, P1, R58, R64, RZ ;  /* 0x000000403a387210 */ /* 0x000fe20007f3e0ff */
[----:B------:R-:W-:-:S04]  /*8f3d0*/  IMAD R39, R60, 0x10000, R39 ;  /* 0x000100003c277824 */ /* 0x000fc800078e0227 */
[----:B------:R-:W-:Y:S01]  /*8f3e0*/  IMAD.X R55, R59, 0x1, R252, P1 ;  /* 0x000000013b377824 */ /* 0x000fe200008e06fc */
[----:B------:R-:W-:Y:S02]  /*8f3f0*/  IADD3 R58, P1, R168, R64, RZ ;  /* 0x00000040a83a7210 */ /* 0x000fe40007f3e0ff */
[----:B------:R-:W-:Y:S02]  /*8f400*/  MOV R168, R36 ;  /* 0x0000002400a87202 */ /* 0x000fe40000000f00 */
[----:B------:R-:W-:Y:S01]  /*8f410*/  IADD3.X R57, R169, R252, RZ, P1, !PT ;  /* 0x000000fca9397210 */ /* 0x000fe20000ffe4ff */
[----:B------:R-:W-:Y:S01]  /*8f420*/  IMAD.MOV.U32 R169, RZ, RZ, R0 ;  /* 0x000000ffffa97224 */ /* 0x000fe200078e0000 */
[C---:B------:R-:W-:Y:S02]  /*8f430*/  IADD3 R59, R39.reuse, 0x100000, RZ ;  /* 0x00100000273b7810 */ /* 0x040fe40007ffe0ff */
[----:B------:R-:W-:Y:S01]  /*8f440*/  MOV R36, R37 ;  /* 0x0000002500247202 */ /* 0x000fe20000000f00 */
[----:B------:R-:W-:Y:S01]  /*8f450*/  IMAD.MOV.U32 R37, RZ, RZ, R3 ;  /* 0x000000ffff257224 */ /* 0x000fe200078e0003 */
[----:B------:R-:W-:Y:S01]  /*8f460*/  IADD3 R0, R39, 0x100000, RZ ;  /* 0x0010000027007810 */ /* 0x000fe20007ffe0ff */
[----:B------:R-:W-:Y:S04]  /*8f470*/  STL.64 [R1+0xe08], R168 ;  /* 0x000e08a801007387 */ /* 0x000fe80000100a00 */
[----:B------:R1:W-:Y:S04]  /*8f480*/  LDGSTS.E [R59+0x200], [R168.64], P0 ;  /* 0x00200000a83b7fae */ /* 0x0003e80008121844 */
[----:B------:R2:W-:Y:S04]  /*8f490*/  STL.64 [R1+0xdc8], R36 ;  /* 0x000dc82401007387 */ /* 0x0005e80000100a00 */
[----:B------:R2:W-:Y:S02]  /*8f4a0*/  LDGSTS.E [R0+0x1200], [R36.64], P0 ;  /* 0x0120000024007fae */ /* 0x0005e40008121844 */
[----:B--2---:R-:W-:Y:S01]  /*8f4b0*/  MOV R36, R35 ;  /* 0x0000002300247202 */ /* 0x004fe20000000f00 */
[----:B------:R-:W-:Y:S01]  /*8f4c0*/  IMAD.MOV.U32 R37, RZ, RZ, R28 ;  /* 0x000000ffff257224 */ /* 0x000fe200078e001c */
[----:B------:R-:W-:-:S04]  /*8f4d0*/  MOV R28, R34 ;  /* 0x00000022001c7202 */ /* 0x000fc80000000f00 */
[----:B------:R-:W-:Y:S04]  /*8f4e0*/  STL.64 [R1+0xd88], R36 ;  /* 0x000d882401007387 */ /* 0x000fe80000100a00 */
[----:B------:R2:W-:Y:S04]  /*8f4f0*/  LDGSTS.E [R0+0x2200], [R36.64], P0 ;  /* 0x0220000024007fae */ /* 0x0005e80008121844 */
[----:B------:R3:W-:Y:S04]  /*8f500*/  STL.64 [R1+0xd48], R28 ;  /* 0x000d481c01007387 */ /* 0x0007e80000100a00 */
[----:B------:R3:W-:Y:S02]  /*8f510*/  LDGSTS.E [R0+0x3200], [R28.64], P0 ;  /* 0x032000001c007fae */ /* 0x0007e40008121844 */
[----:B---3--:R-:W-:Y:S01]  /*8f520*/  IMAD.MOV.U32 R28, RZ, RZ, R33 ;  /* 0x000000ffff1c7224 */ /* 0x008fe200078e0021 */
[----:B------:R-:W-:-:S05]  /*8f530*/  MOV R29, R30 ;  /* 0x0000001e001d7202 */ /* 0x000fca0000000f00 */
        /* <DEDUP_REMOVED lines=25> */
[----:B--2---:R-:W2:Y:S04]  /*8f6d0*/  LDL.LU.64 R36, [R1+0xe00] ;  /* 0x000e000001247983 */ /* 0x004ea80000300a00 */
[----:B------:R-:W4:Y:S01]  /*8f6e0*/  LDL.LU.64 R44, [R1+0xdc0] ;  /* 0x000dc000012c7983 */ /* 0x000f220000300a00 */
[----:B------:R-:W-:Y:S01]  /*8f6f0*/  IMAD.MOV.U32 R30, RZ, RZ, R52 ;  /* 0x000000ffff1e7224 */ /* 0x000fe200078e0034 */
[----:B------:R-:W-:-:S02]  /*8f700*/  MOV R31, R51 ;  /* 0x00000033001f7202 */ /* 0x000fc40000000f00 */
[----:B------:R3:W-:Y:S01]  /*8f710*/  LDGSTS.E [R0+0xa200], [R28.64], P0 ;  /* 0x0a2000001c007fae */ /* 0x0007e20008121844 */
[----:B------:R-:W-:-:S03]  /*8f720*/  IMAD.MOV.U32 R34, RZ, RZ, R56 ;  /* 0x000000ffff227224 */ /* 0x000fc600078e0038 */
[----:B------:R1:W-:Y:S01]  /*8f730*/  LDGSTS.E [R0+0xb200], [R30.64], P0 ;  /* 0x0b2000001e007fae */ /* 0x0003e20008121844 */
[----:B------:R-:W-:-:S03]  /*8f740*/  MOV R35, R55 ;  /* 0x0000003700237202 */ /* 0x000fc60000000f00 */
[----:B---3--:R-:W3:Y:S04]  /*8f750*/  LDL.LU.64 R28, [R1+0xd80] ;  /* 0x000d8000011c7983 */ /* 0x008ee80000300a00 */
[----:B------:R1:W-:Y:S04]  /*8f760*/  STL.64 [R1+0xb48], R30 ;  /* 0x000b481e01007387 */ /* 0x0003e80000100a00 */
[----:B------:R-:W3:Y:S01]  /*8f770*/  LDL.LU.64 R32, [R1+0xd40] ;  /* 0x000d400001207983 */ /* 0x000ee20000300a00 */
[----:B-1----:R-:W-:Y:S01]  /*8f780*/  IMAD.MOV.U32 R30, RZ, RZ, R54 ;  /* 0x000000ffff1e7224 */ /* 0x002fe200078e0036 */
[----:B------:R-:W-:-:S05]  /*8f790*/  MOV R31, R53 ;  /* 0x00000035001f7202 */ /* 0x000fca0000000f00 */
[----:B------:R1:W-:Y:S04]  /*8f7a0*/  STL.64 [R1+0xb08], R30 ;  /* 0x000b081e01007387 */ /* 0x0003e80000100a00 */
[----:B------:R1:W-:Y:S04]  /*8f7b0*/  LDGSTS.E [R0+0xc200], [R30.64], P0 ;  /* 0x0c2000001e007fae */ /* 0x0003e80008121844 */
[----:B------:R1:W-:Y:S04]  /*8f7c0*/  LDGSTS.E [R0+0xd200], [R34.64], P0 ;  /* 0x0d20000022007fae */ /* 0x0003e80008121844 */
[----:B-1----:R-:W3:Y:S04]  /*8f7d0*/  LDL.LU.64 R30, [R1+0xd00] ;  /* 0x000d0000011e7983 */ /* 0x002ee80000300a00 */
[----:B------:R1:W-:Y:S01]  /*8f7e0*/  STL.64 [R1+0xac8], R34 ;  /* 0x000ac82201007387 */ /* 0x0003e20000100a00 */
[----:B------:R-:W-:-:S03]  /*8f7f0*/  IADD3 R39, R39, 0x100000, RZ ;  /* 0x0010000027277810 */ /* 0x000fc60007ffe0ff */
[----:B------:R-:W3:Y:S01]  /*8f800*/  LDL.LU.64 R40, [R1+0xcc0] ;  /* 0x000cc00001287983 */ /* 0x000ee20000300a00 */
[----:B-1----:R-:W-:Y:S01]  /*8f810*/  IMAD.MOV.U32 R34, RZ, RZ, R58 ;  /* 0x000000ffff227224 */ /* 0x002fe200078e003a */
[----:B------:R-:W-:-:S05]  /*8f820*/  MOV R35, R57 ;  /* 0x0000003900237202 */ /* 0x000fca0000000f00 */
[----:B------:R1:W-:Y:S04]  /*8f830*/  STL.64 [R1+0xa88], R34 ;  /* 0x000a882201007387 */ /* 0x0003e80000100a00 */
[----:B------:R1:W-:Y:S02]  /*8f840*/  LDGSTS.E [R0+0xe200], [R34.64], P0 ;  /* 0x0e20000022007fae */ /* 0x0003e40008121844 */
[----:B-1----:R-:W-:Y:S01]  /*8f850*/  IMAD.MOV.U32 R34, RZ, RZ, R48 ;  /* 0x000000ffff227224 */ /* 0x002fe200078e0030 */
[----:B------:R-:W-:-:S05]  /*8f860*/  MOV R35, R47 ;  /* 0x0000002f00237202 */ /* 0x000fca0000000f00 */
[----:B------:R2:W-:Y:S04]  /*8f870*/  STL.64 [R1+0xa20], R34 ;  /* 0x000a202201007387 */ /* 0x0005e80000100a00 */
[----:B------:R2:W-:Y:S04]  /*8f880*/  LDGSTS.E [R39+0xf200], [R34.64], P0 ;  /* 0x0f20000022277fae */ /* 0x0005e80008121844 */
[----:B------:R-:W3:Y:S01]  /*8f890*/  LDL.LU.64 R42, [R1+0xc80] ;  /* 0x000c8000012a7983 */ /* 0x000ee20000300a00 */
[----:B--2---:R-:W-:-:S05]  /*8f8a0*/  IADD3 R35, P1, R36, R64, RZ ;  /* 0x0000004024237210 */ /* 0x004fca0007f3e0ff */
[----:B------:R-:W-:Y:S01]  /*8f8b0*/  IMAD.X R0, R37, 0x1, R252, P1 ;  /* 0x0000000125007824 */ /* 0x000fe200008e06fc */
[----:B----4-:R-:W-:-:S04]  /*8f8c0*/  IADD3 R37, P1, R44, R64, RZ ;  /* 0x000000402c257210 */ /* 0x010fc80007f3e0ff */
[----:B------:R-:W-:Y:S02]  /*8f8d0*/  IADD3.X R3, R45, R252, RZ, P1, !PT ;  /* 0x000000fc2d037210 */ /* 0x000fe40000ffe4ff */
[----:B------:R-:W2:Y:S04]  /*8f8e0*/  LDL.LU.64 R44, [R1+0xc40] ;  /* 0x000c4000012c7983 */ /* 0x000ea80000300a00 */
[----:B------:R-:W4:Y:S04]  /*8f8f0*/  LDL.LU.64 R46, [R1+0xc00] ;  /* 0x000c0000012e7983 */ /* 0x000f280000300a00 */
[----:B------:R-:W4:Y:S04]  /*8f900*/  LDL.LU.64 R48, [R1+0xbc0] ;  /* 0x000bc00001307983 */ /* 0x000f280000300a00 */
[----:B------:R-:W4:Y:S04]  /*8f910*/  LDL.LU.64 R50, [R1+0xb80] ;  /* 0x000b800001327983 */ /* 0x000f280000300a00 */
[----:B------:R-:W4:Y:S04]  /*8f920*/  LDL.LU.64 R52, [R1+0xb40] ;  /* 0x000b400001347983 */ /* 0x000f280000300a00 */
[----:B------:R-:W4:Y:S04]  /*8f930*/  LDL.LU.64 R54, [R1+0xb00] ;  /* 0x000b000001367983 */ /* 0x000f280000300a00 */
[----:B------:R-:W4:Y:S04]  /*8f940*/  LDL.LU.64 R56, [R1+0xac0] ;  /* 0x000ac00001387983 */ /* 0x000f280000300a00 */
[----:B------:R-:W4:Y:S01]  /*8f950*/  LDL.LU.64 R58, [R1+0xa80] ;  /* 0x000a8000013a7983 */ /* 0x000f220000300a00 */
[----:B---3--:R-:W-:Y:S01]  /*8f960*/  IADD3 R36, P1, R28, R64, RZ ;  /* 0x000000401c247210 */ /* 0x008fe20007f3e0ff */
[----:B------:R-:W-:-:S02]  /*8f970*/  IMAD R39, R60, 0x10000, R66 ;  /* 0x000100003c277824 */ /* 0x000fc400078e0242 */
[----:B------:R-:W-:Y:S01]  /*8f980*/  IMAD.MOV.U32 R67, RZ, RZ, R0 ;  /* 0x000000ffff437224 */ /* 0x000fe200078e0000 */
[----:B------:R-:W3:Y:S01]  /*8f990*/  LDL.LU.64 R168, [R1+0xa50] ;  /* 0x000a500001a87983 */ /* 0x000ee20000300a00 */
        /* <DEDUP_REMOVED lines=9> */
[----:B------:R-:W-:Y:S02]  /*8fa30*/  MOV R66, R35 ;  /* 0x0000002300427202 */ /* 0x000fe40000000f00 */
[----:B------:R-:W-:-:S03]  /*8fa40*/  IADD3 R0, R39, 0x100000, RZ ;  /* 0x0010000027007810 */ /* 0x000fc60007ffe0ff */
[----:B------:R1:W-:Y:S01]  /*8fa50*/  STL.64 [R1+0xe00], R66 ;  /* 0x000e004201007387 */ /* 0x0003e20000100a00 */
[----:B--2---:R-:W-:-:S04]  /*8fa60*/  IADD3 R42, P1, R44, R64, RZ ;  /* 0x000000402c2a7210 */ /* 0x004fc80007f3e0ff */
        /* <DEDUP_REMOVED lines=15> */
[----:B------:R-:W-:-:S05]  /*8fb60*/  IADD3 R59, R39, 0x100000, RZ ;  /* 0x00100000273b7810 */ /* 0x000fca0007ffe0ff */
[----:B------:R1:W-:Y:S02]  /*8fb70*/  LDGSTS.E [R59+0x400], [R66.64], P0 ;  /* 0x00400000423b7fae */ /* 0x0003e40008121844 */
[----:B-1----:R-:W-:Y:S01]  /*8fb80*/  MOV R66, R37 ;  /* 0x0000002500427202 */ /* 0x002fe20000000f00 */
[----:B------:R-:W-:Y:S01]  /*8fb90*/  IMAD.MOV.U32 R67, RZ, RZ, R3 ;  /* 0x000000ffff437224 */ /* 0x000fe200078e0003 */
[----:B------:R-:W-:Y:S01]  /*8fba0*/  MOV R37, R28 ;  /* 0x0000001c00257202 */ /* 0x000fe20000000f00 */
[----:B------:R-:W-:-:S03]  /*8fbb0*/  IMAD.MOV.U32 R28, RZ, RZ, R34 ;  /* 0x000000ffff1c7224 */ /* 0x000fc600078e0022 */
[----:B------:R-:W-:Y:S04]  /*8fbc0*/  STL.64 [R1+0xdc0], R66 ;  /* 0x000dc04201007387 */ /* 0x000fe80000100a00 */
[----:B------:R1:W-:Y:S04]  /*8fbd0*/  LDGSTS.E [R0+0x1400], [R66.64], P0 ;  /* 0x0140000042007fae */ /* 0x0003e80008121844 */
[----:B------:R-:W-:Y:S04]  /*8fbe0*/  STL.64 [R1+0xd80], R36 ;  /* 0x000d802401007387 */ /* 0x000fe80000100a00 */
[----:B------:R2:W-:Y:S04]  /*8fbf0*/  LDGSTS.E [R0+0x2400], [R36.64], P0 ;  /* 0x0240000024007fae */ /* 0x0005e80008121844 */
[----:B------:R4:W-:Y:S04]  /*8fc00*/  STL.64 [R1+0xd40], R28 ;  /* 0x000d401c01007387 */ /* 0x0009e80000100a00 */
[----:B------:R4:W-:Y:S02]  /*8fc10*/  LDGSTS.E [R0+0x3400], [R28.64], P0 ;  /* 0x034000001c007fae */ /* 0x0009e40008121844 */
[----:B----4-:R-:W-:Y:S01]  /*8fc20*/  MOV R28, R33 ;  /* 0x00000021001c7202 */ /* 0x010fe20000000f00 */
[----:B------:R-:W-:-:S05]  /*8fc30*/  IMAD.MOV.U32 R29, RZ, RZ, R30 ;  /* 0x000000ffff1d7224 */ /* 0x000fca00078e001e */
        /* <DEDUP_REMOVED lines=17> */
[----:B------:R4:W-:Y:S04]  /*8fd50*/  LDGSTS.E [R0+0x8400], [R28.64], P0 ;  /* 0x084000001c007fae */ /* 0x0009e80008121844 */
[----:B--2---:R-:W2:Y:S01]  /*8fd60*/  LDL.LU.64 R36, [R1+0xdf8] ;  /* 0x000df80001247983 */ /* 0x004ea20000300a00 */
[----:B----4-:R-:W-:Y:S01]  /*8fd70*/  MOV R28, R46 ;  /* 0x0000002e001c7202 */ /* 0x010fe20000000f00 */
[----:B------:R-:W-:-:S05]  /*8fd80*/  IMAD.MOV.U32 R29, RZ, RZ, R45 ;  /* 0x000000ffff1d7224 */ /* 0x000fca00078e002d */
[----:B------:R4:W-:Y:S04]  /*8fd90*/  STL.64 [R1+0xbc0], R28 ;  /* 0x000bc01c01007387 */ /* 0x0009e80000100a00 */
[----:B------:R4:W-:Y:S02]  /*8fda0*/  LDGSTS.E [R0+0x9400], [R28.64], P0 ;  /* 0x094000001c007fae */ /* 0x0009e40008121844 */
[----:B----4-:R-:W-:Y:S01]  /*8fdb0*/  MOV R28, R48 ;  /* 0x00000030001c7202 */ /* 0x010fe20000000f00 */
[----:B------:R-:W-:-:S05]  /*8fdc0*/  IMAD.MOV.U32 R29, RZ, RZ, R47 ;  /* 0x000000ffff1d7224 */ /* 0x000fca00078e002f */
[----:B------:R4:W-:Y:S04]  /*8fdd0*/  STL.64 [R1+0xb80], R28 ;  /* 0x000b801c01007387 */ /* 0x0009e80000100a00 */
[----:B------:R-:W2:Y:S01]  /*8fde0*/  LDL.LU.64 R46, [R1+0xdb8] ;  /* 0x000db800012e7983 */ /* 0x000ea20000300a00 */
[----:B------:R-:W-:Y:S01]  /*8fdf0*/  MOV R30, R50 ;  /* 0x00000032001e7202 */ /* 0x000fe20000000f00 */
[----:B------:R-:W-:Y:S02]  /*8fe00*/  IMAD.MOV.U32 R31, RZ, RZ, R49 ;  /* 0x000000ffff1f7224 */ /* 0x000fe400078e0031 */
[----:B------:R4:W-:Y:S01]  /*8fe10*/  LDGSTS.E [R0+0xa400], [R28.64], P0 ;  /* 0x0a4000001c007fae */ /* 0x0009e20008121844 */
[----:B------:R-:W-:-:S03]  /*8fe20*/  MOV R34, R54 ;  /* 0x0000003600227202 */ /* 0x000fc60000000f00 */
[----:B------:R1:W-:Y:S01]  /*8fe30*/  LDGSTS.E [R0+0xb400], [R30.64], P0 ;  /* 0x0b4000001e007fae */ /* 0x0003e20008121844 */
[----:B------:R-:W-:-:S03]  /*8fe40*/  IMAD.MOV.U32 R35, RZ, RZ, R53 ;  /* 0x000000ffff237224 */ /* 0x000fc600078e0035 */
[----:B----4-:R-:W4:Y:S04]  /*8fe50*/  LDL.LU.64 R28, [R1+0xd78] ;  /* 0x000d7800011c7983 */ /* 0x010f280000300a00 */
[----:B------:R1:W-:Y:S01]  /*8fe60*/  STL.64 [R1+0xb40], R30 ;  /* 0x000b401e01007387 */ /* 0x0003e20000100a00 */
[----:B---3--:R-:W-:-:S03]  /*8fe70*/  IADD3 R58, P1, R168, R64, RZ ;  /* 0x00000040a83a7210 */ /* 0x008fc60007f3e0ff */
[----:B------:R-:W3:Y:S01]  /*8fe80*/  LDL.LU.64 R32, [R1+0xd38] ;  /* 0x000d380001207983 */ /* 0x000ee20000300a00 */
[----:B-1----:R-:W-:Y:S01]  /*8fe90*/  MOV R30, R52 ;  /* 0x00000034001e7202 */ /* 0x002fe20000000f00 */
[----:B------:R-:W-:Y:S01]  /*8fea0*/  IMAD.MOV.U32 R31, RZ, RZ, R51 ;  /* 0x000000ffff1f7224 */ /* 0x000fe200078e0033 */
[----:B------:R-:W-:-:S04]  /*8feb0*/  IADD3.X R57, R169, R252, RZ, P1, !PT ;  /* 0x000000fca9397210 */ /* 0x000fc80000ffe4ff */
[----:B------:R1:W-:Y:S04]  /*8fec0*/  STL.64 [R1+0xb00], R30 ;  /* 0x000b001e01007387 */ /* 0x0003e80000100a00 */
[----:B------:R1:W-:Y:S04]  /*8fed0*/  LDGSTS.E [R0+0xc400], [R30.64], P0 ;  /* 0x0c4000001e007fae */ /* 0x0003e80008121844 */
[----:B------:R1:W-:Y:S04]  /*8fee0*/  LDGSTS.E [R0+0xd400], [R34.64], P0 ;  /* 0x0d40000022007fae */ /* 0x0003e80008121844 */
[----:B-1----:R-:W3:Y:S04]  /*8fef0*/  LDL.LU.64 R30, [R1+0xcf8] ;  /* 0x000cf800011e7983 */ /* 0x002ee80000300a00 */
[----:B------:R1:W-:Y:S01]  /*8ff00*/  STL.64 [R1+0xac0], R34 ;  /* 0x000ac02201007387 */ /* 0x0003e20000100a00 */
[----:B------:R-:W-:-:S03]  /*8ff10*/  IADD3 R39, R39, 0x100000, RZ ;  /* 0x0010000027277810 */ /* 0x000fc60007ffe0ff */
[----:B------:R-:W3:Y:S01]  /*8ff20*/  LDL.LU.64 R40, [R1+0xcb8] ;  /* 0x000cb80001287983 */ /* 0x000ee20000300a00 */
[----:B-1----:R-:W-:Y:S01]  /*8ff30*/  MOV R34, R56 ;  /* 0x0000003800227202 */ /* 0x002fe20000000f00 */
[----:B------:R-:W-:-:S05]  /*8ff40*/  IMAD.MOV.U32 R35, RZ, RZ, R55 ;  /* 0x000000ffff237224 */ /* 0x000fca00078e0037 */
[----:B------:R1:W-:Y:S04]  /*8ff50*/  STL.64 [R1+0xa80], R34 ;  /* 0x000a802201007387 */ /* 0x0003e80000100a00 */
[----:B------:R1:W-:Y:S04]  /*8ff60*/  LDGSTS.E [R0+0xe400], [R34.64], P0 ;  /* 0x0e40000022007fae */ /* 0x0003e80008121844 */
[----:B------:R-:W3:Y:S01]  /*8ff70*/  LDL.LU.64 R42, [R1+0xc78] ;  /* 0x000c7800012a7983 */ /* 0x000ee20000300a00 */
[----:B-1----:R-:W-:Y:S01]  /*8ff80*/  MOV R34, R58 ;  /* 0x0000003a00227202 */ /* 0x002fe20000000f00 */
[----:B------:R-:W-:-:S05]  /*8ff90*/  IMAD.MOV.U32 R35, RZ, RZ, R57 ;  /* 0x000000ffff237224 */ /* 0x000fca00078e0039 */
[----:B------:R2:W-:Y:S04]  /*8ffa0*/  STL.64 [R1+0xa50], R34 ;  /* 0x000a502201007387 */ /* 0x0005e80000100a00 */
[----:B------:R2:W-:Y:S04]  /*8ffb0*/  LDGSTS.E [R39+0xf400], [R34.64], P0 ;  /* 0x0f40000022277fae */ /* 0x0005e80008121844 */
[----:B------:R-:W3:Y:S01]  /*8ffc0*/  LDL.LU.64 R44, [R1+0xc38] ;  /* 0x000c3800012c7983 */ /* 0x000ee20000300a00 */
[----:B--2---:R-:W-:-:S04]  /*8ffd0*/  IADD3 R35, P1, R36, R64, RZ ;  /* 0x0000004024237210 */ /* 0x004fc80007f3e0ff */
[----:B------:R-:W-:Y:S02]  /*8ffe0*/  IADD3.X R0, R37, R252, RZ, P1, !PT ;  /* 0x000000fc25007210 */ /* 0x000fe40000ffe4ff */
[----:B------:R-:W-:-:S05]  /*8fff0*/  IADD3 R37, P1, R46, R64, RZ ;  /* 0x000000402e257210 */ /* 0x000fca0007f3e0ff */
[----:B------:R-:W-:Y:S02]  /*90000*/  IMAD.X R3, R47, 0x1, R252, P1 ;  /* 0x000000012f037824 */ /* 0x000fe400008e06fc */
[----:B------:R-:W2:Y:S04]  /*90010*/  LDL.LU.64 R46, [R1+0xbf8] ;  /* 0x000bf800012e7983 */ /* 0x000ea80000300a00 */
[----:B------:R-:W2:Y:S04]  /*90020*/  LDL.LU.64 R48, [R1+0xbb8] ;  /* 0x000bb80001307983 */ /* 0x000ea80000300a00 */
[----:B------:R-:W2:Y:S04]  /*90030*/  LDL.LU.64 R50, [R1+0xb78] ;  /* 0x000b780001327983 */ /* 0x000ea80000300a00 */
[----:B------:R-:W2:Y:S04]  /*90040*/  LDL.LU.64 R52, [R1+0xb38] ;  /* 0x000b380001347983 */ /* 0x000ea80000300a00 */
[----:B------:R-:W2:Y:S04]  /*90050*/  LDL.LU.64 R54, [R1+0xaf8] ;  /* 0x000af80001367983 */ /* 0x000ea80000300a00 */
[----:B------:R-:W2:Y:S04]  /*90060*/  LDL.LU.64 R56, [R1+0xab8] ;  /* 0x000ab80001387983 */ /* 0x000ea80000300a00 */
[----:B------:R-:W2:Y:S04]  /*90070*/  LDL.LU.64 R58, [R1+0xa78] ;  /* 0x000a7800013a7983 */ /* 0x000ea80000300a00 */
[----:B------:R-:W2:Y:S01]  /*90080*/  LDL.LU.64 R66, [R1+0xa48] ;  /* 0x000a480001427983 */ /* 0x000ea20000300a00 */
[----:B----4-:R-:W-:-:S04]  /*90090*/  IADD3 R36, P1, R28, R64, RZ ;  /* 0x000000401c247210 */ /* 0x010fc80007f3e0ff */
[----:B------:R-:W-:Y:S02]  /*900a0*/  IADD3.X R28, R29, R252, RZ, P1, !PT ;  /* 0x000000fc1d1c7210 */ /* 0x000fe40000ffe4ff */
[----:B---3--:R-:W-:-:S05]  /*900b0*/  IADD3 R34, P1, R32, R64, RZ ;  /* 0x0000004020227210 */ /* 0x008fca0007f3e0ff */
        /* <DEDUP_REMOVED lines=9> */
[----:B------:R-:W-:-:S04]  /*90150*/  LOP3.LUT R39, R250, 0x30, RZ, 0x3c, !PT ;  /* 0x00000030fa277812 */ /* 0x000fc800078e3cff */
[----:B------:R-:W-:Y:S02]  /*90160*/  LEA R39, R60, R39, 0x10 ;  /* 0x000000273c277211 */ /* 0x000fe400078e80ff */
        /* <DEDUP_REMOVED lines=14> */
[----:B------:R-:W-:Y:S01]  /*90250*/  IADD3 R58, P1, R66, R64, RZ ;  /* 0x00000040423a7210 */ /* 0x000fe20007f3e0ff */
[----:B------:R-:W-:Y:S01]  /*90260*/  IMAD.MOV.U32 R66, RZ, RZ, R35 ;  /* 0x000000ffff427224 */ /* 0x000fe200078e0023 */
[----:B------:R-:W-:-:S03]  /*90270*/  IADD3 R59, R39, 0x100000, RZ ;  /* 0x00100000273b7810 */ /* 0x000fc60007ffe0ff */
[----:B------:R-:W-:Y:S01]  /*90280*/  IMAD.X R57, R67, 0x1, R252, P1 ;  /* 0x0000000143397824 */ /* 0x000fe200008e06fc */
[----:B------:R-:W-:Y:S02]  /*90290*/  MOV R67, R0 ;  /* 0x0000000000437202 */ /* 0x000fe40000000f00 */
[----:B------:R-:W-:-:S03]  /*902a0*/  IADD3 R0, R39, 0x100000, RZ ;  /* 0x0010000027007810 */ /* 0x000fc60007ffe0ff */
[----:B------:R1:W-:Y:S04]  /*902b0*/  STL.64 [R1+0xdf8], R66 ;  /* 0x000df84201007387 */ /* 0x0003e80000100a00 */
[----:B------:R1:W-:Y:S02]  /*902c0*/  LDGSTS.E [R59+0x600], [R66.64], P0 ;  /* 0x00600000423b7fae */ /* 0x0003e40008121844 */
[----:B-1----:R-:W-:Y:S01]  /*902d0*/  IMAD.MOV.U32 R66, RZ, RZ, R37 ;  /* 0x000000ffff427224 */ /* 0x002fe200078e0025 */
[----:B------:R-:W-:Y:S01]  /*902e0*/  MOV R67, R3 ;  /* 0x0000000300437202 */ /* 0x000fe20000000f00 */
[----:B------:R-:W-:Y:S01]  /*902f0*/  IMAD.MOV.U32 R37, RZ, RZ, R28 ;  /* 0x000000ffff257224 */ /* 0x000fe200078e001c */
[----:B------:R-:W-:-:S03]  /*90300*/  MOV R28, R34 ;  /* 0x00000022001c7202 */ /* 0x000fc60000000f00 */
[----:B------:R-:W-:Y:S04]  /*90310*/  STL.64 [R1+0xdb8], R66 ;  /* 0x000db84201007387 */ /* 0x000fe80000100a00 */
[----:B------:R1:W-:Y:S04]  /*90320*/  LDGSTS.E [R0+0x1600], [R66.64], P0 ;  /* 0x0160000042007fae */ /* 0x0003e80008121844 */
        /* <DEDUP_REMOVED lines=29> */
[----:B------:R-:W-:-:S03]  /*90500*/  IMAD.MOV.U32 R30, RZ, RZ, R50 ;  /* 0x000000ffff1e7224 */ /* 0x000fc600078e0032 */
[----:B------:R3:W-:Y:S01]  /*90510*/  LDGSTS.E [R0+0x9600], [R28.64], P0 ;  /* 0x096000001c007fae */ /* 0x0007e20008121844 */
[----:B------:R-:W-:Y:S01]  /*90520*/  MOV R31, R49 ;  /* 0x00000031001f7202 */ /* 0x000fe20000000f00 */
[----:B------:R-:W-:Y:S02]  /*90530*/  IMAD.MOV.U32 R34, RZ, RZ, R54 ;  /* 0x000000ffff227224 */ /* 0x000fe400078e0036 */
[----:B---3--:R-:W-:Y:S01]  /*90540*/  IMAD.MOV.U32 R28, RZ, RZ, R48 ;  /* 0x000000ffff1c7224 */ /* 0x008fe200078e0030 */
[----:B------:R-:W-:-:S05]  /*90550*/  MOV R29, R47 ;  /* 0x0000002f001d7202 */ /* 0x000fca0000000f00 */
[----:B------:R3:W-:Y:S04]  /*90560*/  STL.64 [R1+0xb78], R28 ;  /* 0x000b781c01007387 */ /* 0x0007e80000100a00 */
[----:B------:R3:W-:Y:S01]  /*90570*/  LDGSTS.E [R0+0xa600], [R28.64], P0 ;  /* 0x0a6000001c007fae */ /* 0x0007e20008121844 */
[----:B------:R-:W-:-:S03]  /*90580*/  MOV R35, R53 ;  /* 0x0000003500237202 */ /* 0x000fc60000000f00 */
[----:B------:R1:W-:Y:S04]  /*90590*/  LDGSTS.E [R0+0xb600], [R30.64], P0 ;  /* 0x0b6000001e007fae */ /* 0x0003e80008121844 */
        /* <DEDUP_REMOVED lines=15> */
[----:B------:R1:W-:Y:S04]  /*90690*/  LDGSTS.E [R0+0xe600], [R34.64], P0 ;  /* 0x0e60000022007fae */ /* 0x0003e80008121844 */
[----:B------:R-:W3:Y:S01]  /*906a0*/  LDL.LU.64 R42, [R1+0xc70] ;  /* 0x000c7000012a7983 */ /* 0x000ee20000300a00 */
[----:B-1----:R-:W-:Y:S01]  /*906b0*/  IMAD.MOV.U32 R34, RZ, RZ, R58 ;  /* 0x000000ffff227224 */ /* 0x002fe200078e003a */
[----:B------:R-:W-:-:S05]  /*906c0*/  MOV R35, R57 ;  /* 0x0000003900237202 */ /* 0x000fca0000000f00 */
[----:B------:R2:W-:Y:S04]  /*906d0*/  STL.64 [R1+0xa48], R34 ;  /* 0x000a482201007387 */ /* 0x0005e80000100a00 */
[----:B------:R2:W-:Y:S02]  /*906e0*/  LDGSTS.E [R39+0xf600], [R34.64], P0 ;  /* 0x0f60000022277fae */ /* 0x0005e40008121844 */
        /* <DEDUP_REMOVED lines=22> */
[----:B------:R-:W-:Y:S02]  /*90850*/  IMAD.X R38, R43, 0x1, R252, P1 ;  /* 0x000000012b267824 */ /* 0x000fe400008e06fc */
[----:B------:R-:W-:Y:S01]  /*90860*/  IMAD R39, R60, 0x10000, R63 ;  /* 0x000100003c277824 */ /* 0x000fe200078e023f */
        /* <DEDUP_REMOVED lines=17> */
[----:B------:R-:W-:Y:S02]  /*90980*/  IADD3 R59, R39, 0x100000, RZ ;  /* 0x00100000273b7810 */ /* 0x000fe40007ffe0ff */
[----:B------:R-:W-:Y:S01]  /*90990*/  IADD3.X R57, R67, R252, RZ, P1, !PT ;  /* 0x000000fc43397210 */ /* 0x000fe20000ffe4ff */
[----:B------:R-:W-:Y:S01]  /*909a0*/  IMAD.MOV.U32 R67, RZ, RZ, R0 ;  /* 0x000000ffff437224 */ /* 0x000fe200078e0000 */
[----:B------:R-:W-:Y:S02]  /*909b0*/  MOV R66, R35 ;  /* 0x0000002300427202 */ /* 0x000fe40000000f00 */
[----:B------:R-:W-:-:S03]  /*909c0*/  IADD3 R0, R39, 0x100000, RZ ;  /* 0x0010000027007810 */ /* 0x000fc60007ffe0ff */
[----:B------:R1:W-:Y:S04]  /*909d0*/  STL.64 [R1+0xdf0], R66 ;  /* 0x000df04201007387 */ /* 0x0003e80000100a00 */
        /* <DEDUP_REMOVED lines=11> */
[----:B---3--:R-:W-:Y:S01]  /*90a90*/  MOV R28, R33 ;  /* 0x00000021001c7202 */ /* 0x008fe20000000f00 */
[----:B------:R-:W-:-:S05]  /*90aa0*/  IMAD.MOV.U32 R29, RZ, RZ, R30 ;  /* 0x000000ffff1d7224 */ /* 0x000fca00078e001e */
        /* <DEDUP_REMOVED lines=17> */
[----:B------:R3:W-:Y:S04]  /*90bc0*/  LDGSTS.E [R0+0x8800], [R28.64], P0 ;  /* 0x088000001c007fae */ /* 0x0007e80008121844 */
[----:B--2---:R-:W2:Y:S01]  /*90bd0*/  LDL.LU.64 R36, [R1+0xde8] ;  /* 0x000de80001247983 */ /* 0x004ea20000300a00 */
[----:B---3--:R-:W-:Y:S01]  /*90be0*/  MOV R28, R46 ;  /* 0x0000002e001c7202 */ /* 0x008fe20000000f00 */
[----:B------:R-:W-:-:S05]  /*90bf0*/  IMAD.MOV.U32 R29, RZ, RZ, R45 ;  /* 0x000000ffff1d7224 */ /* 0x000fca00078e002d */
[----:B------:R3:W-:Y:S04]  /*90c00*/  STL.64 [R1+0xbb0], R28 ;  /* 0x000bb01c01007387 */ /* 0x0007e80000100a00 */
[----:B------:R3:W-:Y:S02]  /*90c10*/  LDGSTS.E [R0+0x9800], [R28.64], P0 ;  /* 0x098000001c007fae */ /* 0x0007e40008121844 */
[----:B---3--:R-:W-:Y:S01]  /*90c20*/  MOV R28, R48 ;  /* 0x00000030001c7202 */ /* 0x008fe20000000f00 */
[----:B------:R-:W-:-:S05]  /*90c30*/  IMAD.MOV.U32 R29, RZ, RZ, R47 ;  /* 0x000000ffff1d7224 */ /* 0x000fca00078e002f */
[----:B------:R3:W-:Y:S04]  /*90c40*/  STL.64 [R1+0xb70], R28 ;  /* 0x000b701c01007387 */ /* 0x0007e80000100a00 */
[----:B------:R-:W4:Y:S01]  /*90c50*/  LDL.LU.64 R46, [R1+0xda8] ;  /* 0x000da800012e7983 */ /* 0x000f220000300a00 */
[----:B------:R-:W-:Y:S01]  /*90c60*/  MOV R30, R50 ;  /* 0x00000032001e7202 */ /* 0x000fe20000000f00 */
[----:B------:R-:W-:Y:S02]  /*90c70*/  IMAD.MOV.U32 R31, RZ, RZ, R49 ;  /* 0x000000ffff1f7224 */ /* 0x000fe400078e0031 */
[----:B------:R3:W-:Y:S01]  /*90c80*/  LDGSTS.E [R0+0xa800], [R28.64], P0 ;  /* 0x0a8000001c007fae */ /* 0x0007e20008121844 */
[----:B------:R-:W-:-:S03]  /*90c90*/  MOV R34, R54 ;  /* 0x0000003600227202 */ /* 0x000fc60000000f00 */
[----:B------:R1:W-:Y:S01]  /*90ca0*/  LDGSTS.E [R0+0xb800], [R30.64], P0 ;  /* 0x0b8000001e007fae */ /* 0x0003e20008121844 */
[----:B------:R-:W-:-:S03]  /*90cb0*/  IMAD.MOV.U32 R35, RZ, RZ, R53 ;  /* 0x000000ffff237224 */ /* 0x000fc600078e0035 */
[----:B---3--:R-:W3:Y:S04]  /*90cc0*/  LDL.LU.64 R28, [R1+0xd68] ;  /* 0x000d6800011c7983 */ /* 0x008ee80000300a00 */
[----:B------:R1:W-:Y:S04]  /*90cd0*/  STL.64 [R1+0xb30], R30 ;  /* 0x000b301e01007387 */ /* 0x0003e80000100a00 */
[----:B------:R-:W3:Y:S01]  /*90ce0*/  LDL.LU.64 R32, [R1+0xd28] ;  /* 0x000d280001207983 */ /* 0x000ee20000300a00 */
[----:B-1----:R-:W-:Y:S01]  /*90cf0*/  MOV R30, R52 ;  /* 0x00000034001e7202 */ /* 0x002fe20000000f00 */
[----:B------:R-:W-:-:S05]  /*90d00*/  IMAD.MOV.U32 R31, RZ, RZ, R51 ;  /* 0x000000ffff1f7224 */ /* 0x000fca00078e0033 */
        /* <DEDUP_REMOVED lines=19> */
[----:B----4-:R-:W-:-:S05]  /*90e40*/  IADD3 R37, P1, R46, R64, RZ ;  /* 0x000000402e257210 */ /* 0x010fca0007f3e0ff */
[----:B------:R-:W-:Y:S02]  /*90e50*/  IMAD.X R3, R47, 0x1, R252, P1 ;  /* 0x000000012f037824 */ /* 0x000fe400008e06fc */
        /* <DEDUP_REMOVED lines=8> */
[----:B---3--:R-:W-:-:S04]  /*90ee0*/  IADD3 R36, P1, R28, R64, RZ ;  /* 0x000000401c247210 */ /* 0x008fc80007f3e0ff */
        /* <DEDUP_REMOVED lines=64> */
[----:B------:R3:W-:Y:S04]  /*912f0*/  LDGSTS.E [R0+0x8a00], [R28.64], P0 ;  /* 0x08a000001c007fae */ /* 0x0007e80008121844 */
[----:B--2---:R-:W2:Y:S01]  /*91300*/  LDL.LU.64 R36, [R1+0xde0] ;  /* 0x000de00001247983 */ /* 0x004ea20000300a00 */
[----:B---3--:R-:W-:Y:S01]  /*91310*/  IMAD.MOV.U32 R28, RZ, RZ, R46 ;  /* 0x000000ffff1c7224 */ /* 0x008fe200078e002e */
[----:B------:R-:W-:-:S05]  /*91320*/  MOV R29, R45 ;  /* 0x0000002d001d7202 */ /* 0x000fca0000000f00 */
[----:B------:R3:W-:Y:S04]  /*91330*/  STL.64 [R1+0xba8], R28 ;  /* 0x000ba81c01007387 */ /* 0x0007e80000100a00 */
[----:B------:R3:W-:Y:S04]  /*91340*/  LDGSTS.E [R0+0x9a00], [R28.64], P0 ;  /* 0x09a000001c007fae */ /* 0x0007e80008121844 */
[----:B-1----:R-:W4:Y:S01]  /*91350*/  LDL.LU.64 R66, [R1+0xda0] ;  /* 0x000da00001427983 */ /* 0x002f220000300a00 */
[----:B------:R-:W-:Y:S01]  /*91360*/  IMAD.MOV.U32 R30, RZ, RZ, R50 ;  /* 0x000000ffff1e7224 */ /* 0x000fe200078e0032 */
[----:B------:R-:W-:Y:S01]  /*91370*/  MOV R31, R49 ;  /* 0x00000031001f7202 */ /* 0x000fe20000000f00 */
[----:B---3--:R-:W-:Y:S01]  /*91380*/  IMAD.MOV.U32 R28, RZ, RZ, R48 ;  /* 0x000000ffff1c7224 */ /* 0x008fe200078e0030 */
[----:B------:R-:W-:-:S05]  /*91390*/  MOV R29, R47 ;  /* 0x0000002f001d7202 */ /* 0x000fca0000000f00 */
[----:B------:R1:W-:Y:S04]  /*913a0*/  STL.64 [R1+0xb68], R28 ;  /* 0x000b681c01007387 */ /* 0x0003e80000100a00 */
[----:B------:R1:W-:Y:S04]  /*913b0*/  LDGSTS.E [R0+0xaa00], [R28.64], P0 ;  /* 0x0aa000001c007fae */ /* 0x0003e80008121844 */
[----:B------:R3:W-:Y:S04]  /*913c0*/  LDGSTS.E [R0+0xba00], [R30.64], P0 ;  /* 0x0ba000001e007fae */ /* 0x0007e80008121844 */
[----:B-1----:R-:W4:Y:S04]  /*913d0*/  LDL.LU.64 R28, [R1+0xd60] ;  /* 0x000d6000011c7983 */ /* 0x002f280000300a00 */
[----:B------:R3:W-:Y:S04]  /*913e0*/  STL.64 [R1+0xb28], R30 ;  /* 0x000b281e01007387 */ /* 0x0007e80000100a00 */
[----:B------:R-:W4:Y:S01]  /*913f0*/  LDL.LU.64 R32, [R1+0xd20] ;  /* 0x000d200001207983 */ /* 0x000f220000300a00 */
        /* <DEDUP_REMOVED lines=10> */
[----:B---3--:R-:W-:Y:S01]  /*914a0*/  IMAD.MOV.U32 R34, RZ, RZ, R56 ;  /* 0x000000ffff227224 */ /* 0x008fe200078e0038 */
[----:B------:R-:W-:-:S05]  /*914b0*/  MOV R35, R55 ;  /* 0x0000003700237202 */ /* 0x000fca0000000f00 */
[----:B------:R1:W-:Y:S04]  /*914c0*/  STL.64 [R1+0xa68], R34 ;  /* 0x000a682201007387 */ /* 0x0003e80000100a00 */
[----:B------:R1:W-:Y:S04]  /*914d0*/  LDGSTS.E [R0+0xea00], [R34.64], P0 ;  /* 0x0ea0000022007fae */ /* 0x0003e80008121844 */
[----:B------:R-:W3:Y:S01]  /*914e0*/  LDL.LU.64 R42, [R1+0xc60] ;  /* 0x000c6000012a7983 */ /* 0x000ee20000300a00 */
[----:B-1----:R-:W-:Y:S01]  /*914f0*/  IMAD.MOV.U32 R34, RZ, RZ, R58 ;  /* 0x000000ffff227224 */ /* 0x002fe200078e003a */
[----:B------:R-:W-:-:S05]  /*91500*/  MOV R35, R57 ;  /* 0x0000003900237202 */ /* 0x000fca0000000f00 */
[----:B------:R2:W-:Y:S04]  /*91510*/  STL.64 [R1+0xa38], R34 ;  /* 0x000a382201007387 */ /* 0x0005e80000100a00 */
[----:B------:R-:W3:Y:S04]  /*91520*/  LDL.LU.64 R44, [R1+0xc20] ;  /* 0x000c2000012c7983 */ /* 0x000ee80000300a00 */
[----:B------:R-:W3:Y:S04]  /*91530*/  LDL.LU.64 R46, [R1+0xbe0] ;  /* 0x000be000012e7983 */ /* 0x000ee80000300a00 */
[----:B------:R-:W3:Y:S04]  /*91540*/  LDL.LU.64 R48, [R1+0xba0] ;  /* 0x000ba00001307983 */ /* 0x000ee80000300a00 */
[----:B------:R-:W3:Y:S04]  /*91550*/  LDL.LU.64 R50, [R1+0xb60] ;  /* 0x000b600001327983 */ /* 0x000ee80000300a00 */
[----:B------:R-:W3:Y:S04]  /*91560*/  LDL.LU.64 R52, [R1+0xb20] ;  /* 0x000b200001347983 */ /* 0x000ee80000300a00 */
[----:B------:R-:W3:Y:S04]  /*91570*/  LDL.LU.64 R54, [R1+0xae0] ;  /* 0x000ae00001367983 */ /* 0x000ee80000300a00 */
[----:B------:R-:W3:Y:S04]  /*91580*/  LDL.LU.64 R56, [R1+0xaa0] ;  /* 0x000aa00001387983 */ /* 0x000ee80000300a00 */
[----:B------:R-:W3:Y:S01]  /*91590*/  LDL.LU.64 R58, [R1+0xa60] ;  /* 0x000a6000013a7983 */ /* 0x000ee20000300a00 */
[----:B------:R-:W-:-:S05]  /*915a0*/  IADD3 R39, R39, 0x100000, RZ ;  /* 0x0010000027277810 */ /* 0x000fca0007ffe0ff */
[----:B------:R1:W-:Y:S02]  /*915b0*/  LDGSTS.E [R39+0xfa00], [R34.64], P0 ;  /* 0x0fa0000022277fae */ /* 0x0003e40008121844 */
[----:B-1----:R-:W-:Y:S01]  /*915c0*/  IMAD R39, R60, 0x10000, R62 ;  /* 0x000100003c277824 */ /* 0x002fe200078e023e */
[----:B--2---:R-:W-:-:S05]  /*915d0*/  IADD3 R35, P1, R36, R64, RZ ;  /* 0x0000004024237210 */ /* 0x004fca0007f3e0ff */
[----:B------:R-:W-:Y:S01]  /*915e0*/  IMAD.X R0, R37, 0x1, R252, P1 ;  /* 0x0000000125007824 */ /* 0x000fe200008e06fc */
[----:B----4-:R-:W-:-:S04]  /*915f0*/  IADD3 R37, P1, R66, R64, RZ ;  /* 0x0000004042257210 */ /* 0x010fc80007f3e0ff */
[----:B------:R-:W-:Y:S02]  /*91600*/  IADD3.X R3, R67, R252, RZ, P1, !PT ;  /* 0x000000fc43037210 */ /* 0x000fe40000ffe4ff */
[----:B------:R-:W2:Y:S01]  /*91610*/  LDL.LU.64 R66, [R1+0xa30] ;  /* 0x000a300001427983 */ /* 0x000ea20000300a00 */
        /* <DEDUP_REMOVED lines=26> */
[----:B------:R-:W-:-:S03]  /*917c0*/  MOV R62, R35 ;  /* 0x00000023003e7202 */ /* 0x000fc60000000f00 */
[----:B------:R-:W-:Y:S01]  /*917d0*/  IMAD.X R55, R59, 0x1, R252, P1 ;  /* 0x000000013b377824 */ /* 0x000fe200008e06fc */
[C---:B------:R-:W-:Y:S01]  /*917e0*/  IADD3 R59, R39.reuse, 0x100000, RZ ;  /* 0x00100000273b7810 */ /* 0x040fe20007ffe0ff */
[----:B------:R1:W-:Y:S01]  /*917f0*/  STL.64 [R1+0xde0], R62 ;  /* 0x000de03e01007387 */ /* 0x0003e20000100a00 */
[----:B------:R-:W-:-:S03]  /*91800*/  IADD3 R0, R39, 0x100000, RZ ;  /* 0x0010000027007810 */ /* 0x000fc60007ffe0ff */
        /* <DEDUP_REMOVED lines=31> */
[----:B---3--:R-:W3:Y:S01]  /*91a00*/  LDL.LU.64 R36, [R1+0xdd8] ;  /* 0x000dd80001247983 */ /* 0x008ee20000300a00 */
[----:B----4-:R-:W-:Y:S01]  /*91a10*/  MOV R28, R46 ;  /* 0x0000002e001c7202 */ /* 0x010fe20000000f00 */
[----:B------:R-:W-:-:S05]  /*91a20*/  IMAD.MOV.U32 R29, RZ, RZ, R45 ;  /* 0x000000ffff1d7224 */ /* 0x000fca00078e002d */
[----:B------:R4:W-:Y:S04]  /*91a30*/  STL.64 [R1+0xba0], R28 ;  /* 0x000ba01c01007387 */ /* 0x0009e80000100a00 */
[----:B-1----:R-:W3:Y:S01]  /*91a40*/  LDL.LU.64 R62, [R1+0xd98] ;  /* 0x000d9800013e7983 */ /* 0x002ee20000300a00 */
[----:B------:R-:W-:Y:S01]  /*91a50*/  MOV R30, R48 ;  /* 0x00000030001e7202 */ /* 0x000fe20000000f00 */
[----:B------:R-:W-:Y:S02]  /*91a60*/  IMAD.MOV.U32 R31, RZ, RZ, R47 ;  /* 0x000000ffff1f7224 */ /* 0x000fe400078e002f */
[----:B------:R4:W-:Y:S01]  /*91a70*/  LDGSTS.E [R0+0x9c00], [R28.64], P0 ;  /* 0x09c000001c007fae */ /* 0x0009e20008121844 */
[----:B------:R-:W-:-:S03]  /*91a80*/  MOV R34, R52 ;  /* 0x0000003400227202 */ /* 0x000fc60000000f00 */
[----:B------:R1:W-:Y:S01]  /*91a90*/  LDGSTS.E [R0+0xac00], [R30.64], P0 ;  /* 0x0ac000001e007fae */ /* 0x0003e20008121844 */
[----:B------:R-:W-:-:S03]  /*91aa0*/  IMAD.MOV.U32 R35, RZ, RZ, R51 ;  /* 0x000000ffff237224 */ /* 0x000fc600078e0033 */
[----:B----4-:R-:W4:Y:S04]  /*91ab0*/  LDL.LU.64 R28, [R1+0xd58] ;  /* 0x000d5800011c7983 */ /* 0x010f280000300a00 */
[----:B------:R1:W-:Y:S04]  /*91ac0*/  STL.64 [R1+0xb60], R30 ;  /* 0x000b601e01007387 */ /* 0x0003e80000100a00 */
[----:B------:R-:W4:Y:S01]  /*91ad0*/  LDL.LU.64 R32, [R1+0xd18] ;  /* 0x000d180001207983 */ /* 0x000f220000300a00 */
[----:B-1----:R-:W-:Y:S01]  /*91ae0*/  MOV R30, R50 ;  /* 0x00000032001e7202 */ /* 0x002fe20000000f00 */
[----:B------:R-:W-:-:S05]  /*91af0*/  IMAD.MOV.U32 R31, RZ, RZ, R49 ;  /* 0x000000ffff1f7224 */ /* 0x000fca00078e0031 */
[----:B------:R1:W-:Y:S04]  /*91b00*/  STL.64 [R1+0xb20], R30 ;  /* 0x000b201e01007387 */ /* 0x0003e80000100a00 */
[----:B------:R1:W-:Y:S04]  /*91b10*/  LDGSTS.E [R0+0xbc00], [R30.64], P0 ;  /* 0x0bc000001e007fae */ /* 0x0003e80008121844 */
[----:B------:R1:W-:Y:S01]  /*91b20*/  LDGSTS.E [R0+0xcc00], [R34.64], P0 ;  /* 0x0cc0000022007fae */ /* 0x0003e20008121844 */
[----:B--2---:R-:W-:-:S03]  /*91b30*/  IADD3 R58, P1, R66, R64, RZ ;  /* 0x00000040423a7210 */ /* 0x004fc60007f3e0ff */
[----:B-1----:R-:W2:Y:S04]  /*91b40*/  LDL.LU.64 R30, [R1+0xcd8] ;  /* 0x000cd800011e7983 */ /* 0x002ea80000300a00 */
[----:B------:R1:W-:Y:S01]  /*91b50*/  STL.64 [R1+0xae0], R34 ;  /* 0x000ae02201007387 */ /* 0x0003e20000100a00 */
[----:B------:R-:W-:-:S03]  /*91b60*/  IADD3.X R57, R67, R252, RZ, P1, !PT ;  /* 0x000000fc43397210 */ /* 0x000fc60000ffe4ff */
[----:B------:R-:W2:Y:S01]  /*91b70*/  LDL.LU.64 R40, [R1+0xc98] ;  /* 0x000c980001287983 */ /* 0x000ea20000300a00 */
[----:B-1----:R-:W-:Y:S01]  /*91b80*/  MOV R34, R54 ;  /* 0x0000003600227202 */ /* 0x002fe20000000f00 */
[----:B------:R-:W-:-:S05]  /*91b90*/  IMAD.MOV.U32 R35, RZ, RZ, R53 ;  /* 0x000000ffff237224 */ /* 0x000fca00078e0035 */
[----:B------:R1:W-:Y:S04]  /*91ba0*/  STL.64 [R1+0xaa0], R34 ;  /* 0x000aa02201007387 */ /* 0x0003e80000100a00 */
[----:B------:R1:W-:Y:S04]  /*91bb0*/  LDGSTS.E [R0+0xdc00], [R34.64], P0 ;  /* 0x0dc0000022007fae */ /* 0x0003e80008121844 */
[----:B------:R-:W2:Y:S01]  /*91bc0*/  LDL.LU.64 R42, [R1+0xc58] ;  /* 0x000c5800012a7983 */ /* 0x000ea20000300a00 */
[----:B-1----:R-:W-:Y:S01]  /*91bd0*/  MOV R34, R56 ;  /* 0x0000003800227202 */ /* 0x002fe20000000f00 */
[----:B------:R-:W-:-:S05]  /*91be0*/  IMAD.MOV.U32 R35, RZ, RZ, R55 ;  /* 0x000000ffff237224 */ /* 0x000fca00078e0037 */
[----:B------:R1:W-:Y:S04]  /*91bf0*/  STL.64 [R1+0xa60], R34 ;  /* 0x000a602201007387 */ /* 0x0003e80000100a00 */
[----:B------:R1:W-:Y:S02]  /*91c00*/  LDGSTS.E [R0+0xec00], [R34.64], P0 ;  /* 0x0ec0000022007fae */ /* 0x0003e40008121844 */
[----:B-1----:R-:W-:Y:S01]  /*91c10*/  MOV R34, R58 ;  /* 0x0000003a00227202 */ /* 0x002fe20000000f00 */
[----:B------:R-:W-:-:S05]  /*91c20*/  IMAD.MOV.U32 R35, RZ, RZ, R57 ;  /* 0x000000ffff237224 */ /* 0x000fca00078e0039 */
[----:B------:R3:W-:Y:S04]  /*91c30*/  STL.64 [R1+0xa30], R34 ;  /* 0x000a302201007387 */ /* 0x0007e80000100a00 */
[----:B------:R-:W2:Y:S04]  /*91c40*/  LDL.LU.64 R44, [R1+0xc18] ;  /* 0x000c1800012c7983 */ /* 0x000ea80000300a00 */
[----:B------:R-:W2:Y:S04]  /*91c50*/  LDL.LU.64 R46, [R1+0xbd8] ;  /* 0x000bd800012e7983 */ /* 0x000ea80000300a00 */
[----:B------:R-:W2:Y:S04]  /*91c60*/  LDL.LU.64 R48, [R1+0xb98] ;  /* 0x000b980001307983 */ /* 0x000ea80000300a00 */
[----:B------:R-:W2:Y:S04]  /*91c70*/  LDL.LU.64 R50, [R1+0xb58] ;  /* 0x000b580001327983 */ /* 0x000ea80000300a00 */
[----:B------:R-:W2:Y:S01]  /*91c80*/  LDL.LU.64 R52, [R1+0xb18] ;  /* 0x000b180001347983 */ /* 0x000ea20000300a00 */
[----:B------:R-:W-:-:S03]  /*91c90*/  IADD3 R39, R39, 0x100000, RZ ;  /* 0x0010000027277810 */ /* 0x000fc60007ffe0ff */
[----:B------:R-:W2:Y:S04]  /*91ca0*/  LDL.LU.64 R54, [R1+0xad8] ;  /* 0x000ad80001367983 */ /* 0x000ea80000300a00 */
[----:B------:R3:W-:Y:S04]  /*91cb0*/  LDGSTS.E [R39+0xfc00], [R34.64], P0 ;  /* 0x0fc0000022277fae */ /* 0x0007e80008121844 */
[----:B------:R-:W2:Y:S04]  /*91cc0*/  LDL.LU.64 R56, [R1+0xa98] ;  /* 0x000a980001387983 */ /* 0x000ea80000300a00 */
[----:B------:R-:W2:Y:S01]  /*91cd0*/  LDL.LU.64 R58, [R1+0xa58] ;  /* 0x000a5800013a7983 */ /* 0x000ea20000300a00 */
[----:B---3--:R-:W-:-:S04]  /*91ce0*/  IADD3 R35, P1, R36, R64, RZ ;  /* 0x0000004024237210 */ /* 0x008fc80007f3e0ff */
[----:B------:R-:W-:Y:S02]  /*91cf0*/  IADD3.X R0, R37, R252, RZ, P1, !PT ;  /* 0x000000fc25007210 */ /* 0x000fe40000ffe4ff */
[----:B------:R-:W-:-:S05]  /*91d00*/  IADD3 R37, P1, R62, R64, RZ ;  /* 0x000000403e257210 */ /* 0x000fca0007f3e0ff */
[----:B------:R-:W-:Y:S02]  /*91d10*/  IMAD.X R3, R63, 0x1, R252, P1 ;  /* 0x000000013f037824 */ /* 0x000fe400008e06fc */
[----:B------:R-:W3:Y:S01]  /*91d20*/  LDL.LU.64 R62, [R1+0xa28] ;  /* 0x000a2800013e7983 */ /* 0x000ee20000300a00 */
[----:B----4-:R-:W-:-:S04]  /*91d30*/  IADD3 R36, P1, R28, R64, RZ ;  /* 0x000000401c247210 */ /* 0x010fc80007f3e0ff */
[----:B------:R-:W-:Y:S02]  /*91d40*/  IADD3.X R28, R29, R252, RZ, P1, !PT ;  /* 0x000000fc1d1c7210 */ /* 0x000fe40000ffe4ff */
[----:B------:R-:W-:-:S05]  /*91d50*/  IADD3 R34, P1, R32, R64, RZ ;  /* 0x0000004020227210 */ /* 0x000fca0007f3e0ff */
        /* <DEDUP_REMOVED lines=24> */
[----:B------:R-:W-:-:S04]  /*91ee0*/  LEA R39, R60, R39, 0x10 ;  /* 0x000000273c277211 */ /* 0x000fc800078e80ff */
[----:B------:R-:W-:Y:S01]  /*91ef0*/  IADD3 R59, R39, 0x100000, RZ ;  /* 0x00100000273b7810 */ /* 0x000fe20007ffe0ff */
[----:B------:R-:W-:-:S05]  /*91f00*/  IMAD.MOV.U32 R65, RZ, RZ, 0x7f ;  /* 0x0000007fff417424 */ /* 0x000fca00078e00ff */
[----:B------:R-:W-:Y:S02]  /*91f10*/  IADD3 R65, R65, c[0x0][0x180], RZ ;  /* 0x0000600041417a10 */ /* 0x000fe40007ffe0ff */
[----:B------:R-:W-:Y:S02]  /*91f20*/  IADD3 R61, R61, 0x1, RZ ;  /* 0x000000013d3d7810 */ /* 0x000fe40007ffe0ff */
[----:B---3--:R-:W-:Y:S01]  /*91f30*/  IADD3 R58, P1, R62, R64, RZ ;  /* 0x000000403e3a7210 */ /* 0x008fe20007f3e0ff */
[----:B------:R-:W-:-:S04]  /*91f40*/  IMAD.MOV.U32 R62, RZ, RZ, R35 ;  /* 0x000000ffff3e7224 */ /* 0x000fc800078e0023 */
        /* <DEDUP_REMOVED lines=15> */
[----:B--2---:R-:W-:Y:S01]  /*92040*/  IMAD.MOV.U32 R28, RZ, RZ, R33 ;  /* 0x000000ffff1c7224 */ /* 0x004fe200078e0021 */
[----:B------:R-:W-:-:S05]  /*92050*/  MOV R29, R30 ;  /* 0x0000001e001d7202 */ /* 0x000fca0000000f00 */
        /* <DEDUP_REMOVED lines=37> */
[----:B------:R2:W-:Y:S01]  /*922b0*/  LDGSTS.E [R0+0xde00], [R28.64], P0 ;  /* 0x0de000001c007fae */ /* 0x0005e20008121844 */
[----:B------:R-:W-:Y:S01]  /*922c0*/  SHF.R.S32.HI R3, RZ, 0x1f, R65 ;  /* 0x0000001fff037819 */ /* 0x000fe20000011441 */
[----:B--2---:R-:W-:Y:S01]  /*922d0*/  IMAD.MOV.U32 R28, RZ, RZ, R56 ;  /* 0x000000ffff1c7224 */ /* 0x004fe200078e0038 */
[----:B------:R-:W-:-:S05]  /*922e0*/  MOV R29, R55 ;  /* 0x00000037001d7202 */ /* 0x000fca0000000f00 */
[----:B------:R2:W-:Y:S04]  /*922f0*/  STL.64 [R1+0xa58], R28 ;  /* 0x000a581c01007387 */ /* 0x0005e80000100a00 */
[----:B------:R2:W-:Y:S01]  /*92300*/  LDGSTS.E [R0+0xee00], [R28.64], P0 ;  /* 0x0ee000001c007fae */ /* 0x0005e20008121844 */
[----:B------:R-:W-:Y:S02]  /*92310*/  LEA.HI R3, R3, R65, RZ, 0x7 ;  /* 0x0000004103037211 */ /* 0x000fe400078f38ff */
[----:B------:R-:W-:Y:S02]  /*92320*/  IADD3 R39, R39, 0x100000, RZ ;  /* 0x0010000027277810 */ /* 0x000fe40007ffe0ff */
[----:B--2---:R-:W-:Y:S01]  /*92330*/  MOV R28, R58 ;  /* 0x0000003a001c7202 */ /* 0x004fe20000000f00 */
[----:B------:R-:W-:Y:S01]  /*92340*/  IMAD.MOV.U32 R29, RZ, RZ, R57 ;  /* 0x000000ffff1d7224 */ /* 0x000fe200078e0039 */
[----:B------:R-:W-:-:S04]  /*92350*/  SHF.R.S32.HI R3, RZ, 0x7, R3 ;  /* 0x00000007ff037819 */ /* 0x000fc80000011403 */
[----:B------:R1:W-:Y:S04]  /*92360*/  STL.64 [R1+0xa28], R28 ;  /* 0x000a281c01007387 */ /* 0x0003e80000100a00 */
[----:B------:R1:W-:Y:S04]  /*92370*/  STL [R1+0xa10], R61 ;  /* 0x000a103d01007387 */ /* 0x0003e80000100800 */
[----:B------:R1:W-:Y:S04]  /*92380*/  STL [R1+0x1e38], R60 ;  /* 0x001e383c01007387 */ /* 0x0003e80000100800 */
[----:B------:R1:W-:Y:S01]  /*92390*/  LDGSTS.E [R39+0xfe00], [R28.64], P0 ;  /* 0x0fe000001c277fae */ /* 0x0003e20008121844 */
[----:B------:R-:W-:-:S03]  /*923a0*/  ISETP.NE.U32.AND P0, PT, R61, R3, PT ;  /* 0x000000033d00720c */ /* 0x000fc60003f05070 */
[----:B------:R-:W0:Y:S10]  /*923b0*/  LDGDEPBAR ;  /* 0x00000000000079af */ /* 0x000e340000000000 */
[----:B-1----:R-:W-:Y:S01]  /*923c0*/  @!P0 CALL.REL.NOINC `(.L_x_0) ;  /* 0x0000001000008944 */ /* 0x002fe20003c00000 */
[----:B------:R-:W-:Y:S05]  /*923d0*/  BRA `(.L_x_1) ;  /* 0xfffad67000007947 */ /* 0x000fea000383ffff */
.L_x_0:
[----:B----4-:R-:W1:Y:S01]  /*923e0*/  S2R R33, SR_TID.X ;  /* 0x0000000000217919 */ /* 0x010e620000002100 */
[----:B------:R-:W-:-:S04]  /*923f0*/  DEPBAR.LE SB0, 0x0 ;  /* 0x000080000000791a */ /* 0x000fc80000000000 */
[----:B-----5:R-:W-:Y:S01]  /*92400*/  MOV R28, R244 ;  /* 0x000000f4001c7202 */ /* 0x020fe20000000f00 */
[----:B------:R-:W-:Y:S01]  /*92410*/  IMAD.MOV.U32 R29, RZ, RZ, R245 ;  /* 0x000000ffff1d7224 */ /* 0x000fe200078e00f5 */
[----:B------:R-:W-:Y:S01]  /*92420*/  MOV R30, R240 ;  /* 0x000000f0001e7202 */ /* 0x000fe20000000f00 */
[----:B------:R-:W-:Y:S01]  /*92430*/  IMAD.MOV.U32 R31, RZ, RZ, R241 ;  /* 0x000000ffff1f7224 */ /* 0x000fe200078e00f1 */
[----:B------:R-:W-:Y:S01]  /*92440*/  MOV R240, R246 ;  /* 0x000000f600f07202 */ /* 0x000fe20000000f00 */
[----:B------:R-:W-:Y:S01]  /*92450*/  IMAD.MOV.U32 R241, RZ, RZ, R247 ;  /* 0x000000fffff17224 */ /* 0x000fe200078e00f7 */
[C---:B-1----:R-:W-:Y:S01]  /*92460*/  SHF.L.U32 R2, R33.reuse, 0x8, RZ ;  /* 0x0000000821027819 */ /* 0x042fe200000006ff */
[C---:B------:R-:W-:Y:S01]  /*92470*/  IMAD.SHL.U32 R0, R33.reuse, 0x20, RZ ;  /* 0x0000002021007824 */ /* 0x040fe200078e00ff */
[C---:B------:R-:W-:Y:S01]  /*92480*/  LOP3.LUT R32, R33.reuse, 0x7f, RZ, 0xc0, !PT ;  /* 0x0000007f21207812 */ /* 0x040fe200078ec0ff */
[----:B------:R-:W-:Y:S01]  /*92490*/  IMAD.SHL.U32 R3, R33, 0x4, RZ ;  /* 0x0000000421037824 */ /* 0x000fe200078e00ff */
[----:B------:R-:W-:-:S04]  /*924a0*/  LOP3.LUT R2, R2, 0x1800, RZ, 0xc0, !PT ;  /* 0x0000180002027812 */ /* 0x000fc800078ec0ff */
[----:B------:R-:W-:Y:S02]  /*924b0*/  LOP3.LUT R2, R2, 0x60, R0, 0xf8, !PT ;  /* 0x0000006002027812 */ /* 0x000fe400078ef800 */
[----:B------:R-:W-:-:S04]  /*924c0*/  SHF.L.U32 R0, R33, 0x3, RZ ;  /* 0x0000000321007819 */ /* 0x000fc800000006ff */
[----:B------:R-:W-:-:S04]  /*924d0*/  LOP3.LUT R0, R0, 0x300, RZ, 0xc0, !PT ;  /* 0x0000030000007812 */ /* 0x000fc800078ec0ff */
[----:B------:R-:W-:-:S04]  /*924e0*/  LOP3.LUT R0, R0, 0x70, R3, 0xf8, !PT ;  /* 0x0000007000007812 */ /* 0x000fc800078ef803 */
[----:B------:R-:W-:Y:S01]  /*924f0*/  LOP3.LUT R0, R2, R0, RZ, 0x3c, !PT ;  /* 0x0000000002007212 */ /* 0x000fe200078e3cff */
[----:B------:R-:W-:Y:S01]  /*92500*/  BAR.SYNC.DEFER_BLOCKING 0x0 ;  /* 0x0000000000007b1d */ /* 0x000fe20000010000 */
[----:B------:R-:W-:-:S04]  /*92510*/  SHF.L.U32 R2, R33, 0xa, RZ ;  /* 0x0000000a21027819 */ /* 0x000fc800000006ff */
[----:B------:R-:W-:-:S05]  /*92520*/  LOP3.LUT R2, R2, 0x1800, RZ, 0xc0, !PT ;  /* 0x0000180002027812 */ /* 0x000fca00078ec0ff */
[----:B------:R-:W-:-:S05]  /*92530*/  IMAD R2, R32, 0x10, R2 ;  /* 0x0000001020027824 */ /* 0x000fca00078e0202 */
[C---:B------:R-:W-:Y:S02]  /*92540*/  LOP3.LUT R248, R2.reuse, 0x20, RZ, 0x3c, !PT ;  /* 0x0000002002f87812 */ /* 0x040fe400078e3cff */
[C---:B------:R-:W-:Y:S02]  /*92550*/  LOP3.LUT R3, R2.reuse, 0x40, RZ, 0x3c, !PT ;  /* 0x0000004002037812 */ /* 0x040fe400078e3cff */
[----:B------:R-:W-:Y:S01]  /*92560*/  LOP3.LUT R252, R2, 0x60, RZ, 0x3c, !PT ;  /* 0x0000006002fc7812 */ /* 0x000fe200078e3cff */
[----:B------:R1:W-:Y:S04]  /*92570*/  STS.128 [R0], R28 ;  /* 0x0000001c00007388 */ /* 0x0003e80000000c00 */
[----:B------:R-:W-:Y:S01]  /*92580*/  STS.128 [R0+0x80], R240 ;  /* 0x000080f000007388 */ /* 0x000fe20000000c00 */
[----:B-1----:R-:W-:Y:S01]  /*92590*/  MOV R30, R180 ;  /* 0x000000b4001e7202 */ /* 0x002fe20000000f00 */
[----:B------:R-:W-:Y:S01]  /*925a0*/  IMAD.MOV.U32 R31, RZ, RZ, R181 ;  /* 0x000000ffff1f7224 */ /* 0x000fe200078e00b5 */
[----:B------:R-:W-:Y:S01]  /*925b0*/  MOV R28, R228 ;  /* 0x000000e4001c7202 */ /* 0x000fe20000000f00 */
[----:B------:R-:W-:Y:S01]  /*925c0*/  IMAD.MOV.U32 R29, RZ, RZ, R229 ;  /* 0x000000ffff1d7224 */ /* 0x000fe200078e00e5 */
[----:B------:R-:W-:Y:S01]  /*925d0*/  MOV R180, R230 ;  /* 0x000000e600b47202 */ /* 0x000fe20000000f00 */
[----:B------:R-:W-:-:S03]  /*925e0*/  IMAD.MOV.U32 R181, RZ, RZ, R231 ;  /* 0x000000ffffb57224 */ /* 0x000fc600078e00e7 */
[----:B------:R1:W-:Y:S04]  /*925f0*/  STS.128 [R0+0x400], R28 ;  /* 0x0004001c00007388 */ /* 0x0003e80000000c00 */
[----:B------:R-:W-:Y:S04]  /*92600*/  STS.128 [R0+0x480], R180 ;  /* 0x000480b400007388 */ /* 0x000fe80000000c00 */
[----:B------:R-:W-:Y:S01]  /*92610*/  BAR.SYNC.DEFER_BLOCKING 0x0 ;  /* 0x0000000000007b1d */ /* 0x000fe20000010000 */
[----:B-1----:R-:W-:Y:S01]  /*92620*/  MOV R28, R208 ;  /* 0x000000d0001c7202 */ /* 0x002fe20000000f00 */
[----:B------:R-:W-:Y:S01]  /*92630*/  IMAD.MOV.U32 R29, RZ, RZ, R209 ;  /* 0x000000ffff1d7224 */ /* 0x000fe200078e00d1 */
[----:B------:R-:W-:Y:S01]  /*92640*/  MOV R30, R212 ;  /* 0x000000d4001e7202 */ /* 0x000fe20000000f00 */
[----:B------:R-:W-:Y:S01]  /*92650*/  IMAD.MOV.U32 R31, RZ, RZ, R213 ;  /* 0x000000ffff1f7224 */ /* 0x000fe200078e00d5 */
[----:B------:R-:W-:Y:S01]  /*92660*/  MOV R212, R210 ;  /* 0x000000d200d47202 */ /* 0x000fe20000000f00 */
[----:B------:R-:W-:Y:S01]  /*92670*/  IMAD.MOV.U32 R213, RZ, RZ, R211 ;  /* 0x000000ffffd57224 */ /* 0x000fe200078e00d3 */
[----:B------:R-:W1:Y:S04]  /*92680*/  LDS.128 R32, [R2] ;  /* 0x0000000002207984 */ /* 0x000e680000000c00 */
[----:B------:R-:W2:Y:S04]  /*92690*/  LDS.128 R40, [R248] ;  /* 0x00000000f8287984 */ /* 0x000ea80000000c00 */
[----:B------:R-:W3:Y:S04]  /*926a0*/  LDS.128 R36, [R3] ;  /* 0x0000000003247984 */ /* 0x000ee80000000c00 */
[----:B-1----:R-:W-:Y:S04]  /*926b0*/  STL.64 [R1+0x60], R32 ;  /* 0x0000602001007387 */ /* 0x002fe80000100a00 */
[----:B------:R-:W-:Y:S04]  /*926c0*/  STL.64 [R1+0x68], R34 ;  /* 0x0000682201007387 */ /* 0x000fe80000100a00 */
[----:B------:R-:W1:Y:S04]  /*926d0*/  LDS.128 R32, [R252] ;  /* 0x00000000fc207984 */ /* 0x000e680000000c00 */
[----:B------:R-:W-:Y:S06]  /*926e0*/  BAR.SYNC.DEFER_BLOCKING 0x0 ;  /* 0x0000000000007b1d */ /* 0x000fec0000010000 */
[----:B--2---:R-:W-:Y:S04]  /*926f0*/  STL.64 [R1+0xa0], R40 ;  /* 0x0000a02801007387 */ /* 0x004fe80000100a00 */
[----:B------:R-:W-:Y:S04]  /*92700*/  STL.64 [R1+0xa8], R42 ;  /* 0x0000a82a01007387 */ /* 0x000fe80000100a00 */
[----:B---3--:R-:W-:Y:S04]  /*92710*/  STL.64 [R1+0xd0], R36 ;  /* 0x0000d02401007387 */ /* 0x008fe80000100a00 */
[----:B------:R-:W-:Y:S04]  /*92720*/  STL.64 [R1+0xd8], R38 ;  /* 0x0000d82601007387 */ /* 0x000fe80000100a00 */
[----:B------:R2:W-:Y:S04]  /*92730*/  STS.128 [R0], R28 ;  /* 0x0000001c00007388 */ /* 0x0005e80000000c00 */
[----:B------:R-:W-:Y:S04]  /*92740*/  STS.128 [R0+0x80], R212 ;  /* 0x000080d400007388 */ /* 0x000fe80000000c00 */
[----:B-1----:R-:W-:Y:S01]  /*92750*/  STL.64 [R1+0xf0], R32 ;  /* 0x0000f02001007387 */ /* 0x002fe20000100a00 */
[----:B--2---:R-:W-:Y:S01]  /*92760*/  MOV R30, R72 ;  /* 0x00000048001e7202 */ /* 0x004fe20000000f00 */
[----:B------:R-:W-:Y:S01]  /*92770*/  IMAD.MOV.U32 R31, RZ, RZ, R73 ;  /* 0x000000ffff1f7224 */ /* 0x000fe200078e0049 */
[----:B------:R-:W-:Y:S01]  /*92780*/  MOV R28, R92 ;  /* 0x0000005c001c7202 */ /* 0x000fe20000000f00 */
[----:B------:R-:W-:Y:S01]  /*92790*/  IMAD.MOV.U32 R29, RZ, RZ, R93 ;  /* 0x000000ffff1d7224 */ /* 0x000fe200078e005d */
[----:B------:R-:W-:Y:S01]  /*927a0*/  MOV R72, R94 ;  /* 0x0000005e00487202 */ /* 0x000fe20000000f00 */
[----:B------:R-:W-:Y:S01]  /*927b0*/  IMAD.MOV.U32 R73, RZ, RZ, R95 ;  /* 0x000000ffff497224 */ /* 0x000fe200078e005f */
[----:B------:R-:W-:Y:S04]  /*927c0*/  STL.64 [R1+0xf8], R34 ;  /* 0x0000f82201007387 */ /* 0x000fe80000100a00 */
        /* <DEDUP_REMOVED lines=60> */
[----:B------:R-:W-:Y:S04]  /*92b90*/  STS.128 [R0+0x400], R28 ;  /* 0x0004001c00007388 */ /* 0x000fe80000000c00 */
[----:B------:R1:W-:Y:S04]  /*92ba0*/  STS.128 [R0+0x480], R8 ;  /* 0x0004800800007388 */ /* 0x0003e80000000c00 */
[----:B------:R-:W-:Y:S06]  /*92bb0*/  BAR.SYNC.DEFER_BLOCKING 0x0 ;  /* 0x0000000000007b1d */ /* 0x000fec0000010000 */
[----:B-1----:R-:W2:Y:S04]  /*92bc0*/  LDL.LU R8, [R1+0x550] ;  /* 0x0005500001087983 */ /* 0x002ea80000300800 */
[----:B------:R-:W2:Y:S04]  /*92bd0*/  LDL.LU R9, [R1+0x554] ;  /* 0x0005540001097983 */ /* 0x000ea80000300800 */
[----:B------:R-:W2:Y:S04]  /*92be0*/  LDL.LU R10, [R1+0x5b0] ;  /* 0x0005b000010a7983 */ /* 0x000ea80000300800 */
[----:B------:R-:W1:Y:S04]  /*92bf0*/  LDS.128 R244, [R2] ;  /* 0x0000000002f47984 */ /* 0x000e680000000c00 */
[----:B------:R-:W3:Y:S04]  /*92c00*/  LDS.128 R32, [R248] ;  /* 0x00000000f8207984 */ /* 0x000ee80000000c00 */
[----:B------:R-:W-:Y:S04]  /*92c10*/  LDS.128 R28, [R3] ;  /* 0x00000000031c7984 */ /* 0x000fe80000000c00 */
[----:B------:R-:W4:Y:S04]  /*92c20*/  LDS.128 R4, [R252] ;  /* 0x00000000fc047984 */ /* 0x000f280000000c00 */
[----:B------:R-:W2:Y:S04]  /*92c30*/  LDL.LU R11, [R1+0x5b4] ;  /* 0x0005b400010b7983 */ /* 0x000ea80000300800 */
[----:B------:R-:W-:Y:S06]  /*92c40*/  BAR.SYNC.DEFER_BLOCKING 0x0 ;  /* 0x0000000000007b1d */ /* 0x000fec0000010000 */
[----:B-1----:R4:W-:Y:S04]  /*92c50*/  STL [R1+0x2424], R246 ;  /* 0x002424f601007387 */ /* 0x0029e80000100800 */
[----:B------:R1:W-:Y:S04]  /*92c60*/  STL [R1+0x2420], R247 ;  /* 0x002420f701007387 */ /* 0x0003e80000100800 */
[----:B---3--:R-:W-:Y:S04]  /*92c70*/  STL.64 [R1], R32 ;  /* 0x0000002001007387 */ /* 0x008fe80000100a00 */
[----:B------:R-:W-:Y:S01]  /*92c80*/  STL.64 [R1+0x8], R34 ;  /* 0x0000082201007387 */ /* 0x000fe20000100a00 */
[----:B----4-:R-:W-:Y:S01]  /*92c90*/  MOV R246, R4 ;  /* 0x0000000400f67202 */ /* 0x010fe20000000f00 */
[----:B-1----:R-:W-:-:S02]  /*92ca0*/  IMAD.MOV.U32 R247, RZ, RZ, R5 ;  /* 0x000000fffff77224 */ /* 0x002fc400078e0005 */
[----:B------:R-:W-:Y:S04]  /*92cb0*/  STL.64 [R1+0x50], R28 ;  /* 0x0000501c01007387 */ /* 0x000fe80000100a00 */
[----:B------:R-:W-:Y:S04]  /*92cc0*/  STL.64 [R1+0x58], R30 ;  /* 0x0000581e01007387 */ /* 0x000fe80000100a00 */
[----:B------:R1:W-:Y:S04]  /*92cd0*/  STL.64 [R1+0x98], R6 ;  /* 0x0000980601007387 */ /* 0x0003e80000100a00 */
[----:B------:R-:W3:Y:S04]  /*92ce0*/  LDL.LU R4, [R1+0x558] ;  /* 0x0005580001047983 */ /* 0x000ee80000300800 */
[----:B------:R-:W3:Y:S04]  /*92cf0*/  LDL.LU R5, [R1+0x55c] ;  /* 0x00055c0001057983 */ /* 0x000ee80000300800 */
[----:B-1----:R-:W3:Y:S04]  /*92d00*/  LDL.LU R6, [R1+0x5b8] ;  /* 0x0005b80001067983 */ /* 0x002ee80000300800 */
[----:B------:R-:W3:Y:S04]  /*92d10*/  LDL.LU R7, [R1+0x5bc] ;  /* 0x0005bc0001077983 */ /* 0x000ee80000300800 */
[----:B--2---:R-:W-:Y:S04]  /*92d20*/  STS.128 [R0], R8 ;  /* 0x0000000800007388 */ /* 0x004fe80000000c00 */
[----:B---3--:R1:W-:Y:S02]  /*92d30*/  STS.128 [R0+0x80], R4 ;  /* 0x0000800400007388 */ /* 0x0083e40000000c00 */
        /* <DEDUP_REMOVED lines=8> */
[----:B------:R-:W-:Y:S06]  /*92dc0*/  BAR.SYNC.DEFER_BLOCKING 0x0 ;  /* 0x0000000000007b1d */ /* 0x000fec0000010000 */
[----:B------:R-:W2:Y:S04]  /*92dd0*/  LDS.128 R8, [R2] ;  /* 0x0000000002087984 */ /* 0x000ea80000000c00 */
[----:B------:R-:W3:Y:S04]  /*92de0*/  LDS.128 R32, [R248] ;  /* 0x00000000f8207984 */ /* 0x000ee80000000c00 */
[----:B------:R-:W4:Y:S01]  /*92df0*/  LDS.128 R28, [R3] ;  /* 0x00000000031c7984 */ /* 0x000f220000000c00 */
[----:B-1----:R-:W-:Y:S01]  /*92e00*/  MOV R4, R216 ;  /* 0x000000d800047202 */ /* 0x002fe20000000f00 */
[----:B------:R-:W-:Y:S01]  /*92e10*/  IMAD.MOV.U32 R5, RZ, RZ, R217 ;  /* 0x000000ffff057224 */ /* 0x000fe200078e00d9 */
[----:B------:R-:W-:Y:S01]  /*92e20*/  MOV R6, R220 ;  /* 0x000000dc00067202 */ /* 0x000fe20000000f00 */
[----:B------:R-:W-:Y:S01]  /*92e30*/  IMAD.MOV.U32 R7, RZ, RZ, R221 ;  /* 0x000000ffff077224 */ /* 0x000fe200078e00dd */
[----:B--2---:R-:W-:Y:S04]  /*92e40*/  STL.64 [R1+0x130], R8 ;  /* 0x0001300801007387 */ /* 0x004fe80000100a00 */
[----:B------:R-:W-:Y:S04]  /*92e50*/  STL.64 [R1+0x138], R10 ;  /* 0x0001380a01007387 */ /* 0x000fe80000100a00 */
[----:B------:R-:W1:Y:S04]  /*92e60*/  LDS.128 R8, [R252] ;  /* 0x00000000fc087984 */ /* 0x000e680000000c00 */
[----:B------:R-:W-:Y:S01]  /*92e70*/  BAR.SYNC.DEFER_BLOCKING 0x0 ;  /* 0x0000000000007b1d */ /* 0x000fe20000010000 */
[----:B------:R-:W-:Y:S01]  /*92e80*/  MOV R220, R218 ;  /* 0x000000da00dc7202 */ /* 0x000fe20000000f00 */
[----:B------:R-:W-:-:S04]  /*92e90*/  IMAD.MOV.U32 R221, RZ, RZ, R219 ;  /* 0x000000ffffdd7224 */ /* 0x000fc800078e00db */
[----:B------:R2:W-:Y:S04]  /*92ea0*/  STS.128 [R0], R4 ;  /* 0x0000000400007388 */ /* 0x0005e80000000c00 */
[----:B------:R-:W-:Y:S01]  /*92eb0*/  STS.128 [R0+0x80], R220 ;  /* 0x000080dc00007388 */ /* 0x000fe20000000c00 */
[----:B--2---:R-:W-:Y:S01]  /*92ec0*/  MOV R6, R80 ;  /* 0x0000005000067202 */ /* 0x004fe20000000f00 */
[----:B------:R-:W-:Y:S01]  /*92ed0*/  IMAD.MOV.U32 R7, RZ, RZ, R81 ;  /* 0x000000ffff077224 */ /* 0x000fe200078e0051 */
[----:B------:R-:W-:Y:S01]  /*92ee0*/  MOV R4, R76 ;  /* 0x0000004c00047202 */ /* 0x000fe20000000f00 */
[----:B------:R-:W-:Y:S01]  /*92ef0*/  IMAD.MOV.U32 R5, RZ, RZ, R77 ;  /* 0x000000ffff057224 */ /* 0x000fe200078e004d */
[----:B------:R-:W-:Y:S01]  /*92f00*/  MOV R80, R78 ;  /* 0x0000004e00507202 */ /* 0x000fe20000000f00 */
[----:B------:R-:W-:-:S03]  /*92f10*/  IMAD.MOV.U32 R81, RZ, RZ, R79 ;  /* 0x000000ffff517224 */ /* 0x000fc600078e004f */
[----:B------:R2:W-:Y:S04]  /*92f20*/  STS.128 [R0+0x400], R4 ;  /* 0x0004000400007388 */ /* 0x0005e80000000c00 */
[----:B------:R-:W-:Y:S04]  /*92f30*/  STS.128 [R0+0x480], R80 ;  /* 0x0004805000007388 */ /* 0x000fe80000000c00 */
[----:B---3--:R-:W-:Y:S04]  /*92f40*/  STL.64 [R1+0x180], R32 ;  /* 0x0001802001007387 */ /* 0x008fe80000100a00 */
[----:B------:R-:W-:Y:S04]  /*92f50*/  STL.64 [R1+0x188], R34 ;  /* 0x0001882201007387 */ /* 0x000fe80000100a00 */
[----:B------:R-:W-:Y:S06]  /*92f60*/  BAR.SYNC.DEFER_BLOCKING 0x0 ;  /* 0x0000000000007b1d */ /* 0x000fec0000010000 */
[----:B----4-:R-:W-:Y:S04]  /*92f70*/  STL.64 [R1+0x1b0], R28 ;  /* 0x0001b01c01007387 */ /* 0x010fe80000100a00 */
[----:B------:R-:W-:Y:S04]  /*92f80*/  STL.64 [R1+0x1b8], R30 ;  /* 0x0001b81e01007387 */ /* 0x000fe80000100a00 */
[----:B-1----:R-:W-:Y:S04]  /*92f90*/  STL.64 [R1+0x220], R8 ;  /* 0x0002200801007387 */ /* 0x002fe80000100a00 */
[----:B------:R-:W-:Y:S04]  /*92fa0*/  STL.64 [R1+0x228], R10 ;  /* 0x0002280a01007387 */ /* 0x000fe80000100a00 */
[----:B------:R-:W1:Y:S04]  /*92fb0*/  LDS.128 R8, [R2] ;  /* 0x0000000002087984 */ /* 0x000e680000000c00 */
[----:B------:R-:W3:Y:S04]  /*92fc0*/  LDS.128 R32, [R248] ;  /* 0x00000000f8207984 */ /* 0x000ee80000000c00 */
[----:B------:R-:W4:Y:S01]  /*92fd0*/  LDS.128 R28, [R3] ;  /* 0x00000000031c7984 */ /* 0x000f220000000c00 */
[----:B--2---:R-:W-:Y:S01]  /*92fe0*/  MOV R4, R100 ;  /* 0x0000006400047202 */ /* 0x004fe20000000f00 */
[----:B------:R-:W-:Y:S01]  /*92ff0*/  IMAD.MOV.U32 R5, RZ, RZ, R101 ;  /* 0x000000ffff057224 */ /* 0x000fe200078e0065 */
[----:B------:R-:W-:Y:S01]  /*93000*/  MOV R6, R104 ;  /* 0x0000006800067202 */ /* 0x000fe20000000f00 */
[----:B------:R-:W-:Y:S01]  /*93010*/  IMAD.MOV.U32 R7, RZ, RZ, R105 ;  /* 0x000000ffff077224 */ /* 0x000fe200078e0069 */
[----:B-1----:R-:W-:Y:S04]  /*93020*/  STL.64 [R1+0x110], R8 ;  /* 0x0001100801007387 */ /* 0x002fe80000100a00 */
        /* <DEDUP_REMOVED lines=13> */
[----:B------:R-:W-:Y:S04]  /*93100*/  STS.128 [R0+0x400], R4 ;  /* 0x0004000400007388 */ /* 0x000fe80000000c00 */
        /* <DEDUP_REMOVED lines=9> */
[----:B------:R-:W2:Y:S04]  /*931a0*/  LDS.128 R32, [R248] ;  /* 0x00000000f8207984 */ /* 0x000ea80000000c00 */
[----:B------:R-:W3:Y:S04]  /*931b0*/  LDS.128 R28, [R3] ;  /* 0x00000000031c7984 */ /* 0x000ee80000000c00 */
[----:B-1----:R-:W-:Y:S04]  /*931c0*/  STL.64 [R1+0x100], R8 ;  /* 0x0001000801007387 */ /* 0x002fe80000100a00 */
[----:B------:R-:W-:Y:S04]  /*931d0*/  STL.64 [R1+0x108], R10 ;  /* 0x0001080a01007387 */ /* 0x000fe80000100a00 */
[----:B------:R-:W1:Y:S01]  /*931e0*/  LDS.128 R8, [R252] ;  /* 0x00000000fc087984 */ /* 0x000e620000000c00 */
[----:B------:R-:W-:Y:S01]  /*931f0*/  MOV R4, R148 ;  /* 0x0000009400047202 */ /* 0x000fe20000000f00 */
[----:B------:R-:W-:Y:S01]  /*93200*/  IMAD.MOV.U32 R5, RZ, RZ, R149 ;  /* 0x000000ffff057224 */ /* 0x000fe200078e0095 */
[----:B------:R-:W-:Y:S01]  /*93210*/  MOV R6, R152 ;  /* 0x0000009800067202 */ /* 0x000fe20000000f00 */
[----:B------:R-:W-:Y:S01]  /*93220*/  IMAD.MOV.U32 R7, RZ, RZ, R153 ;  /* 0x000000ffff077224 */ /* 0x000fe200078e0099 */
[----:B------:R-:W-:Y:S06]  /*93230*/  BAR.SYNC.DEFER_BLOCKING 0x0 ;  /* 0x0000000000007b1d */ /* 0x000fec0000010000 */
[----:B--2---:R-:W-:Y:S04]  /*93240*/  STL.64 [R1+0x120], R32 ;  /* 0x0001202001007387 */ /* 0x004fe80000100a00 */
[----:B------:R-:W-:Y:S04]  /*93250*/  STL.64 [R1+0x128], R34 ;  /* 0x0001282201007387 */ /* 0x000fe80000100a00 */
[----:B---3--:R-:W-:Y:S04]  /*93260*/  STL.64 [R1+0x160], R28 ;  /* 0x0001601c01007387 */ /* 0x008fe80000100a00 */
[----:B------:R-:W-:Y:S04]  /*93270*/  STL.64 [R1+0x168], R30 ;  /* 0x0001681e01007387 */ /* 0x000fe80000100a00 */
[----:B------:R2:W-:Y:S04]  /*93280*/  STS.128 [R0], R4 ;  /* 0x0000000400007388 */ /* 0x0005e80000000c00 */
[----:B-1----:R-:W-:Y:S01]  /*93290*/  STL.64 [R1+0x1a0], R8 ;  /* 0x0001a00801007387 */ /* 0x002fe20000100a00 */
[----:B--2---:R-:W-:Y:S01]  /*932a0*/  MOV R4, R12 ;  /* 0x0000000c00047202 */ /* 0x004fe20000000f00 */
[----:B------:R-:W-:Y:S01]  /*932b0*/  IMAD.MOV.U32 R5, RZ, RZ, R13 ;  /* 0x000000ffff057224 */ /* 0x000fe200078e000d */
[----:B------:R-:W-:Y:S01]  /*932c0*/  MOV R6, R16 ;  /* 0x0000001000067202 */ /* 0x000fe20000000f00 */
[----:B------:R-:W-:Y:S01]  /*932d0*/  IMAD.MOV.U32 R7, RZ, RZ, R17 ;  /* 0x000000ffff077224 */ /* 0x000fe200078e0011 */
[----:B------:R-:W-:Y:S04]  /*932e0*/  STL.64 [R1+0x1a8], R10 ;  /* 0x0001a80a01007387 */ /* 0x000fe80000100a00 */
[----:B------:R1:W-:Y:S04]  /*932f0*/  STS.128 [R0+0x400], R4 ;  /* 0x0004000400007388 */ /* 0x0003e80000000c00 */
[----:B-1----:R-:W2:Y:S04]  /*93300*/  LDL.LU R4, [R1+0x640] ;  /* 0x0006400001047983 */ /* 0x002ea80000300800 */
[----:B------:R-:W2:Y:S04]  /*93310*/  LDL.LU R5, [R1+0x644] ;  /* 0x0006440001057983 */ /* 0x000ea80000300800 */
[----:B------:R-:W2:Y:S04]  /*93320*/  LDL.LU R6, [R1+0x6e0] ;  /* 0x0006e00001067983 */ /* 0x000ea80000300800 */
[----:B------:R-:W2:Y:S01]  /*93330*/  LDL.LU R7, [R1+0x6e4] ;  /* 0x0006e40001077983 */ /* 0x000ea20000300800 */
[----:B------:R-:W-:Y:S01]  /*93340*/  MOV R152, R150 ;  /* 0x0000009600987202 */ /* 0x000fe20000000f00 */
[----:B------:R-:W-:Y:S01]  /*93350*/  IMAD.MOV.U32 R153, RZ, RZ, R151 ;  /* 0x000000ffff997224 */ /* 0x000fe200078e0097 */
[----:B------:R-:W-:Y:S01]  /*93360*/  MOV R16, R14 ;  /* 0x0000000e00107202 */ /* 0x000fe20000000f00 */
[----:B------:R-:W-:-:S03]  /*93370*/  IMAD.MOV.U32 R17, RZ, RZ, R15 ;  /* 0x000000ffff117224 */ /* 0x000fc600078e000f */
[----:B------:R-:W-:Y:S04]  /*93380*/  STS.128 [R0+0x80], R152 ;  /* 0x0000809800007388 */ /* 0x000fe80000000c00 */
[----:B------:R-:W-:Y:S04]  /*93390*/  STS.128 [R0+0x480], R16 ;  /* 0x0004801000007388 */ /* 0x000fe80000000c00 */
[----:B------:R-:W-:Y:S06]  /*933a0*/  BAR.SYNC.DEFER_BLOCKING 0x0 ;  /* 0x0000000000007b1d */ /* 0x000fec0000010000 */
[----:B------:R-:W1:Y:S04]  /*933b0*/  LDS.128 R240, [R248] ;  /* 0x00000000f8f07984 */ /* 0x000e680000000c00 */
[----:B------:R-:W3:Y:S04]  /*933c0*/  LDS.128 R8, [R2] ;  /* 0x0000000002087984 */ /* 0x000ee80000000c00 */
[----:B------:R-:W4:Y:S04]  /*933d0*/  LDS.128 R232, [R3] ;  /* 0x0000000003e87984 */ /* 0x000f280000000c00 */
[----:B-1----:R-:W-:Y:S04]  /*933e0*/  STL [R1+0x2410], R240 ;  /* 0x002410f001007387 */ /* 0x002fe80000100800 */
[----:B---3--:R-:W-:Y:S04]  /*933f0*/  STL.64 [R1+0x30], R8 ;  /* 0x0000300801007387 */ /* 0x008fe80000100a00 */
[----:B------:R-:W-:Y:S04]  /*93400*/  STL.64 [R1+0x38], R10 ;  /* 0x0000380a01007387 */ /* 0x000fe80000100a00 */
[----:B------:R-:W1:Y:S04]  /*93410*/  LDS.128 R8, [R252] ;  /* 0x00000000fc087984 */ /* 0x000e680000000c00 */
[----:B------:R-:W-:Y:S06]  /*93420*/  BAR.SYNC.DEFER_BLOCKING 0x0 ;  /* 0x0000000000007b1d */ /* 0x000fec0000010000 */
[----:B------:R-:W-:Y:S04]  /*93430*/  STL [R1+0x240c], R241 ;  /* 0x00240cf101007387 */ /* 0x000fe80000100800 */
[----:B------:R-:W-:Y:S04]  /*93440*/  STL [R1+0x2408], R242 ;  /* 0x002408f201007387 */ /* 0x000fe80000100800 */
[----:B------:R-:W-:Y:S04]  /*93450*/  STL [R1+0x2404], R243 ;  /* 0x002404f301007387 */ /* 0x000fe80000100800 */
[----:B----4-:R-:W-:Y:S04]  /*93460*/  STL [R1+0x241c], R233 ;  /* 0x00241ce901007387 */ /* 0x010fe80000100800 */
[----:B------:R-:W-:Y:S04]  /*93470*/  STL [R1+0x2418], R234 ;  /* 0x002418ea01007387 */ /* 0x000fe80000100800 */
[----:B------:R-:W-:Y:S04]  /*93480*/  STL [R1+0x2414], R235 ;  /* 0x002414eb01007387 */ /* 0x000fe80000100800 */
[----:B-1----:R-:W-:Y:S04]  /*93490*/  STL [R1+0x170], R8 ;  /* 0x0001700801007387 */ /* 0x002fe80000100800 */
[----:B------:R-:W-:Y:S04]  /*934a0*/  STL.64 [R1+0x178], R10 ;  /* 0x0001780a01007387 */ /* 0x000fe80000100a00 */
[----:B--2---:R1:W-:Y:S04]  /*934b0*/  STS.128 [R0], R4 ;  /* 0x0000000400007388 */ /* 0x0043e80000000c00 */
[----:B-1----:R-:W2:Y:S04]  /*934c0*/  LDL.LU R4, [R1+0x648] ;  /* 0x0006480001047983 */ /* 0x002ea80000300800 */
[----:B------:R-:W2:Y:S04]  /*934d0*/  LDL.LU R5, [R1+0x64c] ;  /* 0x00064c0001057983 */ /* 0x000ea80000300800 */
[----:B------:R-:W2:Y:S04]  /*934e0*/  LDL.LU R6, [R1+0x6e8] ;  /* 0x0006e80001067983 */ /* 0x000ea80000300800 */
[----:B------:R-:W2:Y:S04]  /*934f0*/  LDL.LU R7, [R1+0x6ec] ;  /* 0x0006ec0001077983 */ /* 0x000ea80000300800 */
[----:B------:R-:W3:Y:S04]  /*93500*/  LDL.LU R10, [R1+0x580] ;  /* 0x00058000010a7983 */ /* 0x000ee80000300800 */
[----:B------:R-:W3:Y:S04]  /*93510*/  LDL.LU R11, [R1+0x584] ;  /* 0x00058400010b7983 */ /* 0x000ee80000300800 */
[----:B--2---:R1:W-:Y:S04]  /*93520*/  STS.128 [R0+0x80], R4 ;  /* 0x0000800400007388 */ /* 0x0043e80000000c00 */
[----:B-1----:R-:W2:Y:S04]  /*93530*/  LDL.LU R6, [R1+0x588] ;  /* 0x0005880001067983 */ /* 0x002ea80000300800 */
[----:B------:R-:W2:Y:S01]  /*93540*/  LDL.LU R7, [R1+0x58c] ;  /* 0x00058c0001077983 */ /* 0x000ea20000300800 */
[----:B------:R-:W-:Y:S01]  /*93550*/  MOV R243, R9 ;  /* 0x0000000900f37202 */ /* 0x000fe20000000f00 */
[----:B------:R-:W-:Y:S01]  /*93560*/  IMAD.MOV.U32 R8, RZ, RZ, R184 ;  /* 0x000000ffff087224 */ /* 0x000fe200078e00b8 */
[----:B------:R-:W-:Y:S01]  /*93570*/  MOV R9, R185 ;  /* 0x000000b900097202 */ /* 0x000fe20000000f00 */
[----:B------:R-:W-:Y:S01]  /*93580*/  IMAD.MOV.U32 R4, RZ, RZ, R186 ;  /* 0x000000ffff047224 */ /* 0x000fe200078e00ba */
[----:B------:R-:W-:-:S03]  /*93590*/  MOV R5, R187 ;  /* 0x000000bb00057202 */ /* 0x000fc60000000f00 */
[----:B---3--:R-:W-:Y:S04]  /*935a0*/  STS.128 [R0+0x400], R8 ;  /* 0x0004000800007388 */ /* 0x008fe80000000c00 */
[----:B--2---:R1:W-:Y:S04]  /*935b0*/  STS.128 [R0+0x480], R4 ;  /* 0x0004800400007388 */ /* 0x0043e80000000c00 */
[----:B------:R-:W-:Y:S06]  /*935c0*/  BAR.SYNC.DEFER_BLOCKING 0x0 ;  /* 0x0000000000007b1d */ /* 0x000fec0000010000 */
[----:B------:R-:W2:Y:S04]  /*935d0*/  LDS.128 R8, [R2] ;  /* 0x0000000002087984 */ /* 0x000ea80000000c00 */
[----:B------:R-:W3:Y:S04]  /*935e0*/  LDS.128 R16, [R248] ;  /* 0x00000000f8107984 */ /* 0x000ee80000000c00 */
[----:B------:R-:W4:Y:S01]  /*935f0*/  LDS.128 R12, [R3] ;  /* 0x00000000030c7984 */ /* 0x000f220000000c00 */
[----:B-1----:R-:W-:Y:S01]  /*93600*/  IMAD.MOV.U32 R4, RZ, RZ, R224 ;  /* 0x000000ffff047224 */ /* 0x002fe200078e00e0 */
[----:B------:R-:W-:Y:S01]  /*93610*/  MOV R5, R225 ;  /* 0x000000e100057202 */ /* 0x000fe20000000f00 */
[----:B------:R-:W-:Y:S01]  /*93620*/  IMAD.MOV.U32 R6, RZ, RZ, R68 ;  /* 0x000000ffff067224 */ /* 0x000fe200078e0044 */
[----:B------:R-:W-:Y:S01]  /*93630*/  MOV R7, R69 ;  /* 0x0000004500077202 */ /* 0x000fe20000000f00 */
[----:B--2---:R-:W-:Y:S04]  /*93640*/  STL.64 [R1+0x280], R8 ;  /* 0x0002800801007387 */ /* 0x004fe80000100a00 */
[----:B------:R-:W-:Y:S04]  /*93650*/  STL.64 [R1+0x288], R10 ;  /* 0x0002880a01007387 */ /* 0x000fe80000100a00 */
[----:B------:R-:W1:Y:S04]  /*93660*/  LDS.128 R8, [R252] ;  /* 0x00000000fc087984 */ /* 0x000e680000000c00 */
[----:B------:R-:W-:Y:S01]  /*93670*/  BAR.SYNC.DEFER_BLOCKING 0x0 ;  /* 0x0000000000007b1d */ /* 0x000fe20000010000 */
[----:B------:R-:W-:Y:S01]  /*93680*/  IMAD.MOV.U32 R68, RZ, RZ, R226 ;  /* 0x000000ffff447224 */ /* 0x000fe200078e00e2 */
[----:B------:R-:W-:-:S04]  /*93690*/  MOV R69, R227 ;  /* 0x000000e300457202 */ /* 0x000fc80000000f00 */
[----:B------:R2:W-:Y:S04]  /*936a0*/  STS.128 [R0], R4 ;  /* 0x0000000400007388 */ /* 0x0005e80000000c00 */
[----:B------:R-:W-:Y:S01]  /*936b0*/  STS.128 [R0+0x80], R68 ;  /* 0x0000804400007388 */ /* 0x000fe20000000c00 */
[----:B--2---:R-:W-:Y:S01]  /*936c0*/  IMAD.MOV.U32 R6, RZ, RZ, R88 ;  /* 0x000000ffff067224 */ /* 0x004fe200078e0058 */
[----:B------:R-:W-:Y:S01]  /*936d0*/  MOV R7, R89 ;  /* 0x0000005900077202 */ /* 0x000fe20000000f00 */
[----:B------:R-:W-:Y:S01]  /*936e0*/  IMAD.MOV.U32 R4, RZ, RZ, R84 ;  /* 0x000000ffff047224 */ /* 0x000fe200078e0054 */
[----:B------:R-:W-:Y:S01]  /*936f0*/  MOV R5, R85 ;  /* 0x0000005500057202 */ /* 0x000fe20000000f00 */
[----:B------:R-:W-:Y:S01]  /*93700*/  IMAD.MOV.U32 R88, RZ, RZ, R86 ;  /* 0x000000ffff587224 */ /* 0x000fe200078e0056 */
[----:B------:R-:W-:-:S03]  /*93710*/  MOV R89, R87 ;  /* 0x0000005700597202 */ /* 0x000fc60000000f00 */
[----:B------:R2:W-:Y:S04]  /*93720*/  STS.128 [R0+0x400], R4 ;  /* 0x0004000400007388 */ /* 0x0005e80000000c00 */
[----:B------:R-:W-:Y:S04]  /*93730*/  STS.128 [R0+0x480], R88 ;  /* 0x0004805800007388 */ /* 0x000fe80000000c00 */
[----:B------:R-:W-:Y:S06]  /*93740*/  BAR.SYNC.DEFER_BLOCKING 0x0 ;  /* 0x0000000000007b1d */ /* 0x000fec0000010000 */
[----:B---3--:R-:W-:Y:S04]  /*93750*/  STL.64 [R1+0x2e0], R16 ;  /* 0x0002e01001007387 */ /* 0x008fe80000100a00 */
[----:B------:R-:W-:Y:S04]  /*93760*/  STL.64 [R1+0x2e8], R18 ;  /* 0x0002e81201007387 */ /* 0x000fe80000100a00 */
[----:B----4-:R-:W-:Y:S04]  /*93770*/  STL.64 [R1+0x340], R12 ;  /* 0x0003400c01007387 */ /* 0x010fe80000100a00 */
[----:B------:R-:W-:Y:S04]  /*93780*/  STL.64 [R1+0x348], R14 ;  /* 0x0003480e01007387 */ /* 0x000fe80000100a00 */
[----:B-1----:R-:W-:Y:S04]  /*93790*/  STL.64 [R1+0x390], R8 ;  /* 0x0003900801007387 */ /* 0x002fe80000100a00 */
[----:B------:R-:W-:Y:S04]  /*937a0*/  STL.64 [R1+0x398], R10 ;  /* 0x0003980a01007387 */ /* 0x000fe80000100a00 */
[----:B------:R-:W1:Y:S04]  /*937b0*/  LDS.128 R8, [R2] ;  /* 0x0000000002087984 */ /* 0x000e680000000c00 */
[----:B------:R-:W3:Y:S04]  /*937c0*/  LDS.128 R16, [R248] ;  /* 0x00000000f8107984 */ /* 0x000ee80000000c00 */
[----:B------:R-:W4:Y:S01]  /*937d0*/  LDS.128 R12, [R3] ;  /* 0x00000000030c7984 */ /* 0x000f220000000c00 */
[----:B--2---:R-:W-:Y:S01]  /*937e0*/  IMAD.MOV.U32 R4, RZ, RZ, R108 ;  /* 0x000000ffff047224 */ /* 0x004fe200078e006c */
[----:B------:R-:W-:Y:S01]  /*937f0*/  MOV R5, R109 ;  /* 0x0000006d00057202 */ /* 0x000fe20000000f00 */
[----:B------:R-:W-:Y:S01]  /*93800*/  IMAD.MOV.U32 R6, RZ, RZ, R112 ;  /* 0x000000ffff067224 */ /* 0x000fe200078e0070 */
[----:B------:R-:W-:Y:S01]  /*93810*/  MOV R7, R113 ;  /* 0x0000007100077202 */ /* 0x000fe20000000f00 */
[----:B-1----:R-:W-:Y:S04]  /*93820*/  STL.64 [R1+0x250], R8 ;  /* 0x0002500801007387 */ /* 0x002fe80000100a00 */
        /* <DEDUP_REMOVED lines=13> */
[----:B------:R-:W-:Y:S04]  /*93900*/  STS.128 [R0+0x400], R4 ;  /* 0x0004000400007388 */ /* 0x000fe80000000c00 */
        /* <DEDUP_REMOVED lines=14> */
[----:B------:R-:W-:Y:S01]  /*939f0*/  IMAD.MOV.U32 R4, RZ, RZ, R160 ;  /* 0x000000ffff047224 */ /* 0x000fe200078e00a0 */
[----:B------:R-:W-:Y:S01]  /*93a00*/  MOV R5, R161 ;  /* 0x000000a100057202 */ /* 0x000fe20000000f00 */
[----:B------:R-:W-:Y:S01]  /*93a10*/  IMAD.MOV.U32 R6, RZ, RZ, R156 ;  /* 0x000000ffff067224 */ /* 0x000fe200078e009c */
[----:B------:R-:W-:Y:S01]  /*93a20*/  MOV R7, R157 ;  /* 0x0000009d00077202 */ /* 0x000fe20000000f00 */
[----:B------:R-:W-:Y:S06]  /*93a30*/  BAR.SYNC.DEFER_BLOCKING 0x0 ;  /* 0x0000000000007b1d */ /* 0x000fec0000010000 */
[----:B--2---:R-:W-:Y:S04]  /*93a40*/  STL.64 [R1+0x260], R16 ;  /* 0x0002601001007387 */ /* 0x004fe80000100a00 */
[----:B------:R-:W-:Y:S04]  /*93a50*/  STL.64 [R1+0x268], R18 ;  /* 0x0002681201007387 */ /* 0x000fe80000100a00 */
[----:B---3--:R-:W-:Y:S04]  /*93a60*/  STL.64 [R1+0x2a0], R12 ;  /* 0x0002a00c01007387 */ /* 0x008fe80000100a00 */
[----:B------:R-:W-:Y:S04]  /*93a70*/  STL.64 [R1+0x2a8], R14 ;  /* 0x0002a80e01007387 */ /* 0x000fe80000100a00 */
[----:B------:R2:W-:Y:S04]  /*93a80*/  STS.128 [R0], R4 ;  /* 0x0000000400007388 */ /* 0x0005e80000000c00 */
[----:B-1----:R-:W-:Y:S01]  /*93a90*/  STL.64 [R1+0x320], R8 ;  /* 0x0003200801007387 */ /* 0x002fe20000100a00 */
[----:B--2---:R-:W-:Y:S01]  /*93aa0*/  IMAD.MOV.U32 R4, RZ, RZ, R20 ;  /* 0x000000ffff047224 */ /* 0x004fe200078e0014 */
[----:B------:R-:W-:Y:S01]  /*93ab0*/  MOV R5, R21 ;  /* 0x0000001500057202 */ /* 0x000fe20000000f00 */
[----:B------:R-:W-:Y:S01]  /*93ac0*/  IMAD.MOV.U32 R6, RZ, RZ, R24 ;  /* 0x000000ffff067224 */ /* 0x000fe200078e0018 */
[----:B------:R-:W-:Y:S01]  /*93ad0*/  MOV R7, R25 ;  /* 0x0000001900077202 */ /* 0x000fe20000000f00 */
[----:B------:R-:W-:Y:S04]  /*93ae0*/  STL.64 [R1+0x328], R10 ;  /* 0x0003280a01007387 */ /* 0x000fe80000100a00 */
[----:B------:R1:W-:Y:S04]  /*93af0*/  STS.128 [R0+0x400], R4 ;  /* 0x0004000400007388 */ /* 0x0003e80000000c00 */
[----:B-1----:R-:W2:Y:S04]  /*93b00*/  LDL.LU R4, [R1+0x850] ;  /* 0x0008500001047983 */ /* 0x002ea80000300800 */
[----:B------:R-:W2:Y:S04]  /*93b10*/  LDL.LU R5, [R1+0x854] ;  /* 0x0008540001057983 */ /* 0x000ea80000300800 */
[----:B------:R-:W2:Y:S04]  /*93b20*/  LDL.LU R6, [R1+0x840] ;  /* 0x0008400001067983 */ /* 0x000ea80000300800 */
[----:B------:R-:W2:Y:S01]  /*93b30*/  LDL.LU R7, [R1+0x844] ;  /* 0x0008440001077983 */ /* 0x000ea20000300800 */
[----:B------:R-:W-:Y:S01]  /*93b40*/  IMAD.MOV.U32 R156, RZ, RZ, R162 ;  /* 0x000000ffff9c7224 */ /* 0x000fe200078e00a2 */
[----:B------:R-:W-:Y:S01]  /*93b50*/  MOV R157, R163 ;  /* 0x000000a3009d7202 */ /* 0x000fe20000000f00 */
[----:B------:R-:W-:Y:S01]  /*93b60*/  IMAD.MOV.U32 R24, RZ, RZ, R22 ;  /* 0x000000ffff187224 */ /* 0x000fe200078e0016 */
[----:B------:R-:W-:-:S03]  /*93b70*/  MOV R25, R23 ;  /* 0x0000001700197202 */ /* 0x000fc60000000f00 */
[----:B------:R-:W-:Y:S04]  /*93b80*/  STS.128 [R0+0x80], R156 ;  /* 0x0000809c00007388 */ /* 0x000fe80000000c00 */
[----:B------:R-:W-:Y:S04]  /*93b90*/  STS.128 [R0+0x480], R24 ;  /* 0x0004801800007388 */ /* 0x000fe80000000c00 */
[----:B------:R-:W-:Y:S06]  /*93ba0*/  BAR.SYNC.DEFER_BLOCKING 0x0 ;  /* 0x0000000000007b1d */ /* 0x000fec0000010000 */
[----:B------:R-:W1:Y:S04]  /*93bb0*/  LDS.128 R8, [R2] ;  /* 0x0000000002087984 */ /* 0x000e680000000c00 */
[----:B------:R-:W3:Y:S04]  /*93bc0*/  LDS.128 R16, [R248] ;  /* 0x00000000f8107984 */ /* 0x000ee80000000c00 */
[----:B------:R-:W4:Y:S04]  /*93bd0*/  LDS.128 R12, [R3] ;  /* 0x00000000030c7984 */ /* 0x000f280000000c00 */
[----:B-1----:R-:W-:Y:S04]  /*93be0*/  STL.64 [R1+0x210], R8 ;  /* 0x0002100801007387 */ /* 0x002fe80000100a00 */
[----:B------:R-:W-:Y:S04]  /*93bf0*/  STL.64 [R1+0x218], R10 ;  /* 0x0002180a01007387 */ /* 0x000fe80000100a00 */
[----:B------:R-:W1:Y:S04]  /*93c00*/  LDS.128 R8, [R252] ;  /* 0x00000000fc087984 */ /* 0x000e680000000c00 */
[----:B------:R-:W-:Y:S06]  /*93c10*/  BAR.SYNC.DEFER_BLOCKING 0x0 ;  /* 0x0000000000007b1d */ /* 0x000fec0000010000 */
[----:B---3--:R-:W-:Y:S04]  /*93c20*/  STL.64 [R1+0x230], R16 ;  /* 0x0002301001007387 */ /* 0x008fe80000100a00 */
[----:B------:R-:W-:Y:S04]  /*93c30*/  STL.64 [R1+0x238], R18 ;  /* 0x0002381201007387 */ /* 0x000fe80000100a00 */
[----:B----4-:R-:W-:Y:S04]  /*93c40*/  STL.64 [R1+0x150], R12 ;  /* 0x0001500c01007387 */ /* 0x010fe80000100a00 */
[----:B------:R-:W-:Y:S04]  /*93c50*/  STL.64 [R1+0x158], R14 ;  /* 0x0001580e01007387 */ /* 0x000fe80000100a00 */
[----:B-1----:R-:W-:Y:S04]  /*93c60*/  STL.64 [R1+0x2d0], R8 ;  /* 0x0002d00801007387 */ /* 0x002fe80000100a00 */
        /* <DEDUP_REMOVED lines=10> */
[----:B--2---:R1:W-:Y:S04]  /*93d10*/  STS.128 [R0+0x80], R4 ;  /* 0x0000800400007388 */ /* 0x0043e80000000c00 */
[----:B-1----:R-:W2:Y:S04]  /*93d20*/  LDL.LU R4, [R1+0x7e8] ;  /* 0x0007e80001047983 */ /* 0x002ea80000300800 */
[----:B------:R-:W2:Y:S04]  /*93d30*/  LDL.LU R5, [R1+0x7ec] ;  /* 0x0007ec0001057983 */ /* 0x000ea80000300800 */
[----:B------:R-:W2:Y:S04]  /*93d40*/  LDL.LU R6, [R1+0x7d8] ;  /* 0x0007d80001067983 */ /* 0x000ea80000300800 */
[----:B------:R-:W2:Y:S04]  /*93d50*/  LDL.LU R7, [R1+0x7dc] ;  /* 0x0007dc0001077983 */ /* 0x000ea80000300800 */
[----:B---3--:R-:W-:Y:S04]  /*93d60*/  STS.128 [R0+0x400], R8 ;  /* 0x0004000800007388 */ /* 0x008fe80000000c00 */
[----:B--2---:R1:W-:Y:S04]  /*93d70*/  STS.128 [R0+0x480], R4 ;  /* 0x0004800400007388 */ /* 0x0043e80000000c00 */
[----:B------:R-:W-:Y:S06]  /*93d80*/  BAR.SYNC.DEFER_BLOCKING 0x0 ;  /* 0x0000000000007b1d */ /* 0x000fec0000010000 */
[----:B-1----:R-:W2:Y:S04]  /*93d90*/  LDL.LU R4, [R1+0x790] ;  /* 0x0007900001047983 */ /* 0x002ea80000300800 */
[----:B------:R-:W2:Y:S04]  /*93da0*/  LDL.LU R5, [R1+0x794] ;  /* 0x0007940001057983 */ /* 0x000ea80000300800 */
[----:B------:R-:W2:Y:S04]  /*93db0*/  LDL.LU R6, [R1+0x780] ;  /* 0x0007800001067983 */ /* 0x000ea80000300800 */
[----:B------:R-:W2:Y:S04]  /*93dc0*/  LDL.LU R7, [R1+0x784] ;  /* 0x0007840001077983 */ /* 0x000ea80000300800 */
        /* <DEDUP_REMOVED lines=166> */
[----:B--2---:R-:W-:Y:S04]  /*94830*/  STS.128 [R0+0x80], R4 ;  /* 0x0000800400007388 */ /* 0x004fe80000000c00 */
[----:B---3--:R-:W-:Y:S04]  /*94840*/  STS.128 [R0+0x400], R8 ;  /* 0x0004000800007388 */ /* 0x008fe80000000c00 */
[----:B----4-:R-:W-:Y:S04]  /*94850*/  STS.128 [R0+0x480], R20 ;  /* 0x0004801400007388 */ /* 0x010fe80000000c00 */
[----:B------:R-:W-:Y:S06]  /*94860*/  BAR.SYNC.DEFER_BLOCKING 0x0 ;  /* 0x0000000000007b1d */ /* 0x000fec0000010000 */
[----:B------:R-:W-:Y:S04]  /*94870*/  LDS.128 R228, [R2] ;  /* 0x0000000002e47984 */ /* 0x000fe80000000c00 */
[----:B------:R-:W-:Y:S04]  /*94880*/  LDS.128 R12, [R248] ;  /* 0x00000000f80c7984 */ /* 0x000fe80000000c00 */
[----:B------:R-:W-:Y:S04]  /*94890*/  LDS.128 R8, [R3] ;  /* 0x0000000003087984 */ /* 0x000fe80000000c00 */
[----:B------:R-:W-:Y:S04]  /*948a0*/  LDS.128 R4, [R252] ;  /* 0x00000000fc047984 */ /* 0x000fe80000000c00 */
[----:B------:R-:W-:Y:S06]  /*948b0*/  BAR.SYNC.DEFER_BLOCKING 0x0 ;  /* 0x0000000000007b1d */ /* 0x000fec0000010000 */
[----:B------:R1:W-:Y:S04]  /*948c0*/  STS.128 [R0], R16 ;  /* 0x0000001000007388 */ /* 0x0003e80000000c00 */
        /* <DEDUP_REMOVED lines=70> */
[----:B----4-:R1:W-:Y:S04]  /*94d30*/  STS.128 [R0+0x480], R68 ;  /* 0x0004804400007388 */ /* 0x0103e80000000c00 */
[----:B------:R-:W-:Y:S06]  /*94d40*/  BAR.SYNC.DEFER_BLOCKING 0x0 ;  /* 0x0000000000007b1d */ /* 0x000fec0000010000 */
[----:B------:R-:W-:Y:S04]  /*94d50*/  LDS.128 R60, [R2] ;  /* 0x00000000023c7984 */ /* 0x000fe80000000c00 */
[----:B------:R-:W-:Y:S04]  /*94d60*/  LDS.128 R56, [R248] ;  /* 0x00000000f8387984 */ /* 0x000fe80000000c00 */
[----:B------:R-:W-:Y:S04]  /*94d70*/  LDS.128 R52, [R3] ;  /* 0x0000000003347984 */ /* 0x000fe80000000c00 */
[----:B------:R-:W-:Y:S04]  /*94d80*/  LDS.128 R48, [R252] ;  /* 0x00000000fc307984 */ /* 0x000fe80000000c00 */
[----:B------:R-:W-:Y:S01]  /*94d90*/  BAR.SYNC.DEFER_BLOCKING 0x0 ;  /* 0x0000000000007b1d */ /* 0x000fe20000010000 */
[----:B-1----:R-:W-:Y:S01]  /*94da0*/  IMAD.MOV.U32 R70, RZ, RZ, R188 ;  /* 0x000000ffff467224 */ /* 0x002fe200078e00bc */
[----:B------:R-:W-:-:S04]  /*94db0*/  MOV R71, R189 ;  /* 0x000000bd00477202 */ /* 0x000fc80000000f00 */
[----:B------:R1:W-:Y:S04]  /*94dc0*/  STS.128 [R0], R64 ;  /* 0x0000004000007388 */ /* 0x0003e80000000c00 */
        /* <DEDUP_REMOVED lines=113> */
[----:B------:R-:W-:-:S03]  /*954e0*/  MOV R197, R195 ;  /* 0x000000c300c57202 */ /* 0x000fc60000000f00 */
[----:B------:R-:W-:Y:S04]  /*954f0*/  STS.128 [R0+0x400], R132 ;  /* 0x0004008400007388 */ /* 0x000fe80000000c00 */
[----:B------:R-:W-:Y:S04]  /*95500*/  STS.128 [R0+0x480], R196 ;  /* 0x000480c400007388 */ /* 0x000fe80000000c00 */
[----:B--2---:R-:W-:Y:S04]  /*95510*/  STS.128 [R0+0x80], R128 ;  /* 0x0000808000007388 */ /* 0x004fe80000000c00 */
[----:B------:R-:W-:Y:S06]  /*95520*/  BAR.SYNC.DEFER_BLOCKING 0x0 ;  /* 0x0000000000007b1d */ /* 0x000fec0000010000 */
[----:B------:R-:W-:Y:S04]  /*95530*/  LDS.128 R140, [R2] ;  /* 0x00000000028c7984 */ /* 0x000fe80000000c00 */
[----:B------:R-:W-:Y:S04]  /*95540*/  LDS.128 R136, [R248] ;  /* 0x00000000f8887984 */ /* 0x000fe80000000c00 */
[----:B------:R-:W-:Y:S04]  /*95550*/  LDS.128 R132, [R3] ;  /* 0x0000000003847984 */ /* 0x000fe80000000c00 */
[----:B------:R-:W-:Y:S04]  /*95560*/  LDS.128 R128, [R252] ;  /* 0x00000000fc807984 */ /* 0x000fe80000000c00 */
[----:B------:R-:W-:Y:S06]  /*95570*/  BAR.SYNC.DEFER_BLOCKING 0x0 ;  /* 0x0000000000007b1d */ /* 0x000fec0000010000 */
[----:B---3--:R1:W-:Y:S04]  /*95580*/  STS.128 [R0], R144 ;  /* 0x0000009000007388 */ /* 0x0083e80000000c00 */
        /* <DEDUP_REMOVED lines=67> */
[----:B------:R-:W-:-:S02]  /*959c0*/  MOV R195, R201 ;  /* 0x000000c900c37202 */ /* 0x000fc40000000f00 */
[----:B--2---:R-:W-:Y:S04]  /*959d0*/  STS.128 [R0+0x80], R176 ;  /* 0x000080b000007388 */ /* 0x004fe80000000c00 */
[----:B---3--:R-:W-:Y:S04]  /*959e0*/  STS.128 [R0+0x400], R180 ;  /* 0x000400b400007388 */ /* 0x008fe80000000c00 */
[----:B----4-:R-:W-:Y:S04]  /*959f0*/  STS.128 [R0+0x480], R196 ;  /* 0x000480c400007388 */ /* 0x010fe80000000c00 */
[----:B------:R-:W-:Y:S06]  /*95a00*/  BAR.SYNC.DEFER_BLOCKING 0x0 ;  /* 0x0000000000007b1d */ /* 0x000fec0000010000 */
[----:B------:R-:W1:Y:S04]  /*95a10*/  LDS.128 R184, [R252] ;  /* 0x00000000fcb87984 */ /* 0x000e680000000c00 */
[----:B------:R-:W-:Y:S04]  /*95a20*/  LDS.128 R188, [R2] ;  /* 0x0000000002bc7984 */ /* 0x000fe80000000c00 */
[----:B------:R-:W-:Y:S04]  /*95a30*/  LDS.128 R180, [R248] ;  /* 0x00000000f8b47984 */ /* 0x000fe80000000c00 */
[----:B------:R-:W-:Y:S04]  /*95a40*/  LDS.128 R176, [R3] ;  /* 0x0000000003b07984 */ /* 0x000fe80000000c00 */
[----:B------:R-:W-:Y:S06]  /*95a50*/  BAR.SYNC.DEFER_BLOCKING 0x0 ;  /* 0x0000000000007b1d */ /* 0x000fec0000010000 */
[----:B-1----:R-:W-:Y:S04]  /*95a60*/  STL [R1+0x23f4], R187 ;  /* 0x0023f4bb01007387 */ /* 0x002fe80000100800 */
[----:B------:R-:W2:Y:S04]  /*95a70*/  LDL.LU R200, [R1+0x6f8] ;  /* 0x0006f80001c87983 */ /* 0x000ea80000300800 */
[----:B------:R1:W-:Y:S04]  /*95a80*/  STS.128 [R0], R192 ;  /* 0x000000c000007388 */ /* 0x0003e80000000c00 */
        /* <DEDUP_REMOVED lines=13> */
[----:B------:R-:W4:Y:S01]  /*95b60*/  LDL.LU R215, [R1+0x5a4] ;  /* 0x0005a40001d77983 */ /* 0x000f220000300800 */
[----:B------:R-:W-:-:S03]  /*95b70*/  MOV R205, R207 ;  /* 0x000000cf00cd7202 */ /* 0x000fc60000000f00 */
        /* <DEDUP_REMOVED lines=10> */
[----:B------:R-:W-:Y:S04]  /*95c20*/  STL [R1+0x23f8], R211 ;  /* 0x0023f8d301007387 */ /* 0x000fe80000100800 */
        /* <DEDUP_REMOVED lines=10> */
[----:B------:R-:W-:Y:S04]  /*95cd0*/  STS.128 [R0], R212 ;  /* 0x000000d400007388 */ /* 0x000fe80000000c00 */
[----:B--2---:R1:W-:Y:S04]  /*95ce0*/  STS.128 [R0+0x80], R204 ;  /* 0x000080cc00007388 */ /* 0x0043e80000000c00 */
[----:B-1----:R-:W2:Y:S04]  /*95cf0*/  LDL.LU R204, [R1+0x400] ;  /* 0x0004000001cc7983 */ /* 0x002ea80000300800 */
[----:B------:R-:W2:Y:S04]  /*95d00*/  LDL.LU R205, [R1+0x404] ;  /* 0x0004040001cd7983 */ /* 0x000ea80000300800 */
[----:B------:R-:W2:Y:S04]  /*95d10*/  LDL.LU R206, [R1+0x3f0] ;  /* 0x0003f00001ce7983 */ /* 0x000ea80000300800 */
[----:B------:R-:W2:Y:S04]  /*95d20*/  LDL.LU R207, [R1+0x3f4] ;  /* 0x0003f40001cf7983 */ /* 0x000ea80000300800 */
[----:B---3--:R-:W-:Y:S04]  /*95d30*/  STS.128 [R0+0x400], R216 ;  /* 0x000400d800007388 */ /* 0x008fe80000000c00 */
[----:B----4-:R-:W-:Y:S04]  /*95d40*/  STS.128 [R0+0x480], R236 ;  /* 0x000480ec00007388 */ /* 0x010fe80000000c00 */
[----:B------:R-:W-:Y:S06]  /*95d50*/  BAR.SYNC.DEFER_BLOCKING 0x0 ;  /* 0x0000000000007b1d */ /* 0x000fec0000010000 */
[----:B------:R-:W3:Y:S04]  /*95d60*/  LDL.LU R241, [R1+0x60] ;  /* 0x0000600001f17983 */ /* 0x000ee80000300800 */
[----:B------:R-:W1:Y:S04]  /*95d70*/  LDS.128 R224, [R252] ;  /* 0x00000000fce07984 */ /* 0x000e680000000c00 */
[----:B------:R-:W4:Y:S04]  /*95d80*/  LDS.128 R212, [R2] ;  /* 0x0000000002d47984 */ /* 0x000f280000000c00 */
[----:B------:R-:W-:Y:S04]  /*95d90*/  LDS.128 R216, [R248] ;  /* 0x00000000f8d87984 */ /* 0x000fe80000000c00 */
[----:B------:R-:W-:Y:S04]  /*95da0*/  LDS.128 R220, [R3] ;  /* 0x0000000003dc7984 */ /* 0x000fe80000000c00 */
[----:B------:R-:W-:Y:S06]  /*95db0*/  BAR.SYNC.DEFER_BLOCKING 0x0 ;  /* 0x0000000000007b1d */ /* 0x000fec0000010000 */
[----:B-1----:R-:W-:Y:S04]  /*95dc0*/  STL [R1+0x2400], R227 ;  /* 0x002400e301007387 */ /* 0x002fe80000100800 */
        /* <DEDUP_REMOVED lines=22> */
[----:B--2---:R-:W-:-:S03]  /*95f30*/  ISETP.GE.AND P0, PT, R227, c[0x0][0x178], PT ;  /* 0x00005e00e3007a0c */ /* 0x004fc60003f06270 */
[----:B---3--:R-:W-:Y:S01]  /*95f40*/  STS.128 [R0+0x80], R204 ;  /* 0x000080cc00007388 */ /* 0x008fe20000000c00 */
[C---:B------:R-:W-:Y:S01]  /*95f50*/  ISETP.LT.AND P0, PT, R187.reuse, c[0x0][0x17c], !P0 ;  /* 0x00005f00bb007a0c */ /* 0x040fe20004701270 */
[----:B------:R-:W-:Y:S02]  /*95f60*/  IMAD R3, R187, c[0x0][0x198], RZ ;  /* 0x00006600bb037a24 */ /* 0x000fe400078e02ff */
[----:B----4-:R-:W-:Y:S04]  /*95f70*/  STS.128 [R0+0x400], R236 ;  /* 0x000400ec00007388 */ /* 0x010fe80000000c00 */
[----:B------:R1:W-:Y:S02]  /*95f80*/  STS.128 [R0+0x480], R248 ;  /* 0x000480f800007388 */ /* 0x0003e40000000c00 */
[----:B-1----:R-:W-:-:S02]  /*95f90*/  IMAD R0, R227, c[0x0][0x194], RZ ;  /* 0x00006500e3007a24 */ /* 0x002fc400078e02ff */
[----:B------:R-:W-:Y:S03]  /*95fa0*/  BAR.SYNC.DEFER_BLOCKING 0x0 ;  /* 0x0000000000007b1d */ /* 0x000fe60000010000 */
[----:B------:R-:W-:-:S04]  /*95fb0*/  LEA R238, P1, R0, c[0x0][0x170], 0x2 ;  /* 0x00005c0000ee7a11 */ /* 0x000fc800078210ff */
[----:B------:R-:W-:-:S05]  /*95fc0*/  LEA.HI.X.SX32 R239, R0, c[0x0][0x174], 0x2, P1 ;  /* 0x00005d0000ef7a11 */ /* 0x000fca00008f16ff */
[----:B------:R-:W-:-:S05]  /*95fd0*/  IMAD.WIDE R204, R3, 0x4, R238 ;  /* 0x0000000403cc7825 */ /* 0x000fca00078e02ee */
[----:B------:R1:W-:Y:S01]  /*95fe0*/  @P0 STG.E [R204.64], R241 ;  /* 0x000000f1cc000986 */ /* 0x0003e2000c101904 */
[----:B------:R-:W-:-:S03]  /*95ff0*/  ISETP.GE.AND P0, PT, R187, c[0x0][0x17c], PT ;  /* 0x00005f00bb007a0c */ /* 0x000fc60003f06270 */
[----:B-1----:R-:W2:Y:S04]  /*96000*/  LDL.LU R241, [R1+0x14] ;  /* 0x0000140001f17983 */ /* 0x002ea80000300800 */
[----:B------:R-:W3:Y:S04]  /*96010*/  LDL.LU R250, [R1+0xa0] ;  /* 0x0000a00001fa7983 */ /* 0x000ee80000300800 */
[----:B------:R-:W4:Y:S04]  /*96020*/  LDL.LU R251, [R1+0x70] ;  /* 0x0000700001fb7983 */ /* 0x000f280000300800 */
[----:B------:R-:W2:Y:S01]  /*96030*/  LDL.LU R187, [R1+0xef8] ;  /* 0x000ef80001bb7983 */ /* 0x000ea20000300800 */
[----:B------:R-:W-:-:S05]  /*96040*/  IMAD.MOV.U32 R248, RZ, RZ, c[0x0][0x194] ;  /* 0x00006500fff87624 */ /* 0x000fca00078e00ff */
[----:B------:R-:W-:Y:S02]  /*96050*/  LEA R0, R248, R0, 0x7 ;  /* 0x00000000f8007211 */ /* 0x000fe400078e38ff */
[----:B------:R-:W-:Y:S02]  /*96060*/  ISETP.LT.AND P2, PT, R210, c[0x0][0x178], !P0 ;  /* 0x00005e00d2007a0c */ /* 0x000fe40004741270 */
[----:B------:R-:W-:-:S04]  /*96070*/  LEA R236, P1, R0, c[0x0][0x170], 0x2 ;  /* 0x00005c0000ec7a11 */ /* 0x000fc800078210ff */
[----:B------:R-:W-:Y:S01]  /*96080*/  LEA.HI.X.SX32 R237, R0, c[0x0][0x174], 0x2, P1 ;  /* 0x00005d0000ed7a11 */ /* 0x000fe200008f16ff */
[----:B------:R-:W-:-:S04]  /*96090*/  IMAD R0, R248, 0x80, R0 ;  /* 0x00000080f8007824 */ /* 0x000fc800078e0200 */
[----:B------:R-:W-:Y:S01]  /*960a0*/  IMAD.WIDE R204, R3, 0x4, R236 ;  /* 0x0000000403cc7825 */ /* 0x000fe200078e02ec */
[----:B------:R-:W-:-:S04]  /*960b0*/  LEA R206, P1, R0, c[0x0][0x170], 0x2 ;  /* 0x00005c0000ce7a11 */ /* 0x000fc800078210ff */
[----:B------:R1:W-:Y:S01]  /*960c0*/  @P2 STG.E [R204.64], R235 ;  /* 0x000000ebcc002986 */ /* 0x0003e2000c101904 */
[----:B------:R-:W-:Y:S02]  /*960d0*/  ISETP.LT.AND P2, PT, R211, c[0x0][0x178], !P0 ;  /* 0x00005e00d3007a0c */ /* 0x000fe40004741270 */
[----:B------:R-:W-:Y:S02]  /*960e0*/  LEA.HI.X.SX32 R207, R0, c[0x0][0x174], 0x2, P1 ;  /* 0x00005d0000cf7a11 */ /* 0x000fe400008f16ff */
[----:B------:R-:W-:-:S03]  /*960f0*/  LEA R0, R248, R0, 0x7 ;  /* 0x00000000f8007211 */ /* 0x000fc600078e38ff */
[----:B-1----:R-:W-:-:S06]  /*96100*/  IMAD.WIDE R204, R3, 0x4, R206 ;  /* 0x0000000403cc7825 */ /* 0x002fcc00078e02ce */
[----:B------:R1:W-:Y:S02]  /*96110*/  @P2 STG.E [R204.64], R240 ;  /* 0x000000f0cc002986 */ /* 0x0003e4000c101904 */
[C---:B-1----:R-:W-:Y:S02]  /*96120*/  LEA R204, P1, R0.reuse, c[0x0][0x170], 0x2 ;  /* 0x00005c0000cc7a11 */ /* 0x042fe400078210ff */
[----:B------:R-:W3:Y:S02]  /*96130*/  LDL.LU R240, [R1+0x21fc] ;  /* 0x0021fc0001f07983 */ /* 0x000ee40000300800 */
[----:B------:R-:W-:Y:S02]  /*96140*/  LEA.HI.X.SX32 R205, R0, c[0x0][0x174], 0x2, P1 ;  /* 0x00005d0000cd7a11 */ /* 0x000fe400008f16ff */
[----:B------:R-:W3:Y:S03]  /*96150*/  LDL.LU R235, [R1+0x40] ;  /* 0x0000400001eb7983 */ /* 0x000ee60000300800 */
[C---:B------:R-:W-:Y:S01]  /*96160*/  IMAD.WIDE R248, R3.reuse, 0x4, R204 ;  /* 0x0000000403f87825 */ /* 0x040fe200078e02cc */
[----:B------:R-:W-:-:S02]  /*96170*/  IADD3 R0, R3, c[0x0][0x198], RZ ;  /* 0x0000660003007a10 */ /* 0x000fc40007ffe0ff */
[----:B--2---:R-:W-:-:S13]  /*96180*/  ISETP.LT.AND P0, PT, R187, c[0x0][0x178], !P0 ;  /* 0x00005e00bb007a0c */ /* 0x004fda0004701270 */
[----:B------:R1:W-:Y:S01]  /*96190*/  @P0 STG.E [R248.64], R244 ;  /* 0x000000f4f8000986 */ /* 0x0003e2000c101904 */
[----:B------:R-:W-:-:S03]  /*961a0*/  ISETP.GE.AND P0, PT, R234, c[0x0][0x17c], PT ;  /* 0x00005f00ea007a0c */ /* 0x000fc60003f06270 */
[----:B------:R-:W2:Y:S01]  /*961b0*/  LDL.LU R234, [R1] ;  /* 0x0000000001ea7983 */ /* 0x000ea20000300800 */
[----:B------:R-:W-:Y:S02]  /*961c0*/  ISETP.LT.AND P1, PT, R227, c[0x0][0x178], !P0 ;  /* 0x00005e00e3007a0c */ /* 0x000fe40004721270 */
[----:B------:R-:W-:Y:S01]  /*961d0*/  ISETP.LT.AND P2, PT, R210, c[0x0][0x178], !P0 ;  /* 0x00005e00d2007a0c */ /* 0x000fe20004741270 */
[----:B-1----:R-:W-:-:S10]  /*961e0*/  IMAD.WIDE R248, R0, 0x4, R238 ;  /* 0x0000000400f87825 */ /* 0x002fd400078e02ee */
[----:B------:R1:W-:Y:S02]  /*961f0*/  @P1 STG.E [R248.64], R233 ;  /* 0x000000e9f8001986 */ /* 0x0003e4000c101904 */
[----:B-1----:R-:W-:Y:S02]  /*96200*/  IMAD.WIDE R248, R0, 0x4, R236 ;  /* 0x0000000400f87825 */ /* 0x002fe400078e02ec */
[----:B------:R-:W2:Y:S04]  /*96210*/  LDL.LU R233, [R1+0xa4] ;  /* 0x0000a40001e97983 */ /* 0x000ea80000300800 */
[----:B------:R1:W-:Y:S04]  /*96220*/  @P2 STG.E [R248.64], R242 ;  /* 0x000000f2f8002986 */ /* 0x0003e8000c101904 */
[----:B-1----:R-:W2:Y:S04]  /*96230*/  LDL.LU R242, [R1+0x74] ;  /* 0x0000740001f27983 */ /* 0x002ea80000300800 */
[----:B------:R-:W2:Y:S01]  /*96240*/  LDL.LU R3, [R1+0x2200] ;  /* 0x0022000001037983 */ /* 0x000ea20000300800 */
[----:B------:R-:W-:-:S02]  /*96250*/  ISETP.LT.AND P1, PT, R211, c[0x0][0x178], !P0 ;  /* 0x00005e00d3007a0c */ /* 0x000fc40004721270 */
[----:B------:R-:W-:Y:S01]  /*96260*/  ISETP.LT.AND P0, PT, R187, c[0x0][0x178], !P0 ;  /* 0x00005e00bb007a0c */ /* 0x000fe20004701270 */
[----:B------:R-:W-:-:S10]  /*96270*/  IMAD.WIDE R248, R0, 0x4, R206 ;  /* 0x0000000400f87825 */ /* 0x000fd400078e02ce */
[----:B------:R1:W-:Y:S02]  /*96280*/  @P1 STG.E [R248.64], R241 ;  /* 0x000000f1f8001986 */ /* 0x0003e4000c101904 */
[----:B-1----:R-:W-:Y:S02]  /*96290*/  IMAD.WIDE R248, R0, 0x4, R204 ;  /* 0x0000000400f87825 */ /* 0x002fe400078e02cc */
[----:B------:R-:W2:Y:S04]  /*962a0*/  LDL.LU R241, [R1+0x44] ;  /* 0x0000440001f17983 */ /* 0x000ea80000300800 */
[----:B------:R1:W-:Y:S01]  /*962b0*/  @P0 STG.E [R248.64], R245 ;  /* 0x000000f5f8000986 */ /* 0x0003e2000c101904 */
[----:B---3--:R-:W-:Y:S02]  /*962c0*/  ISETP.GE.AND P0, PT, R240, c[0x0][0x17c], PT ;  /* 0x00005f00f0007a0c */ /* 0x008fe40003f06270 */
[----:B------:R-:W-:Y:S01]  /*962d0*/  IADD3 R0, R0, c[0x0][0x198], RZ ;  /* 0x0000660000007a10 */ /* 0x000fe20007ffe0ff */
[----:B------:R-:W3:Y:S01]  /*962e0*/  LDL.LU R240, [R1+0x4] ;  /* 0x0000040001f07983 */ /* 0x000ee20000300800 */
[----:B------:R-:W-:-:S02]  /*962f0*/  ISETP.LT.AND P1, PT, R227, c[0x0][0x178], !P0 ;  /* 0x00005e00e3007a0c */ /* 0x000fc40004721270 */
[----:B------:R-:W-:Y:S01]  /*96300*/  ISETP.LT.AND P2, PT, R210, c[0x0][0x178], !P0 ;  /* 0x00005e00d2007a0c */ /* 0x000fe20004741270 */
[----:B-1----:R-:W-:Y:S01]  /*96310*/  IMAD.WIDE R244, R0, 0x4, R238 ;  /* 0x0000000400f47825 */ /* 0x002fe200078e02ee */
[----:B------:R-:W3:Y:S04]  /*96320*/  LDL.LU R248, [R1+0xd0] ;  /* 0x0000d00001f87983 */ /* 0x000ee80000300800 */
[----:B------:R-:W3:Y:S05]  /*96330*/  LDL.LU R249, [R1+0xb0] ;  /* 0x0000b00001f97983 */ /* 0x000eea0000300800 */
[----:B------:R1:W-:Y:S01]  /*96340*/  @P1 STG.E [R244.64], R250 ;  /* 0x000000faf4001986 */ /* 0x0003e2000c101904 */
[----:B------:R-:W-:-:S02]  /*96350*/  ISETP.LT.AND P1, PT, R211, c[0x0][0x178], !P0 ;  /* 0x00005e00d3007a0c */ /* 0x000fc40004721270 */
[----:B------:R-:W-:Y:S01]  /*96360*/  ISETP.LT.AND P0, PT, R187, c[0x0][0x178], !P0 ;  /* 0x00005e00bb007a0c */ /* 0x000fe20004701270 */
[----:B-1----:R-:W-:-:S05]  /*96370*/  IMAD.WIDE R244, R0, 0x4, R236 ;  /* 0x0000000400f47825 */ /* 0x002fca00078e02ec */
[----:B----4-:R1:W-:Y:S02]  /*96380*/  @P2 STG.E [R244.64], R251 ;  /* 0x000000fbf4002986 */ /* 0x0103e4000c101904 */
[----:B-1----:R-:W-:-:S05]  /*96390*/  IMAD.WIDE R244, R0, 0x4, R206 ;  /* 0x0000000400f47825 */ /* 0x002fca00078e02ce */
[----:B------:R1:W-:Y:S02]  /*963a0*/  @P1 STG.E [R244.64], R235 ;  /* 0x000000ebf4001986 */ /* 0x0003e4000c101904 */
[----:B-1----:R-:W-:-:S05]  /*963b0*/  IMAD.WIDE R244, R0, 0x4, R204 ;  /* 0x0000000400f47825 */ /* 0x002fca00078e02cc */
[----:B--2---:R1:W-:Y:S01]  /*963c0*/  @P0 STG.E [R244.64], R234 ;  /* 0x000000eaf4000986 */ /* 0x0043e2000c101904 */
[----:B------:R-:W-:-:S03]  /*963d0*/  ISETP.GE.AND P0, PT, R3, c[0x0][0x17c], PT ;  /* 0x00005f0003007a0c */ /* 0x000fc60003f06270 */
[----:B------:R-:W2:Y:S01]  /*963e0*/  LDL.LU R3, [R1+0x2204] ;  /* 0x0022040001037983 */ /* 0x000ea20000300800 */
[----:B------:R-:W-:Y:S02]  /*963f0*/  ISETP.LT.AND P1, PT, R227, c[0x0][0x178], !P0 ;  /* 0x00005e00e3007a0c */ /* 0x000fe40004721270 */
[----:B------:R-:W-:Y:S01]  /*96400*/  IADD3 R0, R0, c[0x0][0x198], RZ ;  /* 0x0000660000007a10 */ /* 0x000fe20007ffe0ff */
[----:B------:R-:W4:Y:S01]  /*96410*/  LDL.LU R235, [R1+0x80] ;  /* 0x0000800001eb7983 */ /* 0x000f220000300800 */
[----:B------:R-:W-:-:S03]  /*96420*/  ISETP.LT.AND P2, PT, R210, c[0x0][0x178], !P0 ;  /* 0x00005e00d2007a0c */ /* 0x000fc60004741270 */
[C---:B-1----:R-:W-:Y:S01]  /*96430*/  IMAD.WIDE R244, R0.reuse, 0x4, R238 ;  /* 0x0000000400f47825 */ /* 0x042fe200078e02ee */
[----:B------:R-:W4:Y:S05]  /*96440*/  LDL.LU R234, [R1+0x50] ;  /* 0x0000500001ea7983 */ /* 0x000f2a0000300800 */
[----:B------:R1:W-:Y:S01]  /*96450*/  @P1 STG.E [R244.64], R233 ;  /* 0x000000e9f4001986 */ /* 0x0003e2000c101904 */
[----:B------:R-:W-:Y:S02]  /*96460*/  ISETP.LT.AND P1, PT, R211, c[0x0][0x178], !P0 ;  /* 0x00005e00d3007a0c */ /* 0x000fe40004721270 */
[----:B------:R-:W-:Y:S01]  /*96470*/  ISETP.LT.AND P0, PT, R187, c[0x0][0x178], !P0 ;  /* 0x00005e00bb007a0c */ /* 0x000fe20004701270 */
[C---:B-1----:R-:W-:Y:S01]  /*96480*/  IMAD.WIDE R244, R0.reuse, 0x4, R236 ;  /* 0x0000000400f47825 */ /* 0x042fe200078e02ec */
[----:B------:R-:W4:Y:S04]  /*96490*/  LDL.LU R233, [R1+0xd4] ;  /* 0x0000d40001e97983 */ /* 0x000f280000300800 */
[----:B------:R1:W-:Y:S02]  /*964a0*/  @P2 STG.E [R244.64], R242 ;  /* 0x000000f2f4002986 */ /* 0x0003e4000c101904 */
[----:B-1----:R-:W-:-:S02]  /*964b0*/  IMAD.WIDE R244, R0, 0x4, R206 ;  /* 0x0000000400f47825 */ /* 0x002fc400078e02ce */
[----:B------:R-:W4:Y:S04]  /*964c0*/  LDL.LU R242, [R1+0xb4] ;  /* 0x0000b40001f27983 */ /* 0x000f280000300800 */
[----:B------:R1:W-:Y:S02]  /*964d0*/  @P1 STG.E [R244.64], R241 ;  /* 0x000000f1f4001986 */ /* 0x0003e4000c101904 */
[----:B-1----:R-:W-:-:S05]  /*964e0*/  IMAD.WIDE R244, R0, 0x4, R204 ;  /* 0x0000000400f47825 */ /* 0x002fca00078e02cc */
[----:B---3--:R1:W-:Y:S01]  /*964f0*/  @P0 STG.E [R244.64], R240 ;  /* 0x000000f0f4000986 */ /* 0x0083e2000c101904 */
[----:B--2---:R-:W-:-:S03]  /*96500*/  ISETP.GE.AND P0, PT, R3, c[0x0][0x17c], PT ;  /* 0x00005f0003007a0c */ /* 0x004fc60003f06270 */
[----:B------:R-:W2:Y:S04]  /*96510*/  LDL.LU R3, [R1+0x2208] ;  /* 0x0022080001037983 */ /* 0x000ea80000300800 */
[----:B------:R-:W3:Y:S04]  /*96520*/  LDL.LU R241, [R1+0x84] ;  /* 0x0000840001f17983 */ /* 0x000ee80000300800 */
[----:B-1----:R-:W3:Y:S01]  /*96530*/  LDL.LU R240, [R1+0x54] ;  /* 0x0000540001f07983 */ /* 0x002ee20000300800 */
[----:B------:R-:W-:Y:S02]  /*96540*/  ISETP.LT.AND P1, PT, R227, c[0x0][0x178], !P0 ;  /* 0x00005e00e3007a0c */ /* 0x000fe40004721270 */
[----:B------:R-:W-:Y:S01]  /*96550*/  IADD3 R0, R0, c[0x0][0x198], RZ ;  /* 0x0000660000007a10 */ /* 0x000fe20007ffe0ff */
[----:B------:R-:W3:Y:S01]  /*96560*/  LDL.LU R250, [R1+0xf0] ;  /* 0x0000f00001fa7983 */ /* 0x000ee20000300800 */
[----:B------:R-:W-:-:S03]  /*96570*/  ISETP.LT.AND P2, PT, R210, c[0x0][0x178], !P0 ;  /* 0x00005e00d2007a0c */ /* 0x000fc60004741270 */
[C---:B------:R-:W-:Y:S01]  /*96580*/  IMAD.WIDE R244, R0.reuse, 0x4, R238 ;  /* 0x0000000400f47825 */ /* 0x040fe200078e02ee */
[----:B------:R-:W3:Y:S05]  /*96590*/  LDL.LU R251, [R1+0xe0] ;  /* 0x0000e00001fb7983 */ /* 0x000eea0000300800 */
[----:B------:R1:W-:Y:S01]  /*965a0*/  @P1 STG.E [R244.64], R248 ;  /* 0x000000f8f4001986 */ /* 0x0003e2000c101904 */
[----:B------:R-:W-:Y:S02]  /*965b0*/  ISETP.LT.AND P1, PT, R211, c[0x0][0x178], !P0 ;  /* 0x00005e00d3007a0c */ /* 0x000fe40004721270 */
[----:B------:R-:W-:Y:S01]  /*965c0*/  ISETP.LT.AND P0, PT, R187, c[0x0][0x178], !P0 ;  /* 0x00005e00bb007a0c */ /* 0x000fe20004701270 */
[----:B-1----:R-:W-:-:S05]  /*965d0*/  IMAD.WIDE R244, R0, 0x4, R236 ;  /* 0x0000000400f47825 */ /* 0x002fca00078e02ec */
[----:B------:R1:W-:Y:S02]  /*965e0*/  @P2 STG.E [R244.64], R249 ;  /* 0x000000f9f4002986 */ /* 0x0003e4000c101904 */
[----:B-1----:R-:W-:-:S05]  /*965f0*/  IMAD.WIDE R244, R0, 0x4, R206 ;  /* 0x0000000400f47825 */ /* 0x002fca00078e02ce */
[----:B----4-:R1:W-:Y:S02]  /*96600*/  @P1 STG.E [R244.64], R235 ;  /* 0x000000ebf4001986 */ /* 0x0103e4000c101904 */
[----:B-1----:R-:W-:-:S05]  /*96610*/  IMAD.WIDE R244, R0, 0x4, R204 ;  /* 0x0000000400f47825 */ /* 0x002fca00078e02cc */
[----:B------:R1:W-:Y:S01]  /*96620*/  @P0 STG.E [R244.64], R234 ;  /* 0x000000eaf4000986 */ /* 0x0003e2000c101904 */
[----:B------:R-:W-:-:S05]  /*96630*/  IADD3 R0, R0, c[0x0][0x198], RZ ;  /* 0x0000660000007a10 */ /* 0x000fca0007ffe0ff */
[----:B-1----:R-:W-:Y:S01]  /*96640*/  IMAD.WIDE R244, R0, 0x4, R238 ;  /* 0x0000000400f47825 */ /* 0x002fe200078e02ee */
[----:B--2---:R-:W-:Y:S02]  /*96650*/  ISETP.GE.AND P0, PT, R3, c[0x0][0x17c], PT ;  /* 0x00005f0003007a0c */ /* 0x004fe40003f06270 */
[----:B------:R-:W2:Y:S02]  /*96660*/  LDL.LU R3, [R1+0x220c] ;  /* 0x00220c0001037983 */ /* 0x000ea40000300800 */
[----:B------:R-:W-:Y:S02]  /*96670*/  ISETP.LT.AND P1, PT, R227, c[0x0][0x178], !P0 ;  /* 0x00005e00e3007a0c */ /* 0x000fe40004721270 */
[----:B------:R-:W-:Y:S01]  /*96680*/  ISETP.LT.AND P2, PT, R210, c[0x0][0x178], !P0 ;  /* 0x00005e00d2007a0c */ /* 0x000fe20004741270 */
[----:B------:R-:W4:Y:S04]  /*96690*/  LDL.LU R234, [R1+0xc0] ;  /* 0x0000c00001ea7983 */ /* 0x000f280000300800 */
[----:B------:R-:W4:Y:S06]  /*966a0*/  LDL.LU R235, [R1+0x2210] ;  /* 0x0022100001eb7983 */ /* 0x000f2c0000300800 */
[----:B------:R1:W-:Y:S01]  /*966b0*/  @P1 STG.E [R244.64], R233 ;  /* 0x000000e9f4001986 */ /* 0x0003e2000c101904 */
[----:B------:R-:W-:-:S02]  /*966c0*/  ISETP.LT.AND P1, PT, R211, c[0x0][0x178], !P0 ;  /* 0x00005e00d3007a0c */ /* 0x000fc40004721270 */
[----:B------:R-:W-:Y:S01]  /*966d0*/  ISETP.LT.AND P0, PT, R187, c[0x0][0x178], !P0 ;  /* 0x00005e00bb007a0c */ /* 0x000fe20004701270 */
[C---:B-1----:R-:W-:Y:S01]  /*966e0*/  IMAD.WIDE R244, R0.reuse, 0x4, R236 ;  /* 0x0000000400f47825 */ /* 0x042fe200078e02ec */
[----:B------:R-:W4:Y:S04]  /*966f0*/  LDL.LU R233, [R1+0x2214] ;  /* 0x0022140001e97983 */ /* 0x000f280000300800 */
[----:B------:R1:W-:Y:S02]  /*96700*/  @P2 STG.E [R244.64], R242 ;  /* 0x000000f2f4002986 */ /* 0x0003e4000c101904 */
[C---:B-1----:R-:W-:Y:S02]  /*96710*/  IMAD.WIDE R244, R0.reuse, 0x4, R206 ;  /* 0x0000000400f47825 */ /* 0x042fe400078e02ce */
[----:B------:R-:W4:Y:S04]  /*96720*/  LDL.LU R242, [R1+0xf4] ;  /* 0x0000f40001f27983 */ /* 0x000f280000300800 */
[----:B---3--:R1:W-:Y:S02]  /*96730*/  @P1 STG.E [R244.64], R241 ;  /* 0x000000f1f4001986 */ /* 0x0083e4000c101904 */
[----:B-1----:R-:W-:-:S05]  /*96740*/  IMAD.WIDE R244, R0, 0x4, R204 ;  /* 0x0000000400f47825 */ /* 0x002fca00078e02cc */
[----:B------:R1:W-:Y:S04]  /*96750*/  @P0 STG.E [R244.64], R240 ;  /* 0x000000f0f4000986 */ /* 0x0003e8000c101904 */
[----:B-1----:R-:W3:Y:S04]  /*96760*/  LDL.LU R240, [R1+0xe4] ;  /* 0x0000e40001f07983 */ /* 0x002ee80000300800 */
[----:B------:R-:W3:Y:S01]  /*96770*/  LDL.LU R241, [R1+0xc4] ;  /* 0x0000c40001f17983 */ /* 0x000ee20000300800 */
[----:B--2---:R-:W-:-:S04]  /*96780*/  ISETP.GE.AND P0, PT, R3, c[0x0][0x17c], PT ;  /* 0x00005f0003007a0c */ /* 0x004fc80003f06270 */
[----:B------:R-:W-:Y:S02]  /*96790*/  ISETP.LT.AND P1, PT, R227, c[0x0][0x178], !P0 ;  /* 0x00005e00e3007a0c */ /* 0x000fe40004721270 */
[----:B------:R-:W-:Y:S02]  /*967a0*/  IADD3 R3, R0, c[0x0][0x198], RZ ;  /* 0x0000660000037a10 */ /* 0x000fe40007ffe0ff */
[----:B------:R-:W-:-:S03]  /*967b0*/  ISETP.LT.AND P2, PT, R210, c[0x0][0x178], !P0 ;  /* 0x00005e00d2007a0c */ /* 0x000fc60004741270 */
[----:B------:R-:W-:Y:S01]  /*967c0*/  IMAD.WIDE R244, R3, 0x4, R238 ;  /* 0x0000000403f47825 */ /* 0x000fe200078e02ee */
[----:B------:R-:W-:-:S05]  /*967d0*/  ISETP.LT.AND P3, PT, R211, c[0x0][0x178], !P0 ;  /* 0x00005e00d3007a0c */ /* 0x000fca0004761270 */
[----:B------:R1:W-:Y:S01]  /*967e0*/  @P1 STG.E [R244.64], R250 ;  /* 0x000000faf4001986 */ /* 0x0003e2000c101904 */
[----:B------:R-:W-:Y:S01]  /*967f0*/  ISETP.LT.AND P1, PT, R187, c[0x0][0x178], !P0 ;  /* 0x00005e00bb007a0c */ /* 0x000fe20004721270 */
[----:B-1----:R-:W-:Y:S02]  /*96800*/  IMAD.WIDE R244, R3, 0x4, R236 ;  /* 0x0000000403f47825 */ /* 0x002fe400078e02ec */
[----:B------:R-:W2:Y:S04]  /*96810*/  LDL.LU R250, [R1+0x2218] ;  /* 0x0022180001fa7983 */ /* 0x000ea80000300800 */
[----:B------:R1:W-:Y:S01]  /*96820*/  @P2 STG.E [R244.64], R251 ;  /* 0x000000fbf4002986 */ /* 0x0003e2000c101904 */
[----:B----4-:R-:W-:-:S03]  /*96830*/  ISETP.GE.AND P2, PT, R235, c[0x0][0x17c], PT ;  /* 0x00005f00eb007a0c */ /* 0x010fc60003f46270 */
[----:B------:R-:W4:Y:S01]  /*96840*/  LDL.LU R0, [R1+0x68] ;  /* 0x0000680001007983 */ /* 0x000f220000300800 */
[----:B------:R-:W-:Y:S02]  /*96850*/  ISETP.LT.AND P4, PT, R227, c[0x0][0x178], !P2 ;  /* 0x00005e00e3007a0c */ /* 0x000fe40005781270 */
[----:B------:R-:W-:Y:S01]  /*96860*/  ISETP.LT.AND P5, PT, R210, c[0x0][0x178], !P2 ;  /* 0x00005e00d2007a0c */ /* 0x000fe200057a1270 */
[----:B------:R-:W4:Y:S01]  /*96870*/  LDL.LU R235, [R1+0x28] ;  /* 0x0000280001eb7983 */ /* 0x000f220000300800 */
[----:B-1----:R-:W-:-:S05]  /*96880*/  IMAD.WIDE R244, R3, 0x4, R206 ;  /* 0x0000000403f47825 */ /* 0x002fca00078e02ce */
[----:B------:R1:W-:Y:S01]  /*96890*/  @P3 STG.E [R244.64], R234 ;  /* 0x000000eaf4003986 */ /* 0x0003e2000c101904 */
[----:B------:R-:W-:Y:S02]  /*968a0*/  ISETP.LT.AND P3, PT, R211, c[0x0][0x178], !P2 ;  /* 0x00005e00d3007a0c */ /* 0x000fe40005761270 */
[----:B------:R-:W-:Y:S01]  /*968b0*/  ISETP.LT.AND P2, PT, R187, c[0x0][0x178], !P2 ;  /* 0x00005e00bb007a0c */ /* 0x000fe20005741270 */
[C---:B-1----:R-:W-:Y:S01]  /*968c0*/  IMAD.WIDE R244, R3.reuse, 0x4, R204 ;  /* 0x0000000403f47825 */ /* 0x042fe200078e02cc */
[----:B------:R-:W-:Y:S01]  /*968d0*/  IADD3 R3, R3, c[0x0][0x198], RZ ;  /* 0x0000660003037a10 */ /* 0x000fe20007ffe0ff */
[----:B------:R-:W4:Y:S04]  /*968e0*/  LDL.LU R234, [R1+0x18] ;  /* 0x0000180001ea7983 */ /* 0x000f280000300800 */
[----:B------:R1:W-:Y:S01]  /*968f0*/  @P1 STG.E [R244.64], R246 ;  /* 0x000000f6f4001986 */ /* 0x0003e2000c101904 */
[----:B------:R-:W-:Y:S01]  /*96900*/  IMAD.WIDE R248, R3, 0x4, R236 ;  /* 0x0000000403f87825 */ /* 0x000fe200078e02ec */
[----:B------:R-:W-:-:S03]  /*96910*/  ISETP.GE.AND P0, PT, R233, c[0x0][0x17c], PT ;  /* 0x00005f00e9007a0c */ /* 0x000fc60003f06270 */
[C---:B-1----:R-:W-:Y:S01]  /*96920*/  IMAD.WIDE R244, R3.reuse, 0x4, R238 ;  /* 0x0000000403f47825 */ /* 0x042fe200078e02ee */
[----:B------:R-:W4:Y:S04]  /*96930*/  LDL.LU R246, [R1+0x2424] ;  /* 0x0024240001f67983 */ /* 0x000f280000300800 */
[----:B------:R1:W-:Y:S04]  /*96940*/  @P4 STG.E [R244.64], R242 ;  /* 0x000000f2f4004986 */ /* 0x0003e8000c101904 */
[----:B---3--:R3:W-:Y:S04]  /*96950*/  @P5 STG.E [R248.64], R240 ;  /* 0x000000f0f8005986 */ /* 0x0087e8000c101904 */
[----:B------:R-:W4:Y:S01]  /*96960*/  LDL.LU R233, [R1+0x221c] ;  /* 0x00221c0001e97983 */ /* 0x000f220000300800 */
[----:B-1----:R-:W-:-:S03]  /*96970*/  IMAD.WIDE R244, R3, 0x4, R206 ;  /* 0x0000000403f47825 */ /* 0x002fc600078e02ce */
[----:B------:R-:W4:Y:S01]  /*96980*/  LDL.LU R242, [R1+0x6c] ;  /* 0x00006c0001f27983 */ /* 0x000f220000300800 */
[----:B---3--:R-:W-:-:S03]  /*96990*/  IMAD.WIDE R248, R3, 0x4, R204 ;  /* 0x0000000403f87825 */ /* 0x008fc600078e02cc */
[----:B------:R-:W-:Y:S04]  /*969a0*/  @P3 STG.E [R244.64], R241 ;  /* 0x000000f1f4003986 */ /* 0x000fe8000c101904 */
[----:B------:R-:W3:Y:S04]  /*969b0*/  LDL.LU R240, [R1+0x2c] ;  /* 0x00002c0001f07983 */ /* 0x000ee80000300800 */
[----:B------:R1:W-:Y:S04]  /*969c0*/  @P2 STG.E [R248.64], R247 ;  /* 0x000000f7f8002986 */ /* 0x0003e8000c101904 */
[----:B-1----:R-:W3:Y:S04]  /*969d0*/  LDL.LU R247, [R1+0x2420] ;  /* 0x0024200001f77983 */ /* 0x002ee80000300800 */
[----:B------:R-:W3:Y:S01]  /*969e0*/  LDL.LU R241, [R1+0x1c] ;  /* 0x00001c0001f17983 */ /* 0x000ee20000300800 */
[----:B------:R-:W-:-:S02]  /*969f0*/  ISETP.LT.AND P4, PT, R227, c[0x0][0x178], !P0 ;  /* 0x00005e00e3007a0c */ /* 0x000fc40004781270 */
[----:B------:R-:W-:Y:S02]  /*96a00*/  ISETP.LT.AND P5, PT, R210, c[0x0][0x178], !P0 ;  /* 0x00005e00d2007a0c */ /* 0x000fe400047a1270 */
[----:B------:R-:W-:Y:S02]  /*96a10*/  IADD3 R3, R3, c[0x0][0x198], RZ ;  /* 0x0000660003037a10 */ /* 0x000fe40007ffe0ff */
[----:B------:R-:W-:Y:S02]  /*96a20*/  ISETP.LT.AND P6, PT, R211, c[0x0][0x178], !P0 ;  /* 0x00005e00d3007a0c */ /* 0x000fe400047c1270 */
[----:B------:R-:W-:Y:S01]  /*96a30*/  ISETP.LT.AND P0, PT, R187, c[0x0][0x178], !P0 ;  /* 0x00005e00bb007a0c */ /* 0x000fe20004701270 */
[----:B------:R-:W-:-:S04]  /*96a40*/  IMAD.WIDE R244, R3, 0x4, R236 ;  /* 0x0000000403f47825 */ /* 0x000fc800078e02ec */
[----:B------:R-:W-:Y:S01]  /*96a50*/  IMAD.WIDE R248, R3, 0x4, R206 ;  /* 0x0000000403f87825 */ /* 0x000fe200078e02ce */
[----:B--2---:R-:W-:-:S03]  /*96a60*/  ISETP.GE.AND P1, PT, R250, c[0x0][0x17c], PT ;  /* 0x00005f00fa007a0c */ /* 0x004fc60003f26270 */
[----:B------:R-:W-:Y:S01]  /*96a70*/  IMAD.WIDE R250, R3, 0x4, R238 ;  /* 0x0000000403fa7825 */ /* 0x000fe200078e02ee */
[----:B------:R-:W-:-:S04]  /*96a80*/  ISETP.LT.AND P2, PT, R227, c[0x0][0x178], !P1 ;  /* 0x00005e00e3007a0c */ /* 0x000fc80004f41270 */
[----:B----4-:R1:W-:Y:S01]  /*96a90*/  @P4 STG.E [R250.64], R0 ;  /* 0x00000000fa004986 */ /* 0x0103e2000c101904 */
[----:B------:R-:W-:-:S03]  /*96aa0*/  ISETP.LT.AND P4, PT, R210, c[0x0][0x178], !P1 ;  /* 0x00005e00d2007a0c */ /* 0x000fc60004f81270 */
[----:B------:R2:W-:Y:S01]  /*96ab0*/  @P5 STG.E [R244.64], R235 ;  /* 0x000000ebf4005986 */ /* 0x0005e2000c101904 */
[----:B------:R-:W-:Y:S02]  /*96ac0*/  ISETP.LT.AND P5, PT, R211, c[0x0][0x178], !P1 ;  /* 0x00005e00d3007a0c */ /* 0x000fe40004fa1270 */
[----:B------:R-:W-:Y:S02]  /*96ad0*/  ISETP.LT.AND P1, PT, R187, c[0x0][0x178], !P1 ;  /* 0x00005e00bb007a0c */ /* 0x000fe40004f21270 */
[C---:B-1----:R-:W-:Y:S01]  /*96ae0*/  IADD3 R0, R3.reuse, c[0x0][0x198], RZ ;  /* 0x0000660003007a10 */ /* 0x042fe20007ffe0ff */
[----:B--2---:R-:W-:-:S04]  /*96af0*/  IMAD.WIDE R244, R3, 0x4, R204 ;  /* 0x0000000403f47825 */ /* 0x004fc800078e02cc */
[C---:B------:R-:W-:Y:S01]  /*96b00*/  IMAD.WIDE R250, R0.reuse, 0x4, R236 ;  /* 0x0000000400fa7825 */ /* 0x040fe200078e02ec */
[----:B------:R1:W-:Y:S03]  /*96b10*/  @P6 STG.E [R248.64], R234 ;  /* 0x000000eaf8006986 */ /* 0x0003e6000c101904 */
[C---:B-1----:R-:W-:Y:S01]  /*96b20*/  IMAD.WIDE R248, R0.reuse, 0x4, R238 ;  /* 0x0000000400f87825 */ /* 0x042fe200078e02ee */
[----:B------:R1:W-:Y:S01]  /*96b30*/  @P0 STG.E [R244.64], R246 ;  /* 0x000000f6f4000986 */ /* 0x0003e2000c101904 */
[----:B------:R-:W-:Y:S02]  /*96b40*/  ISETP.GE.AND P3, PT, R233, c[0x0][0x17c], PT ;  /* 0x00005f00e9007a0c */ /* 0x000fe40003f66270 */
[C---:B-1----:R-:W-:Y:S01]  /*96b50*/  IMAD.WIDE R244, R0.reuse, 0x4, R206 ;  /* 0x0000000400f47825 */ /* 0x042fe200078e02ce */
[----:B------:R-:W2:Y:S04]  /*96b60*/  LDL.LU R233, [R1+0xa8] ;  /* 0x0000a80001e97983 */ /* 0x000ea80000300800 */
[----:B------:R1:W-:Y:S04]  /*96b70*/  @P2 STG.E [R248.64], R242 ;  /* 0x000000f2f8002986 */ /* 0x0003e8000c101904 */
[----:B------:R-:W4:Y:S04]  /*96b80*/  LDL.LU R246, [R1+0x2220] ;  /* 0x0022200001f67983 */ /* 0x000f280000300800 */
[----:B------:R-:W4:Y:S01]  /*96b90*/  LDL.LU R234, [R1+0x2224] ;  /* 0x0022240001ea7983 */ /* 0x000f220000300800 */
[----:B-1----:R-:W-:-:S03]  /*96ba0*/  IMAD.WIDE R248, R0, 0x4, R204 ;  /* 0x0000000400f87825 */ /* 0x002fc600078e02cc */
[----:B------:R-:W4:Y:S04]  /*96bb0*/  LDL.LU R235, [R1+0x8] ;  /* 0x0000080001eb7983 */ /* 0x000f280000300800 */
[----:B---3--:R1:W-:Y:S04]  /*96bc0*/  @P4 STG.E [R250.64], R240 ;  /* 0x000000f0fa004986 */ /* 0x0083e8000c101904 */
[----:B------:R-:W3:Y:S04]  /*96bd0*/  LDL.LU R242, [R1+0xac] ;  /* 0x0000ac0001f27983 */ /* 0x000ee80000300800 */
[----:B------:R1:W-:Y:S04]  /*96be0*/  @P5 STG.E [R244.64], R241 ;  /* 0x000000f1f4005986 */ /* 0x0003e8000c101904 */
[----:B-1----:R-:W3:Y:S04]  /*96bf0*/  LDL.LU R240, [R1+0x7c] ;  /* 0x00007c0001f07983 */ /* 0x002ee80000300800 */
[----:B------:R1:W-:Y:S04]  /*96c00*/  @P1 STG.E [R248.64], R247 ;  /* 0x000000f7f8001986 */ /* 0x0003e8000c101904 */
[----:B------:R-:W3:Y:S04]  /*96c10*/  LDL.LU R241, [R1+0xc] ;  /* 0x00000c0001f17983 */ /* 0x000ee80000300800 */
[----:B-1----:R-:W3:Y:S01]  /*96c20*/  LDL.LU R248, [R1+0x78] ;  /* 0x0000780001f87983 */ /* 0x002ee20000300800 */
[----:B------:R-:W-:-:S02]  /*96c30*/  ISETP.LT.AND P6, PT, R227, c[0x0][0x178], !P3 ;  /* 0x00005e00e3007a0c */ /* 0x000fc40005fc1270 */
[----:B------:R-:W-:Y:S01]  /*96c40*/  IADD3 R3, R0, c[0x0][0x198], RZ ;  /* 0x0000660000037a10 */ /* 0x000fe20007ffe0ff */
[----:B------:R-:W3:Y:S01]  /*96c50*/  LDL.LU R249, [R1+0x48] ;  /* 0x0000480001f97983 */ /* 0x000ee20000300800 */
[----:B------:R-:W-:-:S03]  /*96c60*/  ISETP.LT.AND P0, PT, R210, c[0x0][0x178], !P3 ;  /* 0x00005e00d2007a0c */ /* 0x000fc60005f01270 */
[----:B------:R-:W-:-:S04]  /*96c70*/  IMAD.WIDE R250, R3, 0x4, R238 ;  /* 0x0000000403fa7825 */ /* 0x000fc800078e02ee */
[C---:B------:R-:W-:Y:S01]  /*96c80*/  IMAD.WIDE R244, R3.reuse, 0x4, R236 ;  /* 0x0000000403f47825 */ /* 0x040fe200078e02ec */
[C---:B------:R-:W-:Y:S01]  /*96c90*/  IADD3 R0, R3.reuse, c[0x0][0x198], RZ ;  /* 0x0000660003007a10 */ /* 0x040fe20007ffe0ff */
[----:B--2---:R1:W-:Y:S04]  /*96ca0*/  @P6 STG.E [R250.64], R233 ;  /* 0x000000e9fa006986 */ /* 0x0043e8000c101904 */
[----:B-1----:R-:W2:Y:S01]  /*96cb0*/  LDL.LU R233, [R1+0x2228] ;  /* 0x0022280001e97983 */ /* 0x002ea20000300800 */
[----:B----4-:R-:W-:Y:S02]  /*96cc0*/  ISETP.GE.AND P1, PT, R234, c[0x0][0x17c], PT ;  /* 0x00005f00ea007a0c */ /* 0x010fe40003f26270 */
[----:B------:R-:W-:Y:S01]  /*96cd0*/  ISETP.GE.AND P2, PT, R246, c[0x0][0x17c], PT ;  /* 0x00005f00f6007a0c */ /* 0x000fe20003f46270 */
[----:B------:R-:W4:Y:S01]  /*96ce0*/  LDL.LU R251, [R1+0x4c] ;  /* 0x00004c0001fb7983 */ /* 0x000f220000300800 */
[----:B------:R-:W-:-:S03]  /*96cf0*/  IMAD.WIDE R246, R3, 0x4, R206 ;  /* 0x0000000403f67825 */ /* 0x000fc600078e02ce */
[----:B------:R-:W4:Y:S04]  /*96d00*/  LDL.LU R234, [R1+0x222c] ;  /* 0x00222c0001ea7983 */ /* 0x000f280000300800 */
[----:B------:R-:W4:Y:S04]  /*96d10*/  LDL.LU R250, [R1+0x88] ;  /* 0x0000880001fa7983 */ /* 0x000f280000300800 */
[----:B---3--:R1:W-:Y:S02]  /*96d20*/  @P0 STG.E [R244.64], R248 ;  /* 0x000000f8f4000986 */ /* 0x0083e4000c101904 */
[----:B-1----:R-:W-:-:S02]  /*96d30*/  IMAD.WIDE R244, R3, 0x4, R204 ;  /* 0x0000000403f47825 */ /* 0x002fc400078e02cc */
[----:B------:R-:W3:Y:S01]  /*96d40*/  LDL.LU R3, [R1+0xd8] ;  /* 0x0000d80001037983 */ /* 0x000ee20000300800 */
[----:B------:R-:W-:Y:S02]  /*96d50*/  ISETP.LT.AND P4, PT, R211, c[0x0][0x178], !P3 ;  /* 0x00005e00d3007a0c */ /* 0x000fe40005f81270 */
[----:B------:R-:W-:Y:S02]  /*96d60*/  ISETP.LT.AND P3, PT, R187, c[0x0][0x178], !P3 ;  /* 0x00005e00bb007a0c */ /* 0x000fe40005f61270 */
[----:B------:R-:W-:Y:S02]  /*96d70*/  ISETP.LT.AND P5, PT, R227, c[0x0][0x178], !P2 ;  /* 0x00005e00e3007a0c */ /* 0x000fe400057a1270 */
[----:B------:R-:W-:-:S07]  /*96d80*/  ISETP.LT.AND P6, PT, R210, c[0x0][0x178], !P2 ;  /* 0x00005e00d2007a0c */ /* 0x000fce00057c1270 */
[----:B------:R1:W-:Y:S01]  /*96d90*/  @P4 STG.E [R246.64], R249 ;  /* 0x000000f9f6004986 */ /* 0x0003e2000c101904 */
[----:B------:R-:W-:Y:S02]  /*96da0*/  ISETP.LT.AND P4, PT, R211, c[0x0][0x178], !P2 ;  /* 0x00005e00d3007a0c */ /* 0x000fe40005781270 */
[----:B------:R-:W-:Y:S01]  /*96db0*/  ISETP.LT.AND P2, PT, R187, c[0x0][0x178], !P2 ;  /* 0x00005e00bb007a0c */ /* 0x000fe20005741270 */
[----:B------:R1:W-:Y:S01]  /*96dc0*/  @P3 STG.E [R244.64], R235 ;  /* 0x000000ebf4003986 */ /* 0x0003e2000c101904 */
[----:B------:R-:W-:Y:S01]  /*96dd0*/  ISETP.LT.AND P3, PT, R227, c[0x0][0x178], !P1 ;  /* 0x00005e00e3007a0c */ /* 0x000fe20004f61270 */
[----:B-1----:R-:W-:-:S04]  /*96de0*/  IMAD.WIDE R246, R0, 0x4, R238 ;  /* 0x0000000400f67825 */ /* 0x002fc800078e02ee */
[C---:B------:R-:W-:Y:S01]  /*96df0*/  IMAD.WIDE R248, R0.reuse, 0x4, R236 ;  /* 0x0000000400f87825 */ /* 0x040fe200078e02ec */
[----:B------:R1:W-:Y:S03]  /*96e00*/  @P5 STG.E [R246.64], R242 ;  /* 0x000000f2f6005986 */ /* 0x0003e6000c101904 */
[C---:B------:R-:W-:Y:S01]  /*96e10*/  IMAD.WIDE R244, R0.reuse, 0x4, R204 ;  /* 0x0000000400f47825 */ /* 0x040fe200078e02cc */
[----:B------:R1:W-:Y:S03]  /*96e20*/  @P6 STG.E [R248.64], R240 ;  /* 0x000000f0f8006986 */ /* 0x0003e6000c101904 */
[C---:B-1----:R-:W-:Y:S01]  /*96e30*/  IMAD.WIDE R246, R0.reuse, 0x4, R206 ;  /* 0x0000000400f67825 */ /* 0x042fe200078e02ce */
[----:B------:R-:W-:-:S05]  /*96e40*/  IADD3 R0, R0, c[0x0][0x198], RZ ;  /* 0x0000660000007a10 */ /* 0x000fca0007ffe0ff */
[----:B------:R-:W-:Y:S01]  /*96e50*/  IMAD.WIDE R248, R0, 0x4, R238 ;  /* 0x0000000400f87825 */ /* 0x000fe200078e02ee */
[----:B--2---:R-:W-:Y:S02]  /*96e60*/  ISETP.GE.AND P0, PT, R233, c[0x0][0x17c], PT ;  /* 0x00005f00e9007a0c */ /* 0x004fe40003f06270 */
[----:B------:R-:W2:Y:S04]  /*96e70*/  LDL.LU R233, [R1+0x241c] ;  /* 0x00241c0001e97983 */ /* 0x000ea80000300800 */
[----:B------:R-:W2:Y:S04]  /*96e80*/  LDL.LU R235, [R1+0x58] ;  /* 0x0000580001eb7983 */ /* 0x000ea80000300800 */
[----:B------:R-:W2:Y:S04]  /*96e90*/  LDL.LU R242, [R1+0xdc] ;  /* 0x0000dc0001f27983 */ /* 0x000ea80000300800 */
[----:B------:R-:W2:Y:S04]  /*96ea0*/  LDL.LU R240, [R1+0xbc] ;  /* 0x0000bc0001f07983 */ /* 0x000ea80000300800 */
[----:B----4-:R1:W-:Y:S01]  /*96eb0*/  @P4 STG.E [R246.64], R251 ;  /* 0x000000fbf6004986 */ /* 0x0103e2000c101904 */
[----:B------:R-:W-:-:S03]  /*96ec0*/  ISETP.GE.AND P4, PT, R234, c[0x0][0x17c], PT ;  /* 0x00005f00ea007a0c */ /* 0x000fc60003f86270 */
[----:B------:R4:W-:Y:S04]  /*96ed0*/  @P2 STG.E [R244.64], R241 ;  /* 0x000000f1f4002986 */ /* 0x0009e8000c101904 */
[----:B-1----:R-:W2:Y:S04]  /*96ee0*/  LDL.LU R251, [R1+0x8c] ;  /* 0x00008c0001fb7983 */ /* 0x002ea80000300800 */
[----:B----4-:R-:W4:Y:S04]  /*96ef0*/  LDL.LU R241, [R1+0x5c] ;  /* 0x00005c0001f17983 */ /* 0x010f280000300800 */
[----:B------:R-:W2:Y:S04]  /*96f00*/  LDL.LU R234, [R1+0xf8] ;  /* 0x0000f80001ea7983 */ /* 0x000ea80000300800 */
[----:B---3--:R1:W-:Y:S04]  /*96f10*/  @P3 STG.E [R248.64], R3 ;  /* 0x00000003f8003986 */ /* 0x0083e8000c101904 */
[----:B-1----:R-:W3:Y:S01]  /*96f20*/  LDL.LU R249, [R1+0xb8] ;  /* 0x0000b80001f97983 */ /* 0x002ee20000300800 */
[----:B------:R-:W-:-:S02]  /*96f30*/  ISETP.LT.AND P5, PT, R210, c[0x0][0x178], !P1 ;  /* 0x00005e00d2007a0c */ /* 0x000fc40004fa1270 */
[----:B------:R-:W-:Y:S01]  /*96f40*/  ISETP.LT.AND P6, PT, R211, c[0x0][0x178], !P1 ;  /* 0x00005e00d3007a0c */ /* 0x000fe20004fc1270 */
[C---:B------:R-:W-:Y:S01]  /*96f50*/  IMAD.WIDE R244, R0.reuse, 0x4, R236 ;  /* 0x0000000400f47825 */ /* 0x040fe200078e02ec */
[----:B------:R-:W-:Y:S02]  /*96f60*/  ISETP.LT.AND P1, PT, R187, c[0x0][0x178], !P1 ;  /* 0x00005e00bb007a0c */ /* 0x000fe40004f21270 */
[----:B------:R-:W-:Y:S01]  /*96f70*/  ISETP.LT.AND P2, PT, R227, c[0x0][0x178], !P0 ;  /* 0x00005e00e3007a0c */ /* 0x000fe20004741270 */
[----:B------:R-:W-:Y:S01]  /*96f80*/  IMAD.WIDE R246, R0, 0x4, R206 ;  /* 0x0000000400f67825 */ /* 0x000fe200078e02ce */
[----:B------:R-:W-:Y:S02]  /*96f90*/  ISETP.LT.AND P3, PT, R210, c[0x0][0x178], !P0 ;  /* 0x00005e00d2007a0c */ /* 0x000fe40004761270 */
[----:B------:R-:W-:-:S03]  /*96fa0*/  IADD3 R3, R0, c[0x0][0x198], RZ ;  /* 0x0000660000037a10 */ /* 0x000fc60007ffe0ff */
[----:B---3--:R1:W-:Y:S04]  /*96fb0*/  @P5 STG.E [R244.64], R249 ;  /* 0x000000f9f4005986 */ /* 0x0083e8000c101904 */
[----:B------:R3:W-:Y:S01]  /*96fc0*/  @P6 STG.E [R246.64], R250 ;  /* 0x000000faf6006986 */ /* 0x0007e2000c101904 */
[----:B------:R-:W-:Y:S01]  /*96fd0*/  ISETP.LT.AND P5, PT, R211, c[0x0][0x178], !P0 ;  /* 0x00005e00d3007a0c */ /* 0x000fe200047a1270 */
[----:B-1----:R-:W-:-:S04]  /*96fe0*/  IMAD.WIDE R248, R3, 0x4, R238 ;  /* 0x0000000403f87825 */ /* 0x002fc800078e02ee */
[----:B---3--:R-:W-:-:S04]  /*96ff0*/  IMAD.WIDE R246, R0, 0x4, R204 ;  /* 0x0000000400f67825 */ /* 0x008fc800078e02cc */
[----:B------:R-:W-:Y:S01]  /*97000*/  IMAD.WIDE R244, R3, 0x4, R236 ;  /* 0x0000000403f47825 */ /* 0x000fe200078e02ec */
[----:B--2---:R1:W-:Y:S01]  /*97010*/  @P1 STG.E [R246.64], R235 ;  /* 0x000000ebf6001986 */ /* 0x0043e2000c101904 */
[----:B------:R-:W-:-:S03]  /*97020*/  ISETP.LT.AND P0, PT, R187, c[0x0][0x178], !P0 ;  /* 0x00005e00bb007a0c */ /* 0x000fc60004701270 */
[----:B------:R-:W-:Y:S01]  /*97030*/  @P2 STG.E [R248.64], R242 ;  /* 0x000000f2f8002986 */ /* 0x000fe2000c101904 */
[----:B------:R-:W-:-:S03]  /*97040*/  ISETP.LT.AND P6, PT, R227, c[0x0][0x178], !P4 ;  /* 0x00005e00e3007a0c */ /* 0x000fc600067c1270 */
[----:B------:R2:W-:Y:S01]  /*97050*/  @P3 STG.E [R244.64], R240 ;  /* 0x000000f0f4003986 */ /* 0x0005e2000c101904 */
[C---:B------:R-:W-:Y:S01]  /*97060*/  IADD3 R0, R3.reuse, c[0x0][0x198], RZ ;  /* 0x0000660003007a10 */ /* 0x040fe20007ffe0ff */
[C---:B-1----:R-:W-:Y:S02]  /*97070*/  IMAD.WIDE R246, R3.reuse, 0x4, R204 ;  /* 0x0000000403f67825 */ /* 0x042fe400078e02cc */
[----:B--2---:R-:W2:Y:S02]  /*97080*/  LDL.LU R240, [R1+0x2234] ;  /* 0x0022340001f07983 */ /* 0x004ea40000300800 */
[----:B------:R-:W-:Y:S02]  /*97090*/  IMAD.WIDE R244, R3, 0x4, R206 ;  /* 0x0000000403f47825 */ /* 0x000fe400078e02ce */
[----:B------:R-:W3:Y:S04]  /*970a0*/  LDL.LU R235, [R1+0x98] ;  /* 0x0000980001eb7983 */ /* 0x000ee80000300800 */
[----:B------:R-:W3:Y:S04]  /*970b0*/  LDL.LU R250, [R1+0xfc] ;  /* 0x0000fc0001fa7983 */ /* 0x000ee80000300800 */
[----:B------:R-:W3:Y:S04]  /*970c0*/  LDL.LU R242, [R1+0xec] ;  /* 0x0000ec0001f27983 */ /* 0x000ee80000300800 */
[----:B------:R-:W3:Y:S01]  /*970d0*/  LDL.LU R3, [R1+0x2230] ;  /* 0x0022300001037983 */ /* 0x000ee20000300800 */
[----:B------:R-:W-:-:S03]  /*970e0*/  IMAD.WIDE R248, R0, 0x4, R238 ;  /* 0x0000000400f87825 */ /* 0x000fc600078e02ee */
[----:B------:R-:W-:Y:S04]  /*970f0*/  @P5 STG.E [R244.64], R251 ;  /* 0x000000fbf4005986 */ /* 0x000fe8000c101904 */
[----:B----4-:R1:W-:Y:S04]  /*97100*/  @P0 STG.E [R246.64], R241 ;  /* 0x000000f1f6000986 */ /* 0x0103e8000c101904 */
[----:B------:R4:W-:Y:S04]  /*97110*/  @P6 STG.E [R248.64], R234 ;  /* 0x000000eaf8006986 */ /* 0x0009e8000c101904 */
[----:B-1----:R-:W3:Y:S04]  /*97120*/  LDL.LU R241, [R1+0x9c] ;  /* 0x00009c0001f17983 */ /* 0x002ee80000300800 */
[----:B----4-:R-:W4:Y:S04]  /*97130*/  LDL.LU R248, [R1+0xe8] ;  /* 0x0000e80001f87983 */ /* 0x010f280000300800 */
[----:B------:R-:W4:Y:S04]  /*97140*/  LDL.LU R249, [R1+0xc8] ;  /* 0x0000c80001f97983 */ /* 0x000f280000300800 */
[----:B------:R-:W4:Y:S01]  /*97150*/  LDL.LU R234, [R1+0x2238] ;  /* 0x0022380001ea7983 */ /* 0x000f220000300800 */
[----:B------:R-:W-:-:S02]  /*97160*/  ISETP.LT.AND P1, PT, R210, c[0x0][0x178], !P4 ;  /* 0x00005e00d2007a0c */ /* 0x000fc40006721270 */
[----:B------:R-:W-:Y:S01]  /*97170*/  ISETP.LT.AND P3, PT, R211, c[0x0][0x178], !P4 ;  /* 0x00005e00d3007a0c */ /* 0x000fe20006761270 */
[C---:B------:R-:W-:Y:S01]  /*97180*/  IMAD.WIDE R244, R0.reuse, 0x4, R236 ;  /* 0x0000000400f47825 */ /* 0x040fe200078e02ec */
[----:B------:R-:W-:Y:S01]  /*97190*/  ISETP.LT.AND P4, PT, R187, c[0x0][0x178], !P4 ;  /* 0x00005e00bb007a0c */ /* 0x000fe20006781270 */
[----:B------:R-:W4:Y:S02]  /*971a0*/  LDL.LU R251, [R1+0x223c] ;  /* 0x00223c0001fb7983 */ /* 0x000f240000300800 */
[----:B------:R-:W-:Y:S01]  /*971b0*/  IMAD.WIDE R246, R0, 0x4, R206 ;  /* 0x0000000400f67825 */ /* 0x000fe200078e02ce */
[----:B--2---:R-:W-:Y:S02]  /*971c0*/  ISETP.GE.AND P0, PT, R240, c[0x0][0x17c], PT ;  /* 0x00005f00f0007a0c */ /* 0x004fe40003f06270 */
[----:B------:R-:W2:Y:S01]  /*971d0*/  LDL.LU R240, [R1+0x100] ;  /* 0x0001000001f07983 */ /* 0x000ea20000300800 */
[----:B---3--:R-:W-:-:S04]  /*971e0*/  ISETP.GE.AND P2, PT, R3, c[0x0][0x17c], PT ;  /* 0x00005f0003007a0c */ /* 0x008fc80003f46270 */
[----:B------:R-:W-:Y:S02]  /*971f0*/  ISETP.LT.AND P5, PT, R227, c[0x0][0x178], !P2 ;  /* 0x00005e00e3007a0c */ /* 0x000fe400057a1270 */
[----:B------:R-:W-:Y:S02]  /*97200*/  ISETP.LT.AND P6, PT, R210, c[0x0][0x178], !P2 ;  /* 0x00005e00d2007a0c */ /* 0x000fe400057c1270 */
[C---:B------:R-:W-:Y:S01]  /*97210*/  IADD3 R3, R0.reuse, c[0x0][0x198], RZ ;  /* 0x0000660000037a10 */ /* 0x040fe20007ffe0ff */
[----:B----4-:R1:W-:Y:S04]  /*97220*/  @P1 STG.E [R244.64], R248 ;  /* 0x000000f8f4001986 */ /* 0x0103e8000c101904 */
[----:B------:R3:W-:Y:S01]  /*97230*/  @P3 STG.E [R246.64], R249 ;  /* 0x000000f9f6003986 */ /* 0x0007e2000c101904 */
[----:B-1----:R-:W-:Y:S01]  /*97240*/  IMAD.WIDE R244, R0, 0x4, R204 ;  /* 0x0000000400f47825 */ /* 0x002fe200078e02cc */
[----:B------:R-:W-:-:S02]  /*97250*/  ISETP.GE.AND P1, PT, R234, c[0x0][0x17c], PT ;  /* 0x00005f00ea007a0c */ /* 0x000fc40003f26270 */
[----:B------:R-:W4:Y:S01]  /*97260*/  LDL.LU R0, [R1+0x130] ;  /* 0x0001300001007983 */ /* 0x000f220000300800 */
[----:B---3--:R-:W-:-:S04]  /*97270*/  IMAD.WIDE R246, R3, 0x4, R238 ;  /* 0x0000000403f67825 */ /* 0x008fc800078e02ee */
[----:B------:R-:W-:Y:S01]  /*97280*/  IMAD.WIDE R248, R3, 0x4, R236 ;  /* 0x0000000403f87825 */ /* 0x000fe200078e02ec */
[----:B------:R1:W-:Y:S04]  /*97290*/  @P4 STG.E [R244.64], R235 ;  /* 0x000000ebf4004986 */ /* 0x0003e8000c101904 */
[----:B------:R-:W3:Y:S04]  /*972a0*/  LDL.LU R234, [R1+0x2418] ;  /* 0x0024180001ea7983 */ /* 0x000ee80000300800 */
[----:B------:R-:W-:Y:S04]  /*972b0*/  @P5 STG.E [R246.64], R250 ;  /* 0x000000faf6005986 */ /* 0x000fe8000c101904 */
[----:B-1----:R-:W2:Y:S04]  /*972c0*/  LDL.LU R235, [R1+0x2414] ;  /* 0x0024140001eb7983 */ /* 0x002ea80000300800 */
[----:B------:R1:W-:Y:S04]  /*972d0*/  @P6 STG.E [R248.64], R242 ;  /* 0x000000f2f8006986 */ /* 0x0003e8000c101904 */
[----:B-1----:R-:W2:Y:S01]  /*972e0*/  LDL.LU R249, [R1+0xcc] ;  /* 0x0000cc0001f97983 */ /* 0x002ea20000300800 */
[----:B------:R-:W-:-:S02]  /*972f0*/  ISETP.LT.AND P3, PT, R211, c[0x0][0x178], !P2 ;  /* 0x00005e00d3007a0c */ /* 0x000fc40005761270 */
[----:B------:R-:W-:Y:S02]  /*97300*/  ISETP.LT.AND P2, PT, R187, c[0x0][0x178], !P2 ;  /* 0x00005e00bb007a0c */ /* 0x000fe40005741270 */
[----:B------:R-:W-:Y:S01]  /*97310*/  ISETP.LT.AND P4, PT, R227, c[0x0][0x178], !P0 ;  /* 0x00005e00e3007a0c */ /* 0x000fe20004781270 */
[C---:B------:R-:W-:Y:S01]  /*97320*/  IMAD.WIDE R244, R3.reuse, 0x4, R206 ;  /* 0x0000000403f47825 */ /* 0x040fe200078e02ce */
[----:B------:R-:W3:Y:S03]  /*97330*/  LDL.LU R250, [R1+0x134] ;  /* 0x0001340001fa7983 */ /* 0x000ee60000300800 */
[C---:B------:R-:W-:Y:S01]  /*97340*/  IMAD.WIDE R246, R3.reuse, 0x4, R204 ;  /* 0x0000000403f67825 */ /* 0x040fe200078e02cc */
[----:B------:R-:W-:Y:S01]  /*97350*/  IADD3 R3, R3, c[0x0][0x198], RZ ;  /* 0x0000660003037a10 */ /* 0x000fe20007ffe0ff */
[----:B------:R-:W3:Y:S04]  /*97360*/  LDL.LU R242, [R1+0x114] ;  /* 0x0001140001f27983 */ /* 0x000ee80000300800 */
[----:B--2---:R1:W-:Y:S01]  /*97370*/  @P3 STG.E [R244.64], R249 ;  /* 0x000000f9f4003986 */ /* 0x0043e2000c101904 */
[----:B------:R-:W-:-:S03]  /*97380*/  ISETP.GE.AND P3, PT, R251, c[0x0][0x17c], PT ;  /* 0x00005f00fb007a0c */ /* 0x000fc60003f66270 */
[----:B------:R2:W-:Y:S04]  /*97390*/  @P2 STG.E [R246.64], R241 ;  /* 0x000000f1f6002986 */ /* 0x0005e8000c101904 */
[----:B------:R-:W3:Y:S01]  /*973a0*/  LDL.LU R251, [R1+0x34] ;  /* 0x0000340001fb7983 */ /* 0x000ee20000300800 */
[----:B-1----:R-:W-:-:S03]  /*973b0*/  IMAD.WIDE R248, R3, 0x4, R238 ;  /* 0x0000000403f87825 */ /* 0x002fc600078e02ee */
[----:B--2---:R-:W2:Y:S04]  /*973c0*/  LDL.LU R241, [R1+0x180] ;  /* 0x0001800001f17983 */ /* 0x004ea80000300800 */
[----:B----4-:R1:W-:Y:S04]  /*973d0*/  @P4 STG.E [R248.64], R0 ;  /* 0x00000000f8004986 */ /* 0x0103e8000c101904 */
[----:B-1----:R-:W4:Y:S01]  /*973e0*/  LDL.LU R249, [R1+0x110] ;  /* 0x0001100001f97983 */ /* 0x002f220000300800 */
[----:B------:R-:W-:Y:S02]  /*973f0*/  ISETP.LT.AND P5, PT, R210, c[0x0][0x178], !P0 ;  /* 0x00005e00d2007a0c */ /* 0x000fe400047a1270 */
[----:B------:R-:W-:Y:S01]  /*97400*/  ISETP.LT.AND P6, PT, R211, c[0x0][0x178], !P0 ;  /* 0x00005e00d3007a0c */ /* 0x000fe200047c1270 */
[----:B------:R-:W-:-:S04]  /*97410*/  IMAD.WIDE R244, R3, 0x4, R236 ;  /* 0x0000000403f47825 */ /* 0x000fc800078e02ec */
[C---:B------:R-:W-:Y:S01]  /*97420*/  IMAD.WIDE R246, R3.reuse, 0x4, R206 ;  /* 0x0000000403f67825 */ /* 0x040fe200078e02ce */
[----:B------:R-:W-:-:S05]  /*97430*/  IADD3 R0, R3, c[0x0][0x198], RZ ;  /* 0x0000660003007a10 */ /* 0x000fca0007ffe0ff */
[----:B----4-:R-:W-:Y:S04]  /*97440*/  @P5 STG.E [R244.64], R249 ;  /* 0x000000f9f4005986 */ /* 0x010fe8000c101904 */
[----:B------:R1:W-:Y:S04]  /*97450*/  @P6 STG.E [R246.64], R240 ;  /* 0x000000f0f6006986 */ /* 0x0003e8000c101904 */
[----:B-1----:R-:W4:Y:S01]  /*97460*/  LDL.LU R240, [R1+0x2240] ;  /* 0x0022400001f07983 */ /* 0x002f220000300800 */
[----:B------:R-:W-:-:S03]  /*97470*/  IMAD.WIDE R246, R3, 0x4, R204 ;  /* 0x0000000403f67825 */ /* 0x000fc600078e02cc */
[----:B------:R-:W2:Y:S01]  /*97480*/  LDL.LU R3, [R1+0x30] ;  /* 0x0000300001037983 */ /* 0x000ea20000300800 */
[----:B------:R-:W-:Y:S02]  /*97490*/  ISETP.LT.AND P0, PT, R187, c[0x0][0x178], !P0 ;  /* 0x00005e00bb007a0c */ /* 0x000fe40004701270 */
[----:B------:R-:W-:Y:S02]  /*974a0*/  ISETP.LT.AND P2, PT, R227, c[0x0][0x178], !P1 ;  /* 0x00005e00e3007a0c */ /* 0x000fe40004f41270 */
[----:B------:R-:W-:Y:S01]  /*974b0*/  ISETP.LT.AND P4, PT, R210, c[0x0][0x178], !P1 ;  /* 0x00005e00d2007a0c */ /* 0x000fe20004f81270 */
[----:B------:R-:W-:-:S04]  /*974c0*/  IMAD.WIDE R248, R0, 0x4, R238 ;  /* 0x0000000400f87825 */ /* 0x000fc800078e02ee */
[----:B------:R-:W-:-:S04]  /*974d0*/  IMAD.WIDE R244, R0, 0x4, R236 ;  /* 0x0000000400f47825 */ /* 0x000fc800078e02ec */
[----:B--2---:R1:W-:Y:S04]  /*974e0*/  @P0 STG.E [R246.64], R3 ;  /* 0x00000003f6000986 */ /* 0x0043e8000c101904 */
[----:B---3--:R2:W-:Y:S04]  /*974f0*/  @P2 STG.E [R248.64], R250 ;  /* 0x000000faf8002986 */ /* 0x0085e8000c101904 */
[----:B------:R3:W-:Y:S01]  /*97500*/  @P4 STG.E [R244.64], R242 ;  /* 0x000000f2f4004986 */ /* 0x0007e2000c101904 */
[C---:B-1----:R-:W-:Y:S01]  /*97510*/  IADD3 R3, R0.reuse, c[0x0][0x198], RZ ;  /* 0x0000660000037a10 */ /* 0x042fe20007ffe0ff */
[----:B------:R-:W-:-:S02]  /*97520*/  IMAD.WIDE R246, R0, 0x4, R204 ;  /* 0x0000000400f67825 */ /* 0x000fc400078e02cc */
[----:B--2---:R-:W2:Y:S04]  /*97530*/  LDL.LU R250, [R1+0x144] ;  /* 0x0001440001fa7983 */ /* 0x004ea80000300800 */
[----:B---3--:R-:W3:Y:S01]  /*97540*/  LDL.LU R242, [R1+0x2244] ;  /* 0x0022440001f27983 */ /* 0x008ee20000300800 */
[----:B------:R-:W-:-:S03]  /*97550*/  IMAD.WIDE R244, R0, 0x4, R206 ;  /* 0x0000000400f47825 */ /* 0x000fc600078e02ce */
[----:B------:R-:W2:Y:S01]  /*97560*/  LDL.LU R0, [R1+0x104] ;  /* 0x0001040001007983 */ /* 0x000ea20000300800 */
[----:B------:R-:W-:Y:S02]  /*97570*/  ISETP.LT.AND P5, PT, R211, c[0x0][0x178], !P1 ;  /* 0x00005e00d3007a0c */ /* 0x000fe40004fa1270 */
[----:B------:R-:W-:Y:S02]  /*97580*/  ISETP.LT.AND P1, PT, R187, c[0x0][0x178], !P1 ;  /* 0x00005e00bb007a0c */ /* 0x000fe40004f21270 */
[----:B------:R-:W-:Y:S01]  /*97590*/  ISETP.LT.AND P6, PT, R227, c[0x0][0x178], !P3 ;  /* 0x00005e00e3007a0c */ /* 0x000fe20005fc1270 */
[----:B------:R-:W-:Y:S01]  /*975a0*/  IMAD.WIDE R248, R3, 0x4, R238 ;  /* 0x0000000403f87825 */ /* 0x000fe200078e02ee */
[----:B----4-:R-:W-:Y:S02]  /*975b0*/  ISETP.GE.AND P2, PT, R240, c[0x0][0x17c], PT ;  /* 0x00005f00f0007a0c */ /* 0x010fe40003f46270 */
[----:B------:R-:W4:Y:S01]  /*975c0*/  LDL.LU R240, [R1+0x2410] ;  /* 0x0024100001f07983 */ /* 0x000f220000300800 */
[----:B------:R-:W-:-:S04]  /*975d0*/  ISETP.LT.AND P0, PT, R210, c[0x0][0x178], !P3 ;  /* 0x00005e00d2007a0c */ /* 0x000fc80005f01270 */
[----:B--2---:R-:W-:Y:S04]  /*975e0*/  @P5 STG.E [R244.64], R0 ;  /* 0x00000000f4005986 */ /* 0x004fe8000c101904 */
[----:B------:R1:W-:Y:S04]  /*975f0*/  @P1 STG.E [R246.64], R251 ;  /* 0x000000fbf6001986 */ /* 0x0003e8000c101904 */
[----:B------:R2:W-:Y:S04]  /*97600*/  @P6 STG.E [R248.64], R241 ;  /* 0x000000f1f8006986 */ /* 0x0005e8000c101904 */
[----:B-1----:R-:W4:Y:S04]  /*97610*/  LDL.LU R251, [R1+0x124] ;  /* 0x0001240001fb7983 */ /* 0x002f280000300800 */
[----:B--2---:R-:W2:Y:S04]  /*97620*/  LDL.LU R248, [R1+0x140] ;  /* 0x0001400001f87983 */ /* 0x004ea80000300800 */
[----:B------:R-:W4:Y:S04]  /*97630*/  LDL.LU R249, [R1+0x120] ;  /* 0x0001200001f97983 */ /* 0x000f280000300800 */
[----:B------:R-:W4:Y:S01]  /*97640*/  LDL.LU R241, [R1+0x2248] ;  /* 0x0022480001f17983 */ /* 0x000f220000300800 */
[----:B------:R-:W-:-:S02]  /*97650*/  ISETP.LT.AND P4, PT, R211, c[0x0][0x178], !P3 ;  /* 0x00005e00d3007a0c */ /* 0x000fc40005f81270 */
[----:B------:R-:W-:Y:S01]  /*97660*/  ISETP.LT.AND P3, PT, R187, c[0x0][0x178], !P3 ;  /* 0x00005e00bb007a0c */ /* 0x000fe20005f61270 */
[C---:B------:R-:W-:Y:S01]  /*97670*/  IMAD.WIDE R244, R3.reuse, 0x4, R236 ;  /* 0x0000000403f47825 */ /* 0x040fe200078e02ec */
[----:B---3--:R-:W-:Y:S02]  /*97680*/  ISETP.GE.AND P1, PT, R242, c[0x0][0x17c], PT ;  /* 0x00005f00f2007a0c */ /* 0x008fe40003f26270 */
[----:B------:R-:W3:Y:S01]  /*97690*/  LDL.LU R242, [R1+0x224c] ;  /* 0x00224c0001f27983 */ /* 0x000ee20000300800 */
[C---:B------:R-:W-:Y:S01]  /*976a0*/  IMAD.WIDE R246, R3.reuse, 0x4, R206 ;  /* 0x0000000403f67825 */ /* 0x040fe200078e02ce */
[----:B------:R-:W-:Y:S02]  /*976b0*/  IADD3 R0, R3, c[0x0][0x198], RZ ;  /* 0x0000660003007a10 */ /* 0x000fe40007ffe0ff */
[----:B--2---:R1:W-:Y:S04]  /*976c0*/  @P0 STG.E [R244.64], R248 ;  /* 0x000000f8f4000986 */ /* 0x0043e8000c101904 */
[----:B----4-:R-:W-:Y:S01]  /*976d0*/  @P4 STG.E [R246.64], R249 ;  /* 0x000000f9f6004986 */ /* 0x010fe2000c101904 */
[----:B------:R-:W-:Y:S01]  /*976e0*/  ISETP.GE.AND P0, PT, R241, c[0x0][0x17c], PT ;  /* 0x00005f00f1007a0c */ /* 0x000fe20003f06270 */
[----:B-1----:R-:W-:-:S02]  /*976f0*/  IMAD.WIDE R244, R3, 0x4, R204 ;  /* 0x0000000403f47825 */ /* 0x002fc400078e02cc */
[----:B------:R-:W2:Y:S04]  /*97700*/  LDL.LU R3, [R1+0x1b0] ;  /* 0x0001b00001037983 */ /* 0x000ea80000300800 */
[----:B------:R-:W4:Y:S04]  /*97710*/  LDL.LU R241, [R1+0x240c] ;  /* 0x00240c0001f17983 */ /* 0x000f280000300800 */
[----:B------:R1:W-:Y:S04]  /*97720*/  @P3 STG.E [R244.64], R240 ;  /* 0x000000f0f4003986 */ /* 0x0003e8000c101904 */
[----:B-1----:R-:W2:Y:S01]  /*97730*/  LDL.LU R245, [R1+0x184] ;  /* 0x0001840001f57983 */ /* 0x002ea20000300800 */
[----:B------:R-:W-:-:S02]  /*97740*/  ISETP.LT.AND P5, PT, R227, c[0x0][0x178], !P2 ;  /* 0x00005e00e3007a0c */ /* 0x000fc400057a1270 */
[----:B------:R-:W-:Y:S02]  /*97750*/  ISETP.LT.AND P6, PT, R210, c[0x0][0x178], !P2 ;  /* 0x00005e00d2007a0c */ /* 0x000fe400057c1270 */
[----:B------:R-:W-:Y:S01]  /*97760*/  ISETP.LT.AND P4, PT, R211, c[0x0][0x178], !P2 ;  /* 0x00005e00d3007a0c */ /* 0x000fe20005781270 */
[C---:B------:R-:W-:Y:S01]  /*97770*/  IMAD.WIDE R246, R0.reuse, 0x4, R238 ;  /* 0x0000000400f67825 */ /* 0x040fe200078e02ee */
[----:B------:R-:W-:Y:S02]  /*97780*/  ISETP.LT.AND P2, PT, R187, c[0x0][0x178], !P2 ;  /* 0x00005e00bb007a0c */ /* 0x000fe40005741270 */
[----:B------:R-:W-:Y:S01]  /*97790*/  ISETP.LT.AND P3, PT, R227, c[0x0][0x178], !P1 ;  /* 0x00005e00e3007a0c */ /* 0x000fe20004f61270 */
[----:B------:R-:W-:-:S04]  /*977a0*/  IMAD.WIDE R248, R0, 0x4, R236 ;  /* 0x0000000400f87825 */ /* 0x000fc800078e02ec */
[----:B--2---:R1:W-:Y:S04]  /*977b0*/  @P5 STG.E [R246.64], R245 ;  /* 0x000000f5f6005986 */ /* 0x0043e8000c101904 */
[----:B------:R2:W-:Y:S01]  /*977c0*/  @P6 STG.E [R248.64], R250 ;  /* 0x000000faf8006986 */ /* 0x0005e2000c101904 */
[----:B-1----:R-:W-:-:S04]  /*977d0*/  IMAD.WIDE R246, R0, 0x4, R206 ;  /* 0x0000000400f67825 */ /* 0x002fc800078e02ce */
[C---:B------:R-:W-:Y:S01]  /*977e0*/  IMAD.WIDE R244, R0.reuse, 0x4, R204 ;  /* 0x0000000400f47825 */ /* 0x040fe200078e02cc */
[----:B------:R-:W-:Y:S01]  /*977f0*/  IADD3 R0, R0, c[0x0][0x198], RZ ;  /* 0x0000660000007a10 */ /* 0x000fe20007ffe0ff */
[----:B------:R1:W-:Y:S01]  /*97800*/  @P4 STG.E [R246.64], R251 ;  /* 0x000000fbf6004986 */ /* 0x0003e2000c101904 */
[----:B---3--:R-:W-:-:S03]  /*97810*/  ISETP.GE.AND P4, PT, R242, c[0x0][0x17c], PT ;  /* 0x00005f00f2007a0c */ /* 0x008fc60003f86270 */
[----:B--2---:R-:W2:Y:S04]  /*97820*/  LDL.LU R248, [R1+0x160] ;  /* 0x0001600001f87983 */ /* 0x004ea80000300800 */
[----:B------:R-:W3:Y:S01]  /*97830*/  LDL.LU R249, [R1+0x1b4] ;  /* 0x0001b40001f97983 */ /* 0x000ee20000300800 */
[----:B-1----:R-:W-:-:S03]  /*97840*/  IMAD.WIDE R246, R0, 0x4, R238 ;  /* 0x0000000400f67825 */ /* 0x002fc600078e02ee */
[----:B------:R-:W2:Y:S04]  /*97850*/  LDL.LU R250, [R1+0x194] ;  /* 0x0001940001fa7983 */ /* 0x000ea80000300800 */
[----:B------:R-:W2:Y:S04]  /*97860*/  LDL.LU R251, [R1+0x164] ;  /* 0x0001640001fb7983 */ /* 0x000ea80000300800 */
[----:B----4-:R-:W-:Y:S04]  /*97870*/  @P2 STG.E [R244.64], R241 ;  /* 0x000000f1f4002986 */ /* 0x010fe8000c101904 */
[----:B------:R-:W2:Y:S04]  /*97880*/  LDL.LU R242, [R1+0x220] ;  /* 0x0002200001f27983 */ /* 0x000ea80000300800 */
[----:B------:R1:W-:Y:S04]  /*97890*/  @P3 STG.E [R246.64], R3 ;  /* 0x00000003f6003986 */ /* 0x0003e8000c101904 */
[----:B-1----:R-:W2:Y:S01]  /*978a0*/  LDL.LU R247, [R1+0x190] ;  /* 0x0001900001f77983 */ /* 0x002ea20000300800 */
[----:B------:R-:W-:-:S02]  /*978b0*/  ISETP.LT.AND P5, PT, R210, c[0x0][0x178], !P1 ;  /* 0x00005e00d2007a0c */ /* 0x000fc40004fa1270 */
[----:B------:R-:W-:Y:S01]  /*978c0*/  ISETP.LT.AND P6, PT, R211, c[0x0][0x178], !P1 ;  /* 0x00005e00d3007a0c */ /* 0x000fe20004fc1270 */
[C---:B------:R-:W-:Y:S01]  /*978d0*/  IMAD.WIDE R240, R0.reuse, 0x4, R236 ;  /* 0x0000000400f07825 */ /* 0x040fe200078e02ec */
[----:B------:R-:W-:Y:S02]  /*978e0*/  ISETP.LT.AND P1, PT, R187, c[0x0][0x178], !P1 ;  /* 0x00005e00bb007a0c */ /* 0x000fe40004f21270 */
[----:B------:R-:W-:Y:S01]  /*978f0*/  ISETP.LT.AND P2, PT, R227, c[0x0][0x178], !P0 ;  /* 0x00005e00e3007a0c */ /* 0x000fe20004741270 */
[C---:B------:R-:W-:Y:S01]  /*97900*/  IMAD.WIDE R244, R0.reuse, 0x4, R206 ;  /* 0x0000000400f47825 */ /* 0x040fe200078e02ce */
[----:B------:R-:W-:Y:S02]  /*97910*/  IADD3 R3, R0, c[0x0][0x198], RZ ;  /* 0x0000660000037a10 */ /* 0x000fe40007ffe0ff */
[----:B------:R-:W-:-:S03]  /*97920*/  ISETP.LT.AND P3, PT, R210, c[0x0][0x178], !P0 ;  /* 0x00005e00d2007a0c */ /* 0x000fc60004761270 */
[----:B--2---:R1:W-:Y:S01]  /*97930*/  @P5 STG.E [R240.64], R247 ;  /* 0x000000f7f0005986 */ /* 0x0043e2000c101904 */
[----:B------:R-:W-:Y:S02]  /*97940*/  ISETP.LT.AND P5, PT, R211, c[0x0][0x178], !P0 ;  /* 0x00005e00d3007a0c */ /* 0x000fe400047a1270 */
[----:B------:R-:W-:Y:S01]  /*97950*/  ISETP.LT.AND P0, PT, R187, c[0x0][0x178], !P0 ;  /* 0x00005e00bb007a0c */ /* 0x000fe20004701270 */
[----:B------:R2:W-:Y:S01]  /*97960*/  @P6 STG.E [R244.64], R248 ;  /* 0x000000f8f4006986 */ /* 0x0005e2000c101904 */
[----:B-1----:R-:W-:-:S04]  /*97970*/  IMAD.WIDE R240, R0, 0x4, R204 ;  /* 0x0000000400f07825 */ /* 0x002fc800078e02cc */
[C---:B--2---:R-:W-:Y:S01]  /*97980*/  IMAD.WIDE R244, R3.reuse, 0x4, R238 ;  /* 0x0000000403f47825 */ /* 0x044fe200078e02ee */
[----:B------:R1:W-:Y:S03]  /*97990*/  @P1 STG.E [R240.64], R232 ;  /* 0x000000e8f0001986 */ /* 0x0003e6000c101904 */
[C---:B------:R-:W-:Y:S01]  /*979a0*/  IMAD.WIDE R246, R3.reuse, 0x4, R236 ;  /* 0x0000000403f67825 */ /* 0x040fe200078e02ec */
[----:B---3--:R2:W-:Y:S04]  /*979b0*/  @P2 STG.E [R244.64], R249 ;  /* 0x000000f9f4002986 */ /* 0x0085e8000c101904 */
[----:B------:R3:W-:Y:S01]  /*979c0*/  @P3 STG.E [R246.64], R250 ;  /* 0x000000faf6003986 */ /* 0x0007e2000c101904 */
[----:B-1----:R-:W-:-:S03]  /*979d0*/  IMAD.WIDE R240, R3, 0x4, R206 ;  /* 0x0000000403f07825 */ /* 0x002fc600078e02ce */
[----:B------:R-:W4:Y:S01]  /*979e0*/  LDL.LU R232, [R1+0x2250] ;  /* 0x0022500001e87983 */ /* 0x000f220000300800 */
[----:B--2---:R-:W-:-:S03]  /*979f0*/  IMAD.WIDE R244, R3, 0x4, R204 ;  /* 0x0000000403f47825 */ /* 0x004fc600078e02cc */
[----:B------:R-:W2:Y:S04]  /*97a00*/  LDL.LU R248, [R1+0x2254] ;  /* 0x0022540001f87983 */ /* 0x000ea80000300800 */
[----:B------:R-:W2:Y:S04]  /*97a10*/  LDL.LU R249, [R1+0x224] ;  /* 0x0002240001f97983 */ /* 0x000ea80000300800 */
[----:B---3--:R-:W3:Y:S04]  /*97a20*/  LDL.LU R250, [R1+0x1c4] ;  /* 0x0001c40001fa7983 */ /* 0x008ee80000300800 */
[----:B------:R1:W-:Y:S04]  /*97a30*/  @P5 STG.E [R240.64], R251 ;  /* 0x000000fbf0005986 */ /* 0x0003e8000c101904 */
[----:B------:R1:W-:Y:S04]  /*97a40*/  @P0 STG.E [R244.64], R233 ;  /* 0x000000e9f4000986 */ /* 0x0003e8000c101904 */
[----:B-1----:R-:W3:Y:S04]  /*97a50*/  LDL.LU R251, [R1+0x1a4] ;  /* 0x0001a40001fb7983 */ /* 0x002ee80000300800 */
[----:B------:R-:W3:Y:S01]  /*97a60*/  LDL.LU R244, [R1+0x1c0] ;  /* 0x0001c00001f47983 */ /* 0x000ee20000300800 */
[----:B------:R-:W-:-:S02]  /*97a70*/  ISETP.LT.AND P6, PT, R227, c[0x0][0x178], !P4 ;  /* 0x00005e00e3007a0c */ /* 0x000fc400067c1270 */
[----:B------:R-:W-:Y:S01]  /*97a80*/  IADD3 R0, R3, c[0x0][0x198], RZ ;  /* 0x0000660003007a10 */ /* 0x000fe20007ffe0ff */
[----:B------:R-:W3:Y:S04]  /*97a90*/  LDL.LU R245, [R1+0x1a0] ;  /* 0x0001a00001f57983 */ /* 0x000ee80000300800 */
[----:B------:R-:W-:Y:S01]  /*97aa0*/  IMAD.WIDE R246, R0, 0x4, R238 ;  /* 0x0000000400f67825 */ /* 0x000fe200078e02ee */
[----:B------:R-:W-:-:S05]  /*97ab0*/  ISETP.LT.AND P1, PT, R210, c[0x0][0x178], !P4 ;  /* 0x00005e00d2007a0c */ /* 0x000fca0006721270 */
[----:B------:R1:W-:Y:S04]  /*97ac0*/  @P6 STG.E [R246.64], R242 ;  /* 0x000000f2f6006986 */ /* 0x0003e8000c101904 */
[----:B-1----:R-:W3:Y:S04]  /*97ad0*/  LDL.LU R242, [R1+0x2258] ;  /* 0x0022580001f27983 */ /* 0x002ee80000300800 */
[----:B------:R-:W3:Y:S01]  /*97ae0*/  LDL.LU R246, [R1+0x170] ;  /* 0x0001700001f67983 */ /* 0x000ee20000300800 */
[C---:B------:R-:W-:Y:S01]  /*97af0*/  IMAD.WIDE R240, R0.reuse, 0x4, R206 ;  /* 0x0000000400f07825 */ /* 0x040fe200078e02ce */
[----:B------:R-:W-:-:S02]  /*97b00*/  IADD3 R3, R0, c[0x0][0x198], RZ ;  /* 0x0000660000037a10 */ /* 0x000fc40007ffe0ff */
[----:B----4-:R-:W-:Y:S01]  /*97b10*/  ISETP.GE.AND P2, PT, R232, c[0x0][0x17c], PT ;  /* 0x00005f00e8007a0c */ /* 0x010fe20003f46270 */
[----:B------:R-:W-:Y:S01]  /*97b20*/  IMAD.WIDE R232, R0, 0x4, R236 ;  /* 0x0000000400e87825 */ /* 0x000fe200078e02ec */
[----:B--2---:R-:W-:Y:S02]  /*97b30*/  ISETP.GE.AND P0, PT, R248, c[0x0][0x17c], PT ;  /* 0x00005f00f8007a0c */ /* 0x004fe40003f06270 */
[----:B------:R-:W2:Y:S04]  /*97b40*/  LDL.LU R248, [R1+0x225c] ;  /* 0x00225c0001f87983 */ /* 0x000ea80000300800 */
        /* <DEDUP_REMOVED lines=17> */
[----:B------:R-:W-:Y:S01]  /*97c60*/  ISETP.GE.AND P1, PT, R242, c[0x0][0x17c], PT ;  /* 0x00005f00f2007a0c */ /* 0x000fe20003f26270 */
[----:B------:R1:W-:Y:S04]  /*97c70*/  @P6 STG.E [R244.64], R250 ;  /* 0x000000faf4006986 */ /* 0x0003e8000c101904 */
[----:B------:R-:W4:Y:S01]  /*97c80*/  LDL.LU R242, [R1+0x2408] ;  /* 0x0024080001f27983 */ /* 0x000f220000300800 */
[C---:B-1----:R-:W-:Y:S01]  /*97c90*/  IMAD.WIDE R240, R3.reuse, 0x4, R204 ;  /* 0x0000000403f07825 */ /* 0x042fe200078e02cc */
[----:B------:R-:W-:-:S02]  /*97ca0*/  IADD3 R3, R3, c[0x0][0x198], RZ ;  /* 0x0000660003037a10 */ /* 0x000fc40007ffe0ff */
[----:B------:R-:W4:Y:S03]  /*97cb0*/  LDL.LU R246, [R1+0x38] ;  /* 0x0000380001f67983 */ /* 0x000f260000300800 */
[----:B------:R-:W-:Y:S01]  /*97cc0*/  IMAD.WIDE R244, R3, 0x4, R238 ;  /* 0x0000000403f47825 */ /* 0x000fe200078e02ee */
[----:B------:R-:W4:Y:S04]  /*97cd0*/  LDL.LU R249, [R1+0x13c] ;  /* 0x00013c0001f97983 */ /* 0x000f280000300800 */
[----:B------:R1:W-:Y:S04]  /*97ce0*/  @P3 STG.E [R232.64], R251 ;  /* 0x000000fbe8003986 */ /* 0x0003e8000c101904 */
[----:B------:R-:W4:Y:S04]  /*97cf0*/  LDL.LU R250, [R1+0x11c] ;  /* 0x00011c0001fa7983 */ /* 0x000f280000300800 */
[----:B------:R1:W-:Y:S01]  /*97d00*/  @P2 STG.E [R240.64], R243 ;  /* 0x000000f3f0002986 */ /* 0x0003e2000c101904 */
[----:B--2---:R-:W-:-:S03]  /*97d10*/  ISETP.GE.AND P3, PT, R248, c[0x0][0x17c], PT ;  /* 0x00005f00f8007a0c */ /* 0x004fc60003f66270 */
[----:B------:R-:W2:Y:S04]  /*97d20*/  LDL.LU R248, [R1+0x10c] ;  /* 0x00010c0001f87983 */ /* 0x000ea80000300800 */
[----:B-1----:R-:W2:Y:S04]  /*97d30*/  LDL.LU R251, [R1+0x3c] ;  /* 0x00003c0001fb7983 */ /* 0x002ea80000300800 */
[----:B------:R-:W2:Y:S04]  /*97d40*/  LDL.LU R243, [R1+0x188] ;  /* 0x0001880001f37983 */ /* 0x000ea80000300800 */
[----:B---3--:R1:W-:Y:S04]  /*97d50*/  @P4 STG.E [R244.64], R0 ;  /* 0x00000000f4004986 */ /* 0x0083e8000c101904 */
[----:B-1----:R-:W3:Y:S01]  /*97d60*/  LDL.LU R245, [R1+0x118] ;  /* 0x0001180001f57983 */ /* 0x002ee20000300800 */
[----:B------:R-:W-:-:S02]  /*97d70*/  ISETP.LT.AND P5, PT, R210, c[0x0][0x178], !P0 ;  /* 0x00005e00d2007a0c */ /* 0x000fc400047a1270 */
[----:B------:R-:W-:Y:S02]  /*97d80*/  ISETP.LT.AND P6, PT, R211, c[0x0][0x178], !P0 ;  /* 0x00005e00d3007a0c */ /* 0x000fe400047c1270 */
[----:B------:R-:W-:Y:S01]  /*97d90*/  ISETP.LT.AND P0, PT, R187, c[0x0][0x178], !P0 ;  /* 0x00005e00bb007a0c */ /* 0x000fe20004701270 */
[----:B------:R-:W-:-:S04]  /*97da0*/  IMAD.WIDE R232, R3, 0x4, R236 ;  /* 0x0000000403e87825 */ /* 0x000fc800078e02ec */
[----:B------:R-:W-:Y:S01]  /*97db0*/  IMAD.WIDE R240, R3, 0x4, R206 ;  /* 0x0000000403f07825 */ /* 0x000fe200078e02ce */
[----:B------:R-:W-:Y:S02]  /*97dc0*/  ISETP.LT.AND P2, PT, R227, c[0x0][0x178], !P1 ;  /* 0x00005e00e3007a0c */ /* 0x000fe40004f41270 */
[----:B------:R-:W-:Y:S02]  /*97dd0*/  ISETP.LT.AND P4, PT, R210, c[0x0][0x178], !P1 ;  /* 0x00005e00d2007a0c */ /* 0x000fe40004f81270 */
[C---:B------:R-:W-:Y:S01]  /*97de0*/  IADD3 R0, R3.reuse, c[0x0][0x198], RZ ;  /* 0x0000660003007a10 */ /* 0x040fe20007ffe0ff */
[----:B---3--:R1:W-:Y:S04]  /*97df0*/  @P5 STG.E [R232.64], R245 ;  /* 0x000000f5e8005986 */ /* 0x0083e8000c101904 */
[----:B----4-:R3:W-:Y:S01]  /*97e00*/  @P6 STG.E [R240.64], R247 ;  /* 0x000000f7f0006986 */ /* 0x0107e2000c101904 */
[----:B-1----:R-:W-:-:S03]  /*97e10*/  IMAD.WIDE R232, R3, 0x4, R204 ;  /* 0x0000000403e87825 */ /* 0x002fc600078e02cc */
[----:B---3--:R-:W3:Y:S04]  /*97e20*/  LDL.LU R247, [R1+0x2260] ;  /* 0x0022600001f77983 */ /* 0x008ee80000300800 */
[----:B------:R1:W-:Y:S04]  /*97e30*/  @P0 STG.E [R232.64], R246 ;  /* 0x000000f6e8000986 */ /* 0x0003e8000c101904 */
[----:B-1----:R-:W4:Y:S01]  /*97e40*/  LDL.LU R246, [R1+0x2264] ;  /* 0x0022640001f67983 */ /* 0x002f220000300800 */
[----:B------:R-:W-:Y:S02]  /*97e50*/  ISETP.LT.AND P5, PT, R211, c[0x0][0x178], !P1 ;  /* 0x00005e00d3007a0c */ /* 0x000fe40004fa1270 */
[----:B------:R-:W-:Y:S01]  /*97e60*/  ISETP.LT.AND P1, PT, R187, c[0x0][0x178], !P1 ;  /* 0x00005e00bb007a0c */ /* 0x000fe20004f21270 */
[----:B------:R-:W-:Y:S01]  /*97e70*/  IMAD.WIDE R240, R0, 0x4, R238 ;  /* 0x0000000400f07825 */ /* 0x000fe200078e02ee */
[----:B------:R-:W-:-:S02]  /*97e80*/  ISETP.LT.AND P6, PT, R227, c[0x0][0x178], !P3 ;  /* 0x00005e00e3007a0c */ /* 0x000fc40005fc1270 */
[C---:B------:R-:W-:Y:S01]  /*97e90*/  IADD3 R3, R0.reuse, c[0x0][0x198], RZ ;  /* 0x0000660000037a10 */ /* 0x040fe20007ffe0ff */
[C---:B------:R-:W-:Y:S01]  /*97ea0*/  IMAD.WIDE R244, R0.reuse, 0x4, R236 ;  /* 0x0000000400f47825 */ /* 0x040fe200078e02ec */
[----:B------:R1:W-:Y:S03]  /*97eb0*/  @P2 STG.E [R240.64], R249 ;  /* 0x000000f9f0002986 */ /* 0x0003e6000c101904 */
[C---:B------:R-:W-:Y:S01]  /*97ec0*/  IMAD.WIDE R232, R0.reuse, 0x4, R206 ;  /* 0x0000000400e87825 */ /* 0x040fe200078e02ce */
[----:B------:R1:W-:Y:S04]  /*97ed0*/  @P4 STG.E [R244.64], R250 ;  /* 0x000000faf4004986 */ /* 0x0003e8000c101904 */
[----:B--2---:R-:W-:Y:S01]  /*97ee0*/  @P5 STG.E [R232.64], R248 ;  /* 0x000000f8e8005986 */ /* 0x004fe2000c101904 */
[----:B-1----:R-:W-:-:S03]  /*97ef0*/  IMAD.WIDE R240, R0, 0x4, R204 ;  /* 0x0000000400f07825 */ /* 0x002fc600078e02cc */
[----:B------:R-:W2:Y:S01]  /*97f00*/  LDL.LU R249, [R1+0x18c] ;  /* 0x00018c0001f97983 */ /* 0x000ea20000300800 */
[----:B------:R-:W-:-:S03]  /*97f10*/  IMAD.WIDE R244, R3, 0x4, R238 ;  /* 0x0000000403f47825 */ /* 0x000fc600078e02ee */
[----:B------:R-:W2:Y:S04]  /*97f20*/  LDL.LU R250, [R1+0x14c] ;  /* 0x00014c0001fa7983 */ /* 0x000ea80000300800 */
[----:B------:R1:W-:Y:S04]  /*97f30*/  @P1 STG.E [R240.64], R251 ;  /* 0x000000fbf0001986 */ /* 0x0003e8000c101904 */
[----:B------:R1:W-:Y:S04]  /*97f40*/  @P6 STG.E [R244.64], R243 ;  /* 0x000000f3f4006986 */ /* 0x0003e8000c101904 */
[----:B-1----:R-:W2:Y:S04]  /*97f50*/  LDL.LU R251, [R1+0x12c] ;  /* 0x00012c0001fb7983 */ /* 0x002ea80000300800 */
[----:B------:R-:W2:Y:S04]  /*97f60*/  LDL.LU R244, [R1+0x148] ;  /* 0x0001480001f47983 */ /* 0x000ea80000300800 */
[----:B------:R-:W2:Y:S04]  /*97f70*/  LDL.LU R245, [R1+0x128] ;  /* 0x0001280001f57983 */ /* 0x000ea80000300800 */
[----:B------:R-:W2:Y:S01]  /*97f80*/  LDL.LU R243, [R1+0x2268] ;  /* 0x0022680001f37983 */ /* 0x000ea20000300800 */
[----:B----4-:R-:W-:-:S03]  /*97f90*/  ISETP.GE.AND P1, PT, R246, c[0x0][0x17c], PT ;  /* 0x00005f00f6007a0c */ /* 0x010fc60003f26270 */
[----:B------:R-:W4:Y:S01]  /*97fa0*/  LDL.LU R246, [R1+0x226c] ;  /* 0x00226c0001f67983 */ /* 0x000f220000300800 */
[----:B------:R-:W-:Y:S02]  /*97fb0*/  ISETP.LT.AND P0, PT, R210, c[0x0][0x178], !P3 ;  /* 0x00005e00d2007a0c */ /* 0x000fe40005f01270 */
[----:B------:R-:W-:Y:S01]  /*97fc0*/  ISETP.LT.AND P4, PT, R211, c[0x0][0x178], !P3 ;  /* 0x00005e00d3007a0c */ /* 0x000fe20005f81270 */
[----:B------:R-:W-:-:S04]  /*97fd0*/  IMAD.WIDE R240, R3, 0x4, R236 ;  /* 0x0000000403f07825 */ /* 0x000fc800078e02ec */
[----:B------:R-:W-:Y:S01]  /*97fe0*/  IMAD.WIDE R232, R3, 0x4, R206 ;  /* 0x0000000403e87825 */ /* 0x000fe200078e02ce */
[----:B---3--:R-:W-:Y:S02]  /*97ff0*/  ISETP.GE.AND P2, PT, R247, c[0x0][0x17c], PT ;  /* 0x00005f00f7007a0c */ /* 0x008fe40003f46270 */
[----:B------:R-:W3:Y:S01]  /*98000*/  LDL.LU R247, [R1+0x198] ;  /* 0x0001980001f77983 */ /* 0x000ee20000300800 */
[----:B------:R-:W-:-:S03]  /*98010*/  IADD3 R0, R3, c[0x0][0x198], RZ ;  /* 0x0000660003007a10 */ /* 0x000fc60007ffe0ff */
[----:B------:R-:W3:Y:S01]  /*98020*/  LDL.LU R248, [R1+0x168] ;  /* 0x0001680001f87983 */ /* 0x000ee20000300800 */
[----:B------:R-:W-:Y:S02]  /*98030*/  ISETP.LT.AND P3, PT, R187, c[0x0][0x178], !P3 ;  /* 0x00005e00bb007a0c */ /* 0x000fe40005f61270 */
[----:B------:R-:W-:Y:S02]  /*98040*/  ISETP.LT.AND P5, PT, R227, c[0x0][0x178], !P2 ;  /* 0x00005e00e3007a0c */ /* 0x000fe400057a1270 */
[----:B------:R-:W-:Y:S01]  /*98050*/  ISETP.LT.AND P6, PT, R210, c[0x0][0x178], !P2 ;  /* 0x00005e00d2007a0c */ /* 0x000fe200057c1270 */
[----:B--2---:R-:W-:Y:S04]  /*98060*/  @P0 STG.E [R240.64], R244 ;  /* 0x000000f4f0000986 */ /* 0x004fe8000c101904 */
[----:B------:R1:W-:Y:S01]  /*98070*/  @P4 STG.E [R232.64], R245 ;  /* 0x000000f5e8004986 */ /* 0x0003e2000c101904 */
[----:B------:R-:W-:Y:S01]  /*98080*/  ISETP.GE.AND P0, PT, R243, c[0x0][0x17c], PT ;  /* 0x00005f00f3007a0c */ /* 0x000fe20003f06270 */
[----:B-1----:R-:W-:-:S02]  /*98090*/  IMAD.WIDE R232, R3, 0x4, R204 ;  /* 0x0000000403e87825 */ /* 0x002fc400078e02cc */
[----:B------:R-:W2:Y:S04]  /*980a0*/  LDL.LU R3, [R1+0x1b8] ;  /* 0x0001b80001037983 */ /* 0x000ea80000300800 */
[----:B------:R-:W2:Y:S01]  /*980b0*/  LDL.LU R243, [R1+0x2404] ;  /* 0x0024040001f37983 */ /* 0x000ea20000300800 */
[----:B------:R-:W-:Y:S01]  /*980c0*/  ISETP.LT.AND P4, PT, R211, c[0x0][0x178], !P2 ;  /* 0x00005e00d3007a0c */ /* 0x000fe20005781270 */
[C---:B------:R-:W-:Y:S02]  /*980d0*/  IMAD.WIDE R240, R0.reuse, 0x4, R238 ;  /* 0x0000000400f07825 */ /* 0x040fe400078e02ee */
[----:B------:R1:W-:Y:S02]  /*980e0*/  @P3 STG.E [R232.64], R242 ;  /* 0x000000f2e8003986 */ /* 0x0003e4000c101904 */
[----:B------:R-:W-:-:S02]  /*980f0*/  IMAD.WIDE R244, R0, 0x4, R236 ;  /* 0x0000000400f47825 */ /* 0x000fc400078e02ec */
[----:B------:R1:W-:Y:S04]  /*98100*/  @P5 STG.E [R240.64], R249 ;  /* 0x000000f9f0005986 */ /* 0x0003e8000c101904 */
[----:B------:R1:W-:Y:S02]  /*98110*/  @P6 STG.E [R244.64], R250 ;  /* 0x000000faf4006986 */ /* 0x0003e4000c101904 */
[----:B-1----:R-:W-:Y:S02]  /*98120*/  IMAD.WIDE R232, R0, 0x4, R206 ;  /* 0x0000000400e87825 */ /* 0x002fe400078e02ce */
[----:B------:R-:W3:Y:S04]  /*98130*/  LDL.LU R249, [R1+0x1bc] ;  /* 0x0001bc0001f97983 */ /* 0x000ee80000300800 */
[----:B------:R-:W3:Y:S04]  /*98140*/  LDL.LU R250, [R1+0x19c] ;  /* 0x00019c0001fa7983 */ /* 0x000ee80000300800 */
[----:B------:R1:W-:Y:S04]  /*98150*/  @P4 STG.E [R232.64], R251 ;  /* 0x000000fbe8004986 */ /* 0x0003e8000c101904 */
[----:B-1----:R-:W3:Y:S01]  /*98160*/  LDL.LU R251, [R1+0x16c] ;  /* 0x00016c0001fb7983 */ /* 0x002ee20000300800 */
[----:B----4-:R-:W-:-:S03]  /*98170*/  ISETP.GE.AND P4, PT, R246, c[0x0][0x17c], PT ;  /* 0x00005f00f6007a0c */ /* 0x010fc60003f86270 */
[----:B------:R-:W4:Y:S01]  /*98180*/  LDL.LU R246, [R1+0x228] ;  /* 0x0002280001f67983 */ /* 0x000f220000300800 */
[----:B------:R-:W-:Y:S02]  /*98190*/  ISETP.LT.AND P2, PT, R187, c[0x0][0x178], !P2 ;  /* 0x00005e00bb007a0c */ /* 0x000fe40005741270 */
[----:B------:R-:W-:Y:S01]  /*981a0*/  ISETP.LT.AND P3, PT, R227, c[0x0][0x178], !P1 ;  /* 0x00005e00e3007a0c */ /* 0x000fe20004f61270 */
[----:B------:R-:W-:Y:S01]  /*981b0*/  IMAD.WIDE R240, R0, 0x4, R204 ;  /* 0x0000000400f07825 */ /* 0x000fe200078e02cc */
[----:B------:R-:W-:Y:S01]  /*981c0*/  ISETP.LT.AND P5, PT, R210, c[0x0][0x178], !P1 ;  /* 0x00005e00d2007a0c */ /* 0x000fe20004fa1270 */
[----:B------:R-:W4:Y:S01]  /*981d0*/  LDL.LU R245, [R1+0x2270] ;  /* 0x0022700001f57983 */ /* 0x000f220000300800 */
[----:B------:R-:W-:Y:S02]  /*981e0*/  IADD3 R0, R0, c[0x0][0x198], RZ ;  /* 0x0000660000007a10 */ /* 0x000fe40007ffe0ff */
[----:B------:R-:W-:Y:S01]  /*981f0*/  ISETP.LT.AND P6, PT, R211, c[0x0][0x178], !P1 ;  /* 0x00005e00d3007a0c */ /* 0x000fe20004fc1270 */
[----:B------:R-:W4:Y:S02]  /*98200*/  LDL.LU R244, [R1+0x2274] ;  /* 0x0022740001f47983 */ /* 0x000f240000300800 */
[----:B------:R-:W-:Y:S01]  /*98210*/  IMAD.WIDE R232, R0, 0x4, R238 ;  /* 0x0000000400e87825 */ /* 0x000fe200078e02ee */
[----:B------:R-:W-:Y:S01]  /*98220*/  ISETP.LT.AND P1, PT, R187, c[0x0][0x178], !P1 ;  /* 0x00005e00bb007a0c */ /* 0x000fe20004f21270 */
[----:B--2---:R1:W-:Y:S01]  /*98230*/  @P2 STG.E [R240.64], R243 ;  /* 0x000000f3f0002986 */ /* 0x0043e2000c101904 */
[----:B------:R-:W-:-:S03]  /*98240*/  ISETP.LT.AND P2, PT, R227, c[0x0][0x178], !P0 ;  /* 0x00005e00e3007a0c */ /* 0x000fc60004741270 */
[----:B------:R2:W-:Y:S01]  /*98250*/  @P3 STG.E [R232.64], R3 ;  /* 0x00000003e8003986 */ /* 0x0005e2000c101904 */
[----:B------:R-:W-:Y:S01]  /*98260*/  ISETP.LT.AND P3, PT, R210, c[0x0][0x178], !P0 ;  /* 0x00005e00d2007a0c */ /* 0x000fe20004761270 */
[C---:B-1----:R-:W-:Y:S01]  /*98270*/  IMAD.WIDE R240, R0.reuse, 0x4, R236 ;  /* 0x0000000400f07825 */ /* 0x042fe200078e02ec */
[----:B--2---:R-:W-:-:S04]  /*98280*/  IADD3 R3, R0, c[0x0][0x198], RZ ;  /* 0x0000660000037a10 */ /* 0x004fc80007ffe0ff */
[----:B---3--:R1:W-:Y:S01]  /*98290*/  @P5 STG.E [R240.64], R247 ;  /* 0x000000f7f0005986 */ /* 0x0083e2000c101904 */
[----:B------:R-:W-:Y:S01]  /*982a0*/  ISETP.LT.AND P5, PT, R211, c[0x0][0x178], !P0 ;  /* 0x00005e00d3007a0c */ /* 0x000fe200047a1270 */
[----:B------:R-:W-:Y:S01]  /*982b0*/  IMAD.WIDE R242, R0, 0x4, R206 ;  /* 0x0000000400f27825 */ /* 0x000fe200078e02ce */
[----:B------:R-:W-:-:S03]  /*982c0*/  ISETP.LT.AND P0, PT, R187, c[0x0][0x178], !P0 ;  /* 0x00005e00bb007a0c */ /* 0x000fc60004701270 */
[----:B------:R-:W-:Y:S01]  /*982d0*/  IMAD.WIDE R232, R0, 0x4, R204 ;  /* 0x0000000400e87825 */ /* 0x000fe200078e02cc */
[----:B------:R2:W-:Y:S03]  /*982e0*/  @P6 STG.E [R242.64], R248 ;  /* 0x000000f8f2006986 */ /* 0x0005e6000c101904 */
[C---:B-1----:R-:W-:Y:S01]  /*982f0*/  IMAD.WIDE R240, R3.reuse, 0x4, R238 ;  /* 0x0000000403f07825 */ /* 0x042fe200078e02ee */
[----:B------:R1:W-:Y:S04]  /*98300*/  @P1 STG.E [R232.64], R234 ;  /* 0x000000eae8001986 */ /* 0x0003e8000c101904 */
[----:B------:R3:W-:Y:S01]  /*98310*/  @P2 STG.E [R240.64], R249 ;  /* 0x000000f9f0002986 */ /* 0x0007e2000c101904 */
[----:B--2---:R-:W-:-:S03]  /*98320*/  IMAD.WIDE R242, R3, 0x4, R236 ;  /* 0x0000000403f27825 */ /* 0x004fc600078e02ec */
[----:B------:R-:W2:Y:S01]  /*98330*/  LDL.LU R247, [R1+0x178] ;  /* 0x0001780001f77983 */ /* 0x000ea20000300800 */
[----:B-1----:R-:W-:-:S03]  /*98340*/  IMAD.WIDE R232, R3, 0x4, R206 ;  /* 0x0000000403e87825 */ /* 0x002fc600078e02ce */
[----:B------:R-:W2:Y:S01]  /*98350*/  LDL.LU R248, [R1+0x22c] ;  /* 0x00022c0001f87983 */ /* 0x000ea20000300800 */
[----:B---3--:R-:W-:-:S03]  /*98360*/  IMAD.WIDE R240, R3, 0x4, R204 ;  /* 0x0000000403f07825 */ /* 0x008fc600078e02cc */
[----:B------:R1:W-:Y:S04]  /*98370*/  @P3 STG.E [R242.64], R250 ;  /* 0x000000faf2003986 */ /* 0x0003e8000c101904 */
[----:B------:R-:W3:Y:S04]  /*98380*/  LDL.LU R249, [R1+0x1cc] ;  /* 0x0001cc0001f97983 */ /* 0x000ee80000300800 */
[----:B------:R1:W-:Y:S04]  /*98390*/  @P5 STG.E [R232.64], R251 ;  /* 0x000000fbe8005986 */ /* 0x0003e8000c101904 */
[----:B-1----:R-:W2:Y:S04]  /*983a0*/  LDL.LU R250, [R1+0x1ac] ;  /* 0x0001ac0001fa7983 */ /* 0x002ea80000300800 */
[----:B------:R1:W-:Y:S04]  /*983b0*/  @P0 STG.E [R240.64], R235 ;  /* 0x000000ebf0000986 */ /* 0x0003e8000c101904 */
[----:B------:R-:W2:Y:S01]  /*983c0*/  LDL.LU R251, [R1+0x17c] ;  /* 0x00017c0001fb7983 */ /* 0x000ea20000300800 */
[----:B------:R-:W-:-:S03]  /*983d0*/  ISETP.LT.AND P6, PT, R227, c[0x0][0x178], !P4 ;  /* 0x00005e00e3007a0c */ /* 0x000fc600067c1270 */
[----:B-1----:R-:W2:Y:S04]  /*983e0*/  LDL.LU R240, [R1+0x1c8] ;  /* 0x0001c80001f07983 */ /* 0x002ea80000300800 */
[----:B------:R-:W3:Y:S01]  /*983f0*/  LDL.LU R241, [R1+0x1a8] ;  /* 0x0001a80001f17983 */ /* 0x000ee20000300800 */
[----:B------:R-:W-:-:S05]  /*98400*/  IADD3 R0, R3, c[0x0][0x198], RZ ;  /* 0x0000660003007a10 */ /* 0x000fca0007ffe0ff */
[----:B------:R-:W-:-:S05]  /*98410*/  IMAD.WIDE R242, R0, 0x4, R238 ;  /* 0x0000000400f27825 */ /* 0x000fca00078e02ee */
[----:B----4-:R1:W-:Y:S04]  /*98420*/  @P6 STG.E [R242.64], R246 ;  /* 0x000000f6f2006986 */ /* 0x0103e8000c101904 */
[----:B-1----:R-:W4:Y:S04]  /*98430*/  LDL.LU R246, [R1+0x2278] ;  /* 0x0022780001f67983 */ /* 0x002f280000300800 */
[----:B------:R-:W4:Y:S04]  /*98440*/  LDL.LU R242, [R1+0x227c] ;  /* 0x00227c0001f27983 */ /* 0x000f280000300800 */
[----:B------:R-:W4:Y:S01]  /*98450*/  LDL.LU R243, [R1+0x280] ;  /* 0x0002800001f37983 */ /* 0x000f220000300800 */
[----:B------:R-:W-:-:S02]  /*98460*/  ISETP.LT.AND P1, PT, R210, c[0x0][0x178], !P4 ;  /* 0x00005e00d2007a0c */ /* 0x000fc40006721270 */
[----:B------:R-:W-:Y:S02]  /*98470*/  ISETP.LT.AND P3, PT, R211, c[0x0][0x178], !P4 ;  /* 0x00005e00d3007a0c */ /* 0x000fe40006761270 */
[----:B------:R-:W-:Y:S01]  /*98480*/  ISETP.GE.AND P2, PT, R245, c[0x0][0x17c], PT ;  /* 0x00005f00f5007a0c */ /* 0x000fe20003f46270 */
[C---:B------:R-:W-:Y:S01]  /*98490*/  IMAD.WIDE R232, R0.reuse, 0x4, R236 ;  /* 0x0000000400e87825 */ /* 0x040fe200078e02ec */
[----:B------:R-:W-:Y:S02]  /*984a0*/  ISETP.LT.AND P4, PT, R187, c[0x0][0x178], !P4 ;  /* 0x00005e00bb007a0c */ /* 0x000fe40006781270 */
[----:B------:R-:W-:Y:S01]  /*984b0*/  ISETP.LT.AND P5, PT, R227, c[0x0][0x178], !P2 ;  /* 0x00005e00e3007a0c */ /* 0x000fe200057a1270 */
[----:B------:R-:W-:Y:S01]  /*984c0*/  IMAD.WIDE R234, R0, 0x4, R206 ;  /* 0x0000000400ea7825 */ /* 0x000fe200078e02ce */
[----:B------:R-:W-:Y:S02]  /*984d0*/  ISETP.LT.AND P6, PT, R210, c[0x0][0x178], !P2 ;  /* 0x00005e00d2007a0c */ /* 0x000fe400057c1270 */
[----:B------:R-:W-:-:S02]  /*984e0*/  IADD3 R3, R0, c[0x0][0x198], RZ ;  /* 0x0000660000037a10 */ /* 0x000fc40007ffe0ff */
[----:B------:R-:W-:Y:S02]  /*984f0*/  ISETP.GE.AND P0, PT, R244, c[0x0][0x17c], PT ;  /* 0x00005f00f4007a0c */ /* 0x000fe40003f06270 */
[----:B------:R-:W4:Y:S04]  /*98500*/  LDL.LU R244, [R1+0x250] ;  /* 0x0002500001f47983 */ /* 0x000f280000300800 */
[----:B------:R-:W4:Y:S04]  /*98510*/  LDL.LU R245, [R1+0x240] ;  /* 0x0002400001f57983 */ /* 0x000f280000300800 */
[----:B--2---:R1:W-:Y:S04]  /*98520*/  @P1 STG.E [R232.64], R240 ;  /* 0x000000f0e8001986 */ /* 0x0043e8000c101904 */
[----:B---3--:R2:W-:Y:S01]  /*98530*/  @P3 STG.E [R234.64], R241 ;  /* 0x000000f1ea003986 */ /* 0x0085e2000c101904 */
[----:B------:R-:W-:-:S02]  /*98540*/  ISETP.LT.AND P3, PT, R211, c[0x0][0x178], !P2 ;  /* 0x00005e00d3007a0c */ /* 0x000fc40005761270 */
[----:B------:R-:W-:Y:S01]  /*98550*/  ISETP.LT.AND P2, PT, R187, c[0x0][0x178], !P2 ;  /* 0x00005e00bb007a0c */ /* 0x000fe20005741270 */
[----:B-1----:R-:W-:-:S04]  /*98560*/  IMAD.WIDE R232, R0, 0x4, R204 ;  /* 0x0000000400e87825 */ /* 0x002fc800078e02cc */
[C---:B--2---:R-:W-:Y:S01]  /*98570*/  IMAD.WIDE R234, R3.reuse, 0x4, R238 ;  /* 0x0000000403ea7825 */ /* 0x044fe200078e02ee */
[----:B------:R1:W-:Y:S03]  /*98580*/  @P4 STG.E [R232.64], R247 ;  /* 0x000000f7e8004986 */ /* 0x0003e6000c101904 */
[C---:B------:R-:W-:Y:S01]  /*98590*/  IMAD.WIDE R240, R3.reuse, 0x4, R236 ;  /* 0x0000000403f07825 */ /* 0x040fe200078e02ec */
[----:B------:R2:W-:Y:S04]  /*985a0*/  @P5 STG.E [R234.64], R248 ;  /* 0x000000f8ea005986 */ /* 0x0005e8000c101904 */
[----:B------:R3:W-:Y:S04]  /*985b0*/  @P6 STG.E [R240.64], R249 ;  /* 0x000000f9f0006986 */ /* 0x0007e8000c101904 */
[----:B-1----:R-:W4:Y:S01]  /*985c0*/  LDL.LU R247, [R1+0x210] ;  /* 0x0002100001f77983 */ /* 0x002f220000300800 */
[----:B------:R-:W-:-:S03]  /*985d0*/  IMAD.WIDE R232, R3, 0x4, R206 ;  /* 0x0000000403e87825 */ /* 0x000fc600078e02ce */
[----:B--2---:R-:W2:Y:S01]  /*985e0*/  LDL.LU R248, [R1+0x284] ;  /* 0x0002840001f87983 */ /* 0x004ea20000300800 */
[----:B------:R-:W-:-:S03]  /*985f0*/  IMAD.WIDE R234, R3, 0x4, R204 ;  /* 0x0000000403ea7825 */ /* 0x000fc600078e02cc */
[----:B---3--:R-:W3:Y:S04]  /*98600*/  LDL.LU R249, [R1+0x254] ;  /* 0x0002540001f97983 */ /* 0x008ee80000300800 */
[----:B------:R1:W-:Y:S04]  /*98610*/  @P3 STG.E [R232.64], R250 ;  /* 0x000000fae8003986 */ /* 0x0003e8000c101904 */
[----:B------:R1:W-:Y:S04]  /*98620*/  @P2 STG.E [R234.64], R251 ;  /* 0x000000fbea002986 */ /* 0x0003e8000c101904 */
[----:B-1----:R-:W3:Y:S04]  /*98630*/  LDL.LU R250, [R1+0x244] ;  /* 0x0002440001fa7983 */ /* 0x002ee80000300800 */
[----:B------:R-:W3:Y:S01]  /*98640*/  LDL.LU R251, [R1+0x214] ;  /* 0x0002140001fb7983 */ /* 0x000ee20000300800 */
[----:B----4-:R-:W-:-:S03]  /*98650*/  ISETP.GE.AND P1, PT, R246, c[0x0][0x17c], PT ;  /* 0x00005f00f6007a0c */ /* 0x010fc60003f26270 */
[----:B------:R-:W4:Y:S01]  /*98660*/  LDL.LU R246, [R1+0x2e0] ;  /* 0x0002e00001f67983 */ /* 0x000f220000300800 */
[----:B------:R-:W-:Y:S02]  /*98670*/  ISETP.LT.AND P4, PT, R227, c[0x0][0x178], !P0 ;  /* 0x00005e00e3007a0c */ /* 0x000fe40004781270 */
[----:B------:R-:W-:-:S05]  /*98680*/  IADD3 R3, R3, c[0x0][0x198], RZ ;  /* 0x0000660003037a10 */ /* 0x000fca0007ffe0ff */
[----:B------:R-:W-:Y:S01]  /*98690*/  IMAD.WIDE R240, R3, 0x4, R238 ;  /* 0x0000000403f07825 */ /* 0x000fe200078e02ee */
[----:B------:R-:W-:-:S05]  /*986a0*/  ISETP.GE.AND P3, PT, R242, c[0x0][0x17c], PT ;  /* 0x00005f00f2007a0c */ /* 0x000fca0003f66270 */
[----:B------:R1:W-:Y:S04]  /*986b0*/  @P4 STG.E [R240.64], R243 ;  /* 0x000000f3f0004986 */ /* 0x0003e8000c101904 */
[----:B-1----:R-:W4:Y:S04]  /*986c0*/  LDL.LU R243, [R1+0x2280] ;  /* 0x0022800001f37983 */ /* 0x002f280000300800 */
[----:B------:R-:W4:Y:S01]  /*986d0*/  LDL.LU R242, [R1+0x2284] ;  /* 0x0022840001f27983 */ /* 0x000f220000300800 */
[----:B------:R-:W-:Y:S02]  /*986e0*/  ISETP.LT.AND P5, PT, R210, c[0x0][0x178], !P0 ;  /* 0x00005e00d2007a0c */ /* 0x000fe400047a1270 */
[----:B------:R-:W-:Y:S01]  /*986f0*/  ISETP.LT.AND P6, PT, R211, c[0x0][0x178], !P0 ;  /* 0x00005e00d3007a0c */ /* 0x000fe200047c1270 */
[----:B------:R-:W-:Y:S01]  /*98700*/  IMAD.WIDE R232, R3, 0x4, R236 ;  /* 0x0000000403e87825 */ /* 0x000fe200078e02ec */
[----:B------:R-:W-:-:S02]  /*98710*/  ISETP.LT.AND P0, PT, R187, c[0x0][0x178], !P0 ;  /* 0x00005e00bb007a0c */ /* 0x000fc40004701270 */
[----:B------:R-:W-:Y:S01]  /*98720*/  ISETP.LT.AND P2, PT, R227, c[0x0][0x178], !P1 ;  /* 0x00005e00e3007a0c */ /* 0x000fe20004f41270 */
[C---:B------:R-:W-:Y:S01]  /*98730*/  IMAD.WIDE R234, R3.reuse, 0x4, R206 ;  /* 0x0000000403ea7825 */ /* 0x040fe200078e02ce */
[----:B------:R-:W-:Y:S02]  /*98740*/  ISETP.LT.AND P4, PT, R210, c[0x0][0x178], !P1 ;  /* 0x00005e00d2007a0c */ /* 0x000fe40004f81270 */
[----:B------:R-:W-:-:S03]  /*98750*/  IADD3 R0, R3, c[0x0][0x198], RZ ;  /* 0x0000660003007a10 */ /* 0x000fc60007ffe0ff */
[----:B------:R1:W-:Y:S01]  /*98760*/  @P5 STG.E [R232.64], R244 ;  /* 0x000000f4e8005986 */ /* 0x0003e2000c101904 */
[----:B------:R-:W-:Y:S01]  /*98770*/  ISETP.LT.AND P5, PT, R211, c[0x0][0x178], !P1 ;  /* 0x00005e00d3007a0c */ /* 0x000fe20004fa1270 */
[C---:B------:R-:W-:Y:S02]  /*98780*/  IMAD.WIDE R240, R0.reuse, 0x4, R238 ;  /* 0x0000000400f07825 */ /* 0x040fe400078e02ee */
[----:B------:R1:W-:Y:S01]  /*98790*/  @P6 STG.E [R234.64], R245 ;  /* 0x000000f5ea006986 */ /* 0x0003e2000c101904 */
[----:B------:R-:W-:Y:S02]  /*987a0*/  ISETP.LT.AND P1, PT, R187, c[0x0][0x178], !P1 ;  /* 0x00005e00bb007a0c */ /* 0x000fe40004f21270 */
[----:B------:R-:W-:Y:S01]  /*987b0*/  ISETP.LT.AND P6, PT, R227, c[0x0][0x178], !P3 ;  /* 0x00005e00e3007a0c */ /* 0x000fe20005fc1270 */
[----:B-1----:R-:W-:-:S04]  /*987c0*/  IMAD.WIDE R232, R0, 0x4, R236 ;  /* 0x0000000400e87825 */ /* 0x002fc800078e02ec */
[----:B------:R-:W-:Y:S01]  /*987d0*/  IMAD.WIDE R234, R3, 0x4, R204 ;  /* 0x0000000403ea7825 */ /* 0x000fe200078e02cc */
[----:B------:R-:W-:-:S04]  /*987e0*/  IADD3 R3, R0, c[0x0][0x198], RZ ;  /* 0x0000660000037a10 */ /* 0x000fc80007ffe0ff */
[----:B------:R1:W-:Y:S04]  /*987f0*/  @P0 STG.E [R234.64], R247 ;  /* 0x000000f7ea000986 */ /* 0x0003e8000c101904 */
[----:B--2---:R2:W-:Y:S04]  /*98800*/  @P2 STG.E [R240.64], R248 ;  /* 0x000000f8f0002986 */ /* 0x0045e8000c101904 */
[----:B---3--:R3:W-:Y:S01]  /*98810*/  @P4 STG.E [R232.64], R249 ;  /* 0x000000f9e8004986 */ /* 0x0087e2000c101904 */
[----:B-1----:R-:W-:-:S03]  /*98820*/  IMAD.WIDE R234, R0, 0x4, R204 ;  /* 0x0000000400ea7825 */ /* 0x002fc600078e02cc */
[----:B------:R-:W4:Y:S01]  /*98830*/  LDL.LU R247, [R1+0x230] ;  /* 0x0002300001f77983 */ /* 0x000f220000300800 */
[----:B--2---:R-:W-:-:S03]  /*98840*/  IMAD.WIDE R240, R3, 0x4, R238 ;  /* 0x0000000403f07825 */ /* 0x004fc600078e02ee */
[----:B------:R-:W2:Y:S01]  /*98850*/  LDL.LU R248, [R1+0x2e4] ;  /* 0x0002e40001f87983 */ /* 0x000ea20000300800 */
[----:B---3--:R-:W-:-:S03]  /*98860*/  IMAD.WIDE R232, R0, 0x4, R206 ;  /* 0x0000000400e87825 */ /* 0x008fc600078e02ce */
[----:B------:R-:W3:Y:S04]  /*98870*/  LDL.LU R249, [R1+0x294] ;  /* 0x0002940001f97983 */ /* 0x000ee80000300800 */
[----:B------:R1:W-:Y:S04]  /*98880*/  @P5 STG.E [R232.64], R250 ;  /* 0x000000fae8005986 */ /* 0x0003e8000c101904 */
[----:B------:R1:W-:Y:S04]  /*98890*/  @P1 STG.E [R234.64], R251 ;  /* 0x000000fbea001986 */ /* 0x0003e8000c101904 */
[----:B-1----:R-:W2:Y:S04]  /*988a0*/  LDL.LU R250, [R1+0x264] ;  /* 0x0002640001fa7983 */ /* 0x002ea80000300800 */
[----:B------:R-:W2:Y:S04]  /*988b0*/  LDL.LU R251, [R1+0x234] ;  /* 0x0002340001fb7983 */ /* 0x000ea80000300800 */
[----:B----4-:R1:W-:Y:S04]  /*988c0*/  @P6 STG.E [R240.64], R246 ;  /* 0x000000f6f0006986 */ /* 0x0103e8000c101904 */
[----:B-1----:R-:W4:Y:S04]  /*988d0*/  LDL.LU R240, [R1+0x290] ;  /* 0x0002900001f07983 */ /* 0x002f280000300800 */
[----:B------:R-:W2:Y:S04]  /*988e0*/  LDL.LU R241, [R1+0x260] ;  /* 0x0002600001f17983 */ /* 0x000ea80000300800 */
[----:B------:R-:W3:Y:S01]  /*988f0*/  LDL.LU R246, [R1+0x2288] ;  /* 0x0022880001f67983 */ /* 0x000ee20000300800 */
[----:B------:R-:W-:-:S02]  /*98900*/  ISETP.GE.AND P2, PT, R243, c[0x0][0x17c], PT ;  /* 0x00005f00f3007a0c */ /* 0x000fc40003f46270 */
[----:B------:R-:W-:Y:S02]  /*98910*/  ISETP.GE.AND P1, PT, R242, c[0x0][0x17c], PT ;  /* 0x00005f00f2007a0c */ /* 0x000fe40003f26270 */
[----:B------:R-:W3:Y:S04]  /*98920*/  LDL.LU R242, [R1+0x228c] ;  /* 0x00228c0001f27983 */ /* 0x000ee80000300800 */
[----:B------:R-:W3:Y:S01]  /*98930*/  LDL.LU R243, [R1+0x340] ;  /* 0x0003400001f37983 */ /* 0x000ee20000300800 */
[C---:B------:R-:W-:Y:S02]  /*98940*/  ISETP.LT.AND P0, PT, R210.reuse, c[0x0][0x178], !P3 ;  /* 0x00005e00d2007a0c */ /* 0x040fe40005f01270 */
[----:B------:R-:W-:Y:S01]  /*98950*/  ISETP.LT.AND P4, PT, R211, c[0x0][0x178], !P3 ;  /* 0x00005e00d3007a0c */ /* 0x000fe20005f81270 */
[----:B------:R-:W-:Y:S01]  /*98960*/  IMAD.WIDE R232, R3, 0x4, R236 ;  /* 0x0000000403e87825 */ /* 0x000fe200078e02ec */
[----:B------:R-:W-:Y:S01]  /*98970*/  ISETP.LT.AND P3, PT, R187, c[0x0][0x178], !P3 ;  /* 0x00005e00bb007a0c */ /* 0x000fe20005f61270 */
[----:B------:R-:W3:Y:S01]  /*98980*/  LDL.LU R244, [R1+0x300] ;  /* 0x0003000001f47983 */ /* 0x000ee20000300800 */
[----:B------:R-:W-:Y:S01]  /*98990*/  ISETP.LT.AND P5, PT, R227, c[0x0][0x178], !P2 ;  /* 0x00005e00e3007a0c */ /* 0x000fe200057a1270 */
[C---:B------:R-:W-:Y:S01]  /*989a0*/  IMAD.WIDE R234, R3.reuse, 0x4, R206 ;  /* 0x0000000403ea7825 */ /* 0x040fe200078e02ce */
[----:B------:R-:W-:Y:S01]  /*989b0*/  ISETP.LT.AND P6, PT, R210, c[0x0][0x178], !P2 ;  /* 0x00005e00d2007a0c */ /* 0x000fe200057c1270 */
[----:B------:R-:W3:Y:S01]  /*989c0*/  LDL.LU R245, [R1+0x2a0] ;  /* 0x0002a00001f57983 */ /* 0x000ee20000300800 */
[----:B------:R-:W-:-:S03]  /*989d0*/  IADD3 R0, R3, c[0x0][0x198], RZ ;  /* 0x0000660003007a10 */ /* 0x000fc60007ffe0ff */
[----:B----4-:R1:W-:Y:S04]  /*989e0*/  @P0 STG.E [R232.64], R240 ;  /* 0x000000f0e8000986 */ /* 0x0103e8000c101904 */
[----:B--2---:R2:W-:Y:S01]  /*989f0*/  @P4 STG.E [R234.64], R241 ;  /* 0x000000f1ea004986 */ /* 0x0045e2000c101904 */
[----:B------:R-:W-:Y:S02]  /*98a00*/  ISETP.LT.AND P4, PT, R211, c[0x0][0x178], !P2 ;  /* 0x00005e00d3007a0c */ /* 0x000fe40005781270 */
[----:B------:R-:W-:Y:S01]  /*98a10*/  ISETP.LT.AND P2, PT, R187, c[0x0][0x178], !P2 ;  /* 0x00005e00bb007a0c */ /* 0x000fe20005741270 */
[----:B-1----:R-:W-:-:S04]  /*98a20*/  IMAD.WIDE R232, R3, 0x4, R204 ;  /* 0x0000000403e87825 */ /* 0x002fc800078e02cc */
[C---:B--2---:R-:W-:Y:S01]  /*98a30*/  IMAD.WIDE R234, R0.reuse, 0x4, R238 ;  /* 0x0000000400ea7825 */ /* 0x044fe200078e02ee */
[----:B------:R1:W-:Y:S03]  /*98a40*/  @P3 STG.E [R232.64], R247 ;  /* 0x000000f7e8003986 */ /* 0x0003e6000c101904 */
[C---:B------:R-:W-:Y:S01]  /*98a50*/  IMAD.WIDE R240, R0.reuse, 0x4, R236 ;  /* 0x0000000400f07825 */ /* 0x040fe200078e02ec */
[----:B------:R2:W-:Y:S04]  /*98a60*/  @P5 STG.E [R234.64], R248 ;  /* 0x000000f8ea005986 */ /* 0x0005e8000c101904 */
[----:B---3--:R3:W-:Y:S04]  /*98a70*/  @P6 STG.E [R240.64], R249 ;  /* 0x000000f9f0006986 */ /* 0x0087e8000c101904 */
[----:B-1----:R-:W4:Y:S01]  /*98a80*/  LDL.LU R247, [R1+0x150] ;  /* 0x0001500001f77983 */ /* 0x002f220000300800 */
[----:B------:R-:W-:-:S03]  /*98a90*/  IMAD.WIDE R232, R0, 0x4, R206 ;  /* 0x0000000400e87825 */ /* 0x000fc600078e02ce */
[----:B--2---:R-:W2:Y:S01]  /*98aa0*/  LDL.LU R248, [R1+0x344] ;  /* 0x0003440001f87983 */ /* 0x004ea20000300800 */
[----:B------:R-:W-:-:S03]  /*98ab0*/  IMAD.WIDE R234, R0, 0x4, R204 ;  /* 0x0000000400ea7825 */ /* 0x000fc600078e02cc */
[----:B---3--:R-:W3:Y:S01]  /*98ac0*/  LDL.LU R249, [R1+0x304] ;  /* 0x0003040001f97983 */ /* 0x008ee20000300800 */
[----:B------:R-:W-:-:S03]  /*98ad0*/  ISETP.GE.AND P0, PT, R246, c[0x0][0x17c], PT ;  /* 0x00005f00f6007a0c */ /* 0x000fc60003f06270 */
[----:B------:R1:W-:Y:S04]  /*98ae0*/  @P4 STG.E [R232.64], R250 ;  /* 0x000000fae8004986 */ /* 0x0003e8000c101904 */
[----:B------:R1:W-:Y:S04]  /*98af0*/  @P2 STG.E [R234.64], R251 ;  /* 0x000000fbea002986 */ /* 0x0003e8000c101904 */
[----:B-1----:R-:W3:Y:S04]  /*98b00*/  LDL.LU R250, [R1+0x2a4] ;  /* 0x0002a40001fa7983 */ /* 0x002ee80000300800 */
[----:B------:R-:W3:Y:S04]  /*98b10*/  LDL.LU R251, [R1+0x154] ;  /* 0x0001540001fb7983 */ /* 0x000ee80000300800 */
[----:B------:R-:W3:Y:S01]  /*98b20*/  LDL.LU R246, [R1+0x390] ;  /* 0x0003900001f67983 */ /* 0x000ee20000300800 */
[----:B------:R-:W-:-:S02]  /*98b30*/  ISETP.LT.AND P3, PT, R227, c[0x0][0x178], !P1 ;  /* 0x00005e00e3007a0c */ /* 0x000fc40004f61270 */
[----:B------:R-:W-:-:S05]  /*98b40*/  IADD3 R3, R0, c[0x0][0x198], RZ ;  /* 0x0000660000037a10 */ /* 0x000fca0007ffe0ff */
[----:B------:R-:W-:Y:S01]  /*98b50*/  IMAD.WIDE R240, R3, 0x4, R238 ;  /* 0x0000000403f07825 */ /* 0x000fe200078e02ee */
[----:B------:R-:W-:-:S05]  /*98b60*/  ISETP.GE.AND P4, PT, R242, c[0x0][0x17c], PT ;  /* 0x00005f00f2007a0c */ /* 0x000fca0003f86270 */
[----:B------:R1:W-:Y:S04]  /*98b70*/  @P3 STG.E [R240.64], R243 ;  /* 0x000000f3f0003986 */ /* 0x0003e8000c101904 */
[----:B-1----:R-:W3:Y:S04]  /*98b80*/  LDL.LU R243, [R1+0x2290] ;  /* 0x0022900001f37983 */ /* 0x002ee80000300800 */
[----:B------:R-:W3:Y:S01]  /*98b90*/  LDL.LU R242, [R1+0x2294] ;  /* 0x0022940001f27983 */ /* 0x000ee20000300800 */
        /* <DEDUP_REMOVED lines=9> */
[----:B------:R-:W-:Y:S02]  /*98c30*/  ISETP.LT.AND P5, PT, R211, c[0x0][0x178], !P0 ;  /* 0x00005e00d3007a0c */ /* 0x000fe400047a1270 */
[----:B------:R-:W-:Y:S01]  /*98c40*/  ISETP.LT.AND P0, PT, R187, c[0x0][0x178], !P0 ;  /* 0x00005e00bb007a0c */ /* 0x000fe20004701270 */
[----:B------:R1:W-:Y:S01]  /*98c50*/  @P6 STG.E [R234.64], R245 ;  /* 0x000000f5ea006986 */ /* 0x0003e2000c101904 */
[----:B------:R-:W-:Y:S01]  /*98c60*/  ISETP.LT.AND P6, PT, R227, c[0x0][0x178], !P4 ;  /* 0x00005e00e3007a0c */ /* 0x000fe200067c1270 */
[----:B------:R-:W-:-:S04]  /*98c70*/  IMAD.WIDE R240, R0, 0x4, R236 ;  /* 0x0000000400f07825 */ /* 0x000fc800078e02ec */
[----:B-1----:R-:W-:Y:S01]  /*98c80*/  IMAD.WIDE R232, R3, 0x4, R204 ;  /* 0x0000000403e87825 */ /* 0x002fe200078e02cc */
[----:B------:R-:W-:-:S03]  /*98c90*/  IADD3 R3, R0, c[0x0][0x198], RZ ;  /* 0x0000660000037a10 */ /* 0x000fc60007ffe0ff */
[C---:B------:R-:W-:Y:S01]  /*98ca0*/  IMAD.WIDE R234, R0.reuse, 0x4, R238 ;  /* 0x0000000400ea7825 */ /* 0x040fe200078e02ee */
[----:B----4-:R1:W-:Y:S04]  /*98cb0*/  @P1 STG.E [R232.64], R247 ;  /* 0x000000f7e8001986 */ /* 0x0103e8000c101904 */
        /* <DEDUP_REMOVED lines=10> */
[----:B------:R1:W-:Y:S04]  /*98d60*/  @P6 STG.E [R240.64], R246 ;  /* 0x000000f6f0006986 */ /* 0x0003e8000c101904 */
[----:B-1----:R-:W2:Y:S04]  /*98d70*/  LDL.LU R250, [R1+0x324] ;  /* 0x0003240001fa7983 */ /* 0x002ea80000300800 */
[----:B------:R-:W2:Y:S04]  /*98d80*/  LDL.LU R251, [R1+0x2d4] ;  /* 0x0002d40001fb7983 */ /* 0x000ea80000300800 */
[----:B------:R-:W2:Y:S04]  /*98d90*/  LDL.LU R240, [R1+0x370] ;  /* 0x0003700001f07983 */ /* 0x000ea80000300800 */
[----:B------:R-:W3:Y:S04]  /*98da0*/  LDL.LU R241, [R1+0x320] ;  /* 0x0003200001f17983 */ /* 0x000ee80000300800 */
[----:B------:R-:W4:Y:S01]  /*98db0*/  LDL.LU R246, [R1+0x2298] ;  /* 0x0022980001f67983 */ /* 0x000f220000300800 */
[----:B------:R-:W-:-:S02]  /*98dc0*/  ISETP.GE.AND P2, PT, R243, c[0x0][0x17c], PT ;  /* 0x00005f00f3007a0c */ /* 0x000fc40003f46270 */
[----:B------:R-:W-:Y:S02]  /*98dd0*/  ISETP.GE.AND P0, PT, R242, c[0x0][0x17c], PT ;  /* 0x00005f00f2007a0c */ /* 0x000fe40003f06270 */
[----:B------:R-:W4:Y:S04]  /*98de0*/  LDL.LU R242, [R1+0x229c] ;  /* 0x00229c0001f27983 */ /* 0x000f280000300800 */
[----:B------:R-:W4:Y:S01]  /*98df0*/  LDL.LU R243, [R1+0x288] ;  /* 0x0002880001f37983 */ /* 0x000f220000300800 */
[C---:B------:R-:W-:Y:S02]  /*98e00*/  ISETP.LT.AND P1, PT, R210.reuse, c[0x0][0x178], !P4 ;  /* 0x00005e00d2007a0c */ /* 0x040fe40006721270 */
[----:B------:R-:W-:Y:S01]  /*98e10*/  ISETP.LT.AND P3, PT, R211, c[0x0][0x178], !P4 ;  /* 0x00005e00d3007a0c */ /* 0x000fe20006761270 */
[----:B------:R-:W-:Y:S01]  /*98e20*/  IMAD.WIDE R234, R3, 0x4, R236 ;  /* 0x0000000403ea7825 */ /* 0x000fe200078e02ec */
[----:B------:R-:W-:Y:S01]  /*98e30*/  ISETP.LT.AND P4, PT, R187, c[0x0][0x178], !P4 ;  /* 0x00005e00bb007a0c */ /* 0x000fe20006781270 */
[----:B------:R-:W4:Y:S01]  /*98e40*/  LDL.LU R244, [R1+0x258] ;  /* 0x0002580001f47983 */ /* 0x000f220000300800 */
[----:B------:R-:W-:Y:S01]  /*98e50*/  ISETP.LT.AND P5, PT, R227, c[0x0][0x178], !P2 ;  /* 0x00005e00e3007a0c */ /* 0x000fe200057a1270 */
[C---:B------:R-:W-:Y:S01]  /*98e60*/  IMAD.WIDE R232, R3.reuse, 0x4, R206 ;  /* 0x0000000403e87825 */ /* 0x040fe200078e02ce */
[----:B------:R-:W-:Y:S01]  /*98e70*/  ISETP.LT.AND P6, PT, R210, c[0x0][0x178], !P2 ;  /* 0x00005e00d2007a0c */ /* 0x000fe200057c1270 */
[----:B------:R-:W4:Y:S01]  /*98e80*/  LDL.LU R245, [R1+0x248] ;  /* 0x0002480001f57983 */ /* 0x000f220000300800 */
[----:B------:R-:W-:-:S03]  /*98e90*/  IADD3 R0, R3, c[0x0][0x198], RZ ;  /* 0x0000660003007a10 */ /* 0x000fc60007ffe0ff */
[----:B--2---:R1:W-:Y:S04]  /*98ea0*/  @P1 STG.E [R234.64], R240 ;  /* 0x000000f0ea001986 */ /* 0x0043e8000c101904 */
[----:B---3--:R2:W-:Y:S01]  /*98eb0*/  @P3 STG.E [R232.64], R241 ;  /* 0x000000f1e8003986 */ /* 0x0085e2000c101904 */
[----:B------:R-:W-:Y:S02]  /*98ec0*/  ISETP.LT.AND P3, PT, R211, c[0x0][0x178], !P2 ;  /* 0x00005e00d3007a0c */ /* 0x000fe40005761270 */
[----:B------:R-:W-:Y:S01]  /*98ed0*/  ISETP.LT.AND P2, PT, R187, c[0x0][0x178], !P2 ;  /* 0x00005e00bb007a0c */ /* 0x000fe20005741270 */
[----:B-1----:R-:W-:-:S04]  /*98ee0*/  IMAD.WIDE R234, R0, 0x4, R238 ;  /* 0x0000000400ea7825 */ /* 0x002fc800078e02ee */
[----:B--2---:R-:W-:-:S04]  /*98ef0*/  IMAD.WIDE R232, R3, 0x4, R204 ;  /* 0x0000000403e87825 */ /* 0x004fc800078e02cc */
[C---:B------:R-:W-:Y:S01]  /*98f00*/  IMAD.WIDE R240, R0.reuse, 0x4, R236 ;  /* 0x0000000400f07825 */ /* 0x040fe200078e02ec */
[----:B----4-:R1:W-:Y:S04]  /*98f10*/  @P4 STG.E [R232.64], R247 ;  /* 0x000000f7e8004986 */ /* 0x0103e8000c101904 */
[----:B------:R2:W-:Y:S04]  /*98f20*/  @P5 STG.E [R234.64], R248 ;  /* 0x000000f8ea005986 */ /* 0x0005e8000c101904 */
[----:B------:R3:W-:Y:S04]  /*98f30*/  @P6 STG.E [R240.64], R249 ;  /* 0x000000f9f0006986 */ /* 0x0007e8000c101904 */
        /* <DEDUP_REMOVED lines=99> */
[----:B------:R-:W-:Y:S01]  /*99570*/  IMAD.WIDE R240, R0, 0x4, R206 ;  /* 0x0000000400f07825 */ /* 0x000fe200078e02ce */
[----:B------:R-:W-:Y:S02]  /*99580*/  ISETP.LT.AND P3, PT, R210, c[0x0][0x178], !P0 ;  /* 0x00005e00d2007a0c */ /* 0x000fe40004761270 */
[----:B------:R-:W-:-:S03]  /*99590*/  IADD3 R3, R0, c[0x0][0x198], RZ ;  /* 0x0000660000037a10 */ /* 0x000fc60007ffe0ff */
[----:B------:R1:W-:Y:S01]  /*995a0*/  @P5 STG.E [R234.64], R244 ;  /* 0x000000f4ea005986 */ /* 0x0003e2000c101904 */
[----:B------:R-:W-:Y:S01]  /*995b0*/  ISETP.LT.AND P5, PT, R211, c[0x0][0x178], !P0 ;  /* 0x00005e00d3007a0c */ /* 0x000fe200047a1270 */
[----:B------:R-:W-:Y:S01]  /*995c0*/  IMAD.WIDE R232, R0, 0x4, R204 ;  /* 0x0000000400e87825 */ /* 0x000fe200078e02cc */
[----:B------:R-:W-:Y:S01]  /*995d0*/  ISETP.LT.AND P0, PT, R187, c[0x0][0x178], !P0 ;  /* 0x00005e00bb007a0c */ /* 0x000fe20004701270 */
[----:B------:R1:W-:Y:S01]  /*995e0*/  @P6 STG.E [R240.64], R245 ;  /* 0x000000f5f0006986 */ /* 0x0003e2000c101904 */
[----:B------:R-:W-:Y:S02]  /*995f0*/  ISETP.LT.AND P6, PT, R227, c[0x0][0x178], !P4 ;  /* 0x00005e00e3007a0c */ /* 0x000fe400067c1270 */
[C---:B------:R-:W-:Y:S01]  /*99600*/  IADD3 R0, R3.reuse, c[0x0][0x198], RZ ;  /* 0x0000660003007a10 */ /* 0x040fe20007ffe0ff */
[----:B-1----:R-:W-:-:S04]  /*99610*/  IMAD.WIDE R234, R3, 0x4, R238 ;  /* 0x0000000403ea7825 */ /* 0x002fc800078e02ee */
        /* <DEDUP_REMOVED lines=22> */
[----:B------:R-:W-:Y:S02]  /*99780*/  ISETP.LT.AND P1, PT, R210, c[0x0][0x178], !P4 ;  /* 0x00005e00d2007a0c */ /* 0x000fe40006721270 */
[----:B------:R-:W-:Y:S01]  /*99790*/  ISETP.LT.AND P3, PT, R211, c[0x0][0x178], !P4 ;  /* 0x00005e00d3007a0c */ /* 0x000fe20006761270 */
[C---:B------:R-:W-:Y:S01]  /*997a0*/  IMAD.WIDE R232, R0.reuse, 0x4, R236 ;  /* 0x0000000400e87825 */ /* 0x040fe200078e02ec */
[----:B------:R-:W-:Y:S01]  /*997b0*/  ISETP.LT.AND P4, PT, R187, c[0x0][0x178], !P4 ;  /* 0x00005e00bb007a0c */ /* 0x000fe20006781270 */
[----:B------:R-:W4:Y:S01]  /*997c0*/  LDL.LU R244, [R1+0x3b0] ;  /* 0x0003b00001f47983 */ /* 0x000f220000300800 */
[----:B------:R-:W-:Y:S01]  /*997d0*/  ISETP.LT.AND P5, PT, R227, c[0x0][0x178], !P2 ;  /* 0x00005e00e3007a0c */ /* 0x000fe200057a1270 */
[----:B------:R-:W-:Y:S01]  /*997e0*/  IMAD.WIDE R234, R0, 0x4, R206 ;  /* 0x0000000400ea7825 */ /* 0x000fe200078e02ce */
        /* <DEDUP_REMOVED lines=8> */
[C---:B--2---:R-:W-:Y:S01]  /*99870*/  IMAD.WIDE R234, R3.reuse, 0x4, R238 ;  /* 0x0000000403ea7825 */ /* 0x044fe200078e02ee */
[----:B----4-:R1:W-:Y:S03]  /*99880*/  @P4 STG.E [R232.64], R247 ;  /* 0x000000f7e8004986 */ /* 0x0103e6000c101904 */
[C---:B------:R-:W-:Y:S01]  /*99890*/  IMAD.WIDE R240, R3.reuse, 0x4, R236 ;  /* 0x0000000403f07825 */ /* 0x040fe200078e02ec */
        /* <DEDUP_REMOVED lines=205> */
[----:B------:R-:W4:Y:S04]  /*9a570*/  LDL.LU R245, [R1+0x22e8] ;  /* 0x0022e80001f57983 */ /* 0x000f280000300800 */
[----:B------:R-:W4:Y:S01]  /*9a580*/  LDL.LU R244, [R1+0x22ec] ;  /* 0x0022ec0001f47983 */ /* 0x000f220000300800 */
[----:B------:R-:W-:-:S03]  /*9a590*/  ISETP.GE.AND P1, PT, R242, c[0x0][0x17c], PT ;  /* 0x00005f00f2007a0c */ /* 0x000fc60003f26270 */
[----:B------:R-:W4:Y:S01]  /*9a5a0*/  LDL.LU R242, [R1+0x588] ;  /* 0x0005880001f27983 */ /* 0x000f220000300800 */
[C---:B------:R-:W-:Y:S02]  /*9a5b0*/  ISETP.LT.AND P0, PT, R210.reuse, c[0x0][0x178], !P3 ;  /* 0x00005e00d2007a0c */ /* 0x040fe40005f01270 */
[----:B------:R-:W-:Y:S02]  /*9a5c0*/  ISETP.LT.AND P4, PT, R211, c[0x0][0x178], !P3 ;  /* 0x00005e00d3007a0c */ /* 0x000fe40005f81270 */
[----:B------:R-:W-:Y:S01]  /*9a5d0*/  ISETP.GE.AND P2, PT, R243, c[0x0][0x17c], PT ;  /* 0x00005f00f3007a0c */ /* 0x000fe20003f46270 */
        /* <DEDUP_REMOVED lines=10> */
[----:B-1----:R-:W-:-:S04]  /*9a680*/  IMAD.WIDE R234, R0, 0x4, R238 ;  /* 0x0000000400ea7825 */ /* 0x002fc800078e02ee */
[----:B--2---:R-:W-:-:S04]  /*9a690*/  IMAD.WIDE R232, R3, 0x4, R204 ;  /* 0x0000000403e87825 */ /* 0x004fc800078e02cc */
[----:B------:R-:W-:Y:S01]  /*9a6a0*/  IMAD.WIDE R240, R0, 0x4, R236 ;  /* 0x0000000400f07825 */ /* 0x000fe200078e02ec */
[----:B----4-:R1:W-:Y:S04]  /*9a6b0*/  @P3 STG.E [R232.64], R247 ;  /* 0x000000f7e8003986 */ /* 0x0103e8000c101904 */
[----:B------:R2:W-:Y:S04]  /*9a6c0*/  @P5 STG.E [R234.64], R248 ;  /* 0x000000f8ea005986 */ /* 0x0005e8000c101904 */
[----:B------:R3:W-:Y:S04]  /*9a6d0*/  @P6 STG.E [R240.64], R249 ;  /* 0x000000f9f0006986 */ /* 0x0007e8000c101904 */
[----:B-1----:R-:W4:Y:S04]  /*9a6e0*/  LDL.LU R247, [R1+0x1d8] ;  /* 0x0001d80001f77983 */ /* 0x002f280000300800 */
[----:B--2---:R-:W2:Y:S04]  /*9a6f0*/  LDL.LU R248, [R1+0x58c] ;  /* 0x00058c0001f87983 */ /* 0x004ea80000300800 */
[----:B---3--:R-:W3:Y:S01]  /*9a700*/  LDL.LU R249, [R1+0x4ac] ;  /* 0x0004ac0001f97983 */ /* 0x008ee20000300800 */
[----:B------:R-:W-:-:S02]  /*9a710*/  ISETP.LT.AND P4, PT, R211, c[0x0][0x178], !P2 ;  /* 0x00005e00d3007a0c */ /* 0x000fc40005781270 */
[----:B------:R-:W-:Y:S01]  /*9a720*/  ISETP.LT.AND P2, PT, R187, c[0x0][0x178], !P2 ;  /* 0x00005e00bb007a0c */ /* 0x000fe20005741270 */
[----:B------:R-:W-:Y:S01]  /*9a730*/  IMAD.WIDE R232, R0, 0x4, R206 ;  /* 0x0000000400e87825 */ /* 0x000fe200078e02ce */
[----:B------:R-:W-:-:S03]  /*9a740*/  ISETP.LT.AND P3, PT, R227, c[0x0][0x178], !P1 ;  /* 0x00005e00e3007a0c */ /* 0x000fc60004f61270 */
[C---:B------:R-:W-:Y:S01]  /*9a750*/  IMAD.WIDE R234, R0.reuse, 0x4, R204 ;  /* 0x0000000400ea7825 */ /* 0x040fe200078e02cc */
[----:B------:R-:W-:-:S05]  /*9a760*/  IADD3 R0, R0, c[0x0][0x198], RZ ;  /* 0x0000660000007a10 */ /* 0x000fca0007ffe0ff */
[----:B------:R1:W-:Y:S01]  /*9a770*/  @P4 STG.E [R232.64], R250 ;  /* 0x000000fae8004986 */ /* 0x0003e2000c101904 */
[----:B------:R-:W-:-:S03]  /*9a780*/  ISETP.GE.AND P4, PT, R244, c[0x0][0x17c], PT ;  /* 0x00005f00f4007a0c */ /* 0x000fc60003f86270 */
[----:B------:R1:W-:Y:S01]  /*9a790*/  @P2 STG.E [R234.64], R251 ;  /* 0x000000fbea002986 */ /* 0x0003e2000c101904 */
[----:B------:R-:W-:-:S03]  /*9a7a0*/  ISETP.GE.AND P0, PT, R245, c[0x0][0x17c], PT ;  /* 0x00005f00f5007a0c */ /* 0x000fc60003f06270 */
[----:B-1----:R-:W3:Y:S01]  /*9a7b0*/  LDL.LU R250, [R1+0x44c] ;  /* 0x00044c0001fa7983 */ /* 0x002ee20000300800 */
[----:B------:R-:W-:-:S03]  /*9a7c0*/  IMAD.WIDE R232, R0, 0x4, R238 ;  /* 0x0000000400e87825 */ /* 0x000fc600078e02ee */
[----:B------:R-:W3:Y:S04]  /*9a7d0*/  LDL.LU R251, [R1+0x1dc] ;  /* 0x0001dc0001fb7983 */ /* 0x000ee80000300800 */
[----:B------:R-:W3:Y:S04]  /*9a7e0*/  LDL.LU R244, [R1+0x598] ;  /* 0x0005980001f47983 */ /* 0x000ee80000300800 */
[----:B------:R-:W3:Y:S04]  /*9a7f0*/  LDL.LU R245, [R1+0x528] ;  /* 0x0005280001f57983 */ /* 0x000ee80000300800 */
[----:B------:R1:W-:Y:S04]  /*9a800*/  @P3 STG.E [R232.64], R242 ;  /* 0x000000f2e8003986 */ /* 0x0003e8000c101904 */
[----:B-1----:R-:W3:Y:S01]  /*9a810*/  LDL.LU R242, [R1+0x22f0] ;  /* 0x0022f00001f27983 */ /* 0x002ee20000300800 */
[----:B------:R-:W-:-:S02]  /*9a820*/  ISETP.LT.AND P5, PT, R210, c[0x0][0x178], !P1 ;  /* 0x00005e00d2007a0c */ /* 0x000fc40004fa1270 */
[----:B------:R-:W-:Y:S02]  /*9a830*/  ISETP.LT.AND P6, PT, R211, c[0x0][0x178], !P1 ;  /* 0x00005e00d3007a0c */ /* 0x000fe40004fc1270 */
[----:B------:R-:W-:Y:S02]  /*9a840*/  ISETP.LT.AND P1, PT, R187, c[0x0][0x178], !P1 ;  /* 0x00005e00bb007a0c */ /* 0x000fe40004f21270 */
[----:B------:R-:W-:Y:S01]  /*9a850*/  ISETP.LT.AND P2, PT, R227, c[0x0][0x178], !P0 ;  /* 0x00005e00e3007a0c */ /* 0x000fe20004741270 */
[----:B------:R-:W-:Y:S01]  /*9a860*/  IMAD.WIDE R234, R0, 0x4, R236 ;  /* 0x0000000400ea7825 */ /* 0x000fe200078e02ec */
[----:B------:R-:W-:Y:S02]  /*9a870*/  ISETP.LT.AND P3, PT, R210, c[0x0][0x178], !P0 ;  /* 0x00005e00d2007a0c */ /* 0x000fe40004761270 */
[C---:B------:R-:W-:Y:S01]  /*9a880*/  IADD3 R3, R0.reuse, c[0x0][0x198], RZ ;  /* 0x0000660000037a10 */ /* 0x040fe20007ffe0ff */
[C---:B------:R-:W-:Y:S02]  /*9a890*/  IMAD.WIDE R240, R0.reuse, 0x4, R206 ;  /* 0x0000000400f07825 */ /* 0x040fe400078e02ce */
[----:B------:R1:W-:Y:S02]  /*9a8a0*/  @P5 STG.E [R234.64], R243 ;  /* 0x000000f3ea005986 */ /* 0x0003e4000c101904 */
[----:B------:R-:W-:-:S02]  /*9a8b0*/  IMAD.WIDE R232, R0, 0x4, R204 ;  /* 0x0000000400e87825 */ /* 0x000fc400078e02cc */
[----:B------:R1:W-:Y:S02]  /*9a8c0*/  @P6 STG.E [R240.64], R246 ;  /* 0x000000f6f0006986 */ /* 0x0003e4000c101904 */
[----:B-1----:R-:W-:-:S04]  /*9a8d0*/  IMAD.WIDE R234, R3, 0x4, R238 ;  /* 0x0000000403ea7825 */ /* 0x002fc800078e02ee */
[C---:B------:R-:W-:Y:S01]  /*9a8e0*/  IMAD.WIDE R240, R3.reuse, 0x4, R236 ;  /* 0x0000000403f07825 */ /* 0x040fe200078e02ec */
[----:B------:R-:W-:Y:S02]  /*9a8f0*/  IADD3 R0, R3, c[0x0][0x198], RZ ;  /* 0x0000660003007a10 */ /* 0x000fe40007ffe0ff */
[----:B------:R-:W-:Y:S02]  /*9a900*/  ISETP.LT.AND P5, PT, R211, c[0x0][0x178], !P0 ;  /* 0x00005e00d3007a0c */ /* 0x000fe400047a1270 */
[----:B------:R-:W-:Y:S01]  /*9a910*/  ISETP.LT.AND P0, PT, R187, c[0x0][0x178], !P0 ;  /* 0x00005e00bb007a0c */ /* 0x000fe20004701270 */
[----:B----4-:R1:W-:Y:S04]  /*9a920*/  @P1 STG.E [R232.64], R247 ;  /* 0x000000f7e8001986 */ /* 0x0103e8000c101904 */
[----:B--2---:R2:W-:Y:S04]  /*9a930*/  @P2 STG.E [R234.64], R248 ;  /* 0x000000f8ea002986 */ /* 0x0045e8000c101904 */
[----:B---3--:R3:W-:Y:S01]  /*9a940*/  @P3 STG.E [R240.64], R249 ;  /* 0x000000f9f0003986 */ /* 0x0087e2000c101904 */
[----:B-1----:R-:W-:-:S03]  /*9a950*/  IMAD.WIDE R232, R3, 0x4, R206 ;  /* 0x0000000403e87825 */ /* 0x002fc600078e02ce */
[----:B--2---:R-:W2:Y:S01]  /*9a960*/  LDL.LU R248, [R1+0x22f4] ;  /* 0x0022f40001f87983 */ /* 0x004ea20000300800 */
[----:B------:R-:W-:-:S03]  /*9a970*/  IMAD.WIDE R234, R3, 0x4, R204 ;  /* 0x0000000403ea7825 */ /* 0x000fc600078e02cc */
[----:B------:R-:W4:Y:S04]  /*9a980*/  LDL.LU R246, [R1+0x458] ;  /* 0x0004580001f67983 */ /* 0x000f280000300800 */
[----:B------:R-:W4:Y:S04]  /*9a990*/  LDL.LU R247, [R1+0x5bc] ;  /* 0x0005bc0001f77983 */ /* 0x000f280000300800 */
[----:B---3--:R-:W3:Y:S04]  /*9a9a0*/  LDL.LU R249, [R1+0x59c] ;  /* 0x00059c0001f97983 */ /* 0x008ee80000300800 */
[----:B------:R-:W3:Y:S04]  /*9a9b0*/  LDL.LU R3, [R1+0x5b8] ;  /* 0x0005b80001037983 */ /* 0x000ee80000300800 */
[----:B------:R1:W-:Y:S04]  /*9a9c0*/  @P5 STG.E [R232.64], R250 ;  /* 0x000000fae8005986 */ /* 0x0003e8000c101904 */
[----:B------:R1:W-:Y:S04]  /*9a9d0*/  @P0 STG.E [R234.64], R251 ;  /* 0x000000fbea000986 */ /* 0x0003e8000c101904 */
[----:B-1----:R-:W4:Y:S04]  /*9a9e0*/  LDL.LU R250, [R1+0x52c] ;  /* 0x00052c0001fa7983 */ /* 0x002f280000300800 */
[----:B------:R-:W4:Y:S01]  /*9a9f0*/  LDL.LU R243, [R1+0x22f8] ;  /* 0x0022f80001f37983 */ /* 0x000f220000300800 */
[----:B------:R-:W-:-:S03]  /*9aa00*/  ISETP.GE.AND P1, PT, R242, c[0x0][0x17c], PT ;  /* 0x00005f00f2007a0c */ /* 0x000fc60003f26270 */
[----:B------:R-:W4:Y:S04]  /*9aa10*/  LDL.LU R242, [R1+0x22fc] ;  /* 0x0022fc0001f27983 */ /* 0x000f280000300800 */
[----:B------:R-:W4:Y:S01]  /*9aa20*/  LDL.LU R251, [R1+0x45c] ;  /* 0x00045c0001fb7983 */ /* 0x000f220000300800 */
[----:B------:R-:W-:Y:S02]  /*9aa30*/  ISETP.LT.AND P6, PT, R227, c[0x0][0x178], !P4 ;  /* 0x00005e00e3007a0c */ /* 0x000fe400067c1270 */
[----:B------:R-:W-:Y:S01]  /*9aa40*/  ISETP.LT.AND P2, PT, R210, c[0x0][0x178], !P4 ;  /* 0x00005e00d2007a0c */ /* 0x000fe20006741270 */
[C---:B------:R-:W-:Y:S01]  /*9aa50*/  IMAD.WIDE R240, R0.reuse, 0x4, R238 ;  /* 0x0000000400f07825 */ /* 0x040fe200078e02ee */
[----:B------:R-:W-:Y:S02]  /*9aa60*/  ISETP.LT.AND P3, PT, R211, c[0x0][0x178], !P4 ;  /* 0x00005e00d3007a0c */ /* 0x000fe40006761270 */
[----:B------:R-:W-:Y:S01]  /*9aa70*/  ISETP.LT.AND P4, PT, R187, c[0x0][0x178], !P4 ;  /* 0x00005e00bb007a0c */ /* 0x000fe20006781270 */
[----:B------:R-:W-:Y:S01]  /*9aa80*/  IMAD.WIDE R232, R0, 0x4, R236 ;  /* 0x0000000400e87825 */ /* 0x000fe200078e02ec */
[----:B------:R-:W-:-:S03]  /*9aa90*/  ISETP.LT.AND P5, PT, R227, c[0x0][0x178], !P1 ;  /* 0x00005e00e3007a0c */ /* 0x000fc60004fa1270 */
[----:B------:R-:W-:Y:S01]  /*9aaa0*/  IMAD.WIDE R234, R0, 0x4, R206 ;  /* 0x0000000400ea7825 */ /* 0x000fe200078e02ce */
[----:B--2---:R-:W-:Y:S02]  /*9aab0*/  ISETP.GE.AND P0, PT, R248, c[0x0][0x17c], PT ;  /* 0x00005f00f8007a0c */ /* 0x004fe40003f06270 */
[----:B------:R-:W2:Y:S04]  /*9aac0*/  LDL.LU R248, [R1+0x550] ;  /* 0x0005500001f87983 */ /* 0x000ea80000300800 */
[----:B---3--:R1:W-:Y:S01]  /*9aad0*/  @P6 STG.E [R240.64], R3 ;  /* 0x00000003f0006986 */ /* 0x0083e2000c101904 */
[----:B------:R-:W-:-:S03]  /*9aae0*/  ISETP.LT.AND P6, PT, R210, c[0x0][0x178], !P1 ;  /* 0x00005e00d2007a0c */ /* 0x000fc60004fc1270 */
[----:B------:R3:W-:Y:S04]  /*9aaf0*/  @P2 STG.E [R232.64], R244 ;  /* 0x000000f4e8002986 */ /* 0x0007e8000c101904 */
[----:B------:R4:W-:Y:S01]  /*9ab00*/  @P3 STG.E [R234.64], R245 ;  /* 0x000000f5ea003986 */ /* 0x0009e2000c101904 */
[C---:B-1----:R-:W-:Y:S01]  /*9ab10*/  IADD3 R3, R0.reuse, c[0x0][0x198], RZ ;  /* 0x0000660000037a10 */ /* 0x042fe20007ffe0ff */
[----:B---3--:R-:W-:-:S04]  /*9ab20*/  IMAD.WIDE R232, R0, 0x4, R204 ;  /* 0x0000000400e87825 */ /* 0x008fc800078e02cc */
[C---:B----4-:R-:W-:Y:S01]  /*9ab30*/  IMAD.WIDE R234, R3.reuse, 0x4, R238 ;  /* 0x0000000403ea7825 */ /* 0x050fe200078e02ee */
[----:B------:R-:W-:Y:S03]  /*9ab40*/  @P4 STG.E [R232.64], R246 ;  /* 0x000000f6e8004986 */ /* 0x000fe6000c101904 */
[----:B------:R-:W-:Y:S01]  /*9ab50*/  IMAD.WIDE R240, R3, 0x4, R236 ;  /* 0x0000000403f07825 */ /* 0x000fe200078e02ec */
[----:B------:R-:W-:Y:S04]  /*9ab60*/  @P5 STG.E [R234.64], R247 ;  /* 0x000000f7ea005986 */ /* 0x000fe8000c101904 */
[----:B------:R1:W-:Y:S01]  /*9ab70*/  @P6 STG.E [R240.64], R249 ;  /* 0x000000f9f0006986 */ /* 0x0003e2000c101904 */
[----:B------:R-:W-:-:S03]  /*9ab80*/  ISETP.LT.AND P3, PT, R211, c[0x0][0x178], !P1 ;  /* 0x00005e00d3007a0c */ /* 0x000fc60004f61270 */
[----:B-1----:R-:W3:Y:S01]  /*9ab90*/  LDL.LU R249, [R1+0x554] ;  /* 0x0005540001f97983 */ /* 0x002ee20000300800 */
[----:B------:R-:W-:-:S03]  /*9aba0*/  IMAD.WIDE R232, R3, 0x4, R206 ;  /* 0x0000000403e87825 */ /* 0x000fc600078e02ce */
[----:B------:R-:W4:Y:S01]  /*9abb0*/  LDL.LU R244, [R1+0x2300] ;  /* 0x0023000001f47983 */ /* 0x000f220000300800 */
[----:B------:R-:W-:-:S05]  /*9abc0*/  ISETP.LT.AND P1, PT, R187, c[0x0][0x178], !P1 ;  /* 0x00005e00bb007a0c */ /* 0x000fca0004f21270 */
[----:B------:R1:W-:Y:S01]  /*9abd0*/  @P3 STG.E [R232.64], R250 ;  /* 0x000000fae8003986 */ /* 0x0003e2000c101904 */
[----:B------:R-:W-:Y:S01]  /*9abe0*/  IMAD.WIDE R234, R3, 0x4, R204 ;  /* 0x0000000403ea7825 */ /* 0x000fe200078e02cc */
[----:B------:R-:W-:Y:S02]  /*9abf0*/  ISETP.GE.AND P2, PT, R243, c[0x0][0x17c], PT ;  /* 0x00005f00f3007a0c */ /* 0x000fe40003f46270 */
[----:B------:R-:W-:Y:S01]  /*9ac00*/  ISETP.GE.AND P3, PT, R242, c[0x0][0x17c], PT ;  /* 0x00005f00f2007a0c */ /* 0x000fe20003f66270 */
[----:B-1----:R-:W4:Y:S04]  /*9ac10*/  LDL.LU R250, [R1+0x540] ;  /* 0x0005400001fa7983 */ /* 0x002f280000300800 */
[----:B------:R-:W4:Y:S04]  /*9ac20*/  LDL.LU R243, [R1+0x2304] ;  /* 0x0023040001f37983 */ /* 0x000f280000300800 */
[----:B------:R1:W-:Y:S04]  /*9ac30*/  @P1 STG.E [R234.64], R251 ;  /* 0x000000fbea001986 */ /* 0x0003e8000c101904 */
[----:B------:R-:W4:Y:S04]  /*9ac40*/  LDL.LU R242, [R1+0x2308] ;  /* 0x0023080001f27983 */ /* 0x000f280000300800 */
[----:B-1----:R-:W4:Y:S01]  /*9ac50*/  LDL.LU R251, [R1+0x544] ;  /* 0x0005440001fb7983 */ /* 0x002f220000300800 */
[----:B------:R-:W-:-:S02]  /*9ac60*/  ISETP.LT.AND P6, PT, R227, c[0x0][0x178], !P0 ;  /* 0x00005e00e3007a0c */ /* 0x000fc400047c1270 */
[----:B------:R-:W-:Y:S02]  /*9ac70*/  IADD3 R3, R3, c[0x0][0x198], RZ ;  /* 0x0000660003037a10 */ /* 0x000fe40007ffe0ff */
[----:B------:R-:W-:Y:S02]  /*9ac80*/  ISETP.LT.AND P4, PT, R210, c[0x0][0x178], !P0 ;  /* 0x00005e00d2007a0c */ /* 0x000fe40004781270 */
[----:B------:R-:W-:Y:S01]  /*9ac90*/  ISETP.LT.AND P5, PT, R211, c[0x0][0x178], !P0 ;  /* 0x00005e00d3007a0c */ /* 0x000fe200047a1270 */
[----:B------:R-:W-:Y:S01]  /*9aca0*/  IMAD.WIDE R240, R3, 0x4, R238 ;  /* 0x0000000403f07825 */ /* 0x000fe200078e02ee */
[----:B------:R-:W-:Y:S02]  /*9acb0*/  ISETP.LT.AND P0, PT, R187, c[0x0][0x178], !P0 ;  /* 0x00005e00bb007a0c */ /* 0x000fe40004701270 */
[----:B------:R-:W-:Y:S01]  /*9acc0*/  ISETP.LT.AND P1, PT, R227, c[0x0][0x178], !P2 ;  /* 0x00005e00e3007a0c */ /* 0x000fe20005721270 */
[C---:B------:R-:W-:Y:S01]  /*9acd0*/  IMAD.WIDE R232, R3.reuse, 0x4, R236 ;  /* 0x0000000403e87825 */ /* 0x040fe200078e02ec */
[----:B------:R-:W-:-:S03]  /*9ace0*/  IADD3 R0, R3, c[0x0][0x198], RZ ;  /* 0x0000660003007a10 */ /* 0x000fc60007ffe0ff */
[----:B------:R-:W-:Y:S01]  /*9acf0*/  IMAD.WIDE R234, R3, 0x4, R206 ;  /* 0x0000000403ea7825 */ /* 0x000fe200078e02ce */
[----:B--2---:R1:W-:Y:S01]  /*9ad00*/  @P6 STG.E [R240.64], R248 ;  /* 0x000000f8f0006986 */ /* 0x0043e2000c101904 */
[----:B------:R-:W-:-:S03]  /*9ad10*/  ISETP.LT.AND P6, PT, R210, c[0x0][0x178], !P2 ;  /* 0x00005e00d2007a0c */ /* 0x000fc600057c1270 */
[----:B------:R2:W-:Y:S04]  /*9ad20*/  @P4 STG.E [R232.64], R228 ;  /* 0x000000e4e8004986 */ /* 0x0005e8000c101904 */
[----:B------:R2:W-:Y:S01]  /*9ad30*/  @P5 STG.E [R234.64], R28 ;  /* 0x0000001cea005986 */ /* 0x0005e2000c101904 */
[----:B------:R-:W-:Y:S01]  /*9ad40*/  ISETP.LT.AND P4, PT, R211, c[0x0][0x178], !P2 ;  /* 0x00005e00d3007a0c */ /* 0x000fe20005781270 */
[----:B-1----:R-:W-:-:S04]  /*9ad50*/  IMAD.WIDE R240, R0, 0x4, R236 ;  /* 0x0000000400f07825 */ /* 0x002fc800078e02ec */
[----:B--2---:R-:W-:-:S04]  /*9ad60*/  IMAD.WIDE R232, R3, 0x4, R204 ;  /* 0x0000000403e87825 */ /* 0x004fc800078e02cc */
[----:B------:R-:W-:Y:S01]  /*9ad70*/  IMAD.WIDE R234, R0, 0x4, R238 ;  /* 0x0000000400ea7825 */ /* 0x000fe200078e02ee */
[----:B------:R1:W-:Y:S01]  /*9ad80*/  @P0 STG.E [R232.64], R44 ;  /* 0x0000002ce8000986 */ /* 0x0003e2000c101904 */
[----:B------:R-:W-:Y:S02]  /*9ad90*/  ISETP.LT.AND P2, PT, R187, c[0x0][0x178], !P2 ;  /* 0x00005e00bb007a0c */ /* 0x000fe40005741270 */
[----:B------:R-:W-:Y:S02]  /*9ada0*/  ISETP.LT.AND P5, PT, R227, c[0x0][0x178], !P3 ;  /* 0x00005e00e3007a0c */ /* 0x000fe40005fa1270 */
[----:B------:R-:W-:Y:S02]  /*9adb0*/  ISETP.LT.AND P0, PT, R210, c[0x0][0x178], !P3 ;  /* 0x00005e00d2007a0c */ /* 0x000fe40005f01270 */
[C---:B------:R-:W-:Y:S01]  /*9adc0*/  IADD3 R3, R0.reuse, c[0x0][0x198], RZ ;  /* 0x0000660000037a10 */ /* 0x040fe20007ffe0ff */
[----:B-1----:R-:W-:Y:S01]  /*9add0*/  IMAD.WIDE R232, R0, 0x4, R204 ;  /* 0x0000000400e87825 */ /* 0x002fe200078e02cc */
[----:B---3--:R-:W-:Y:S04]  /*9ade0*/  @P1 STG.E [R234.64], R249 ;  /* 0x000000f9ea001986 */ /* 0x008fe8000c101904 */
[----:B------:R1:W-:Y:S01]  /*9adf0*/  @P6 STG.E [R240.64], R229 ;  /* 0x000000e5f0006986 */ /* 0x0003e2000c101904 */
[----:B------:R-:W-:-:S02]  /*9ae00*/  ISETP.LT.AND P1, PT, R211, c[0x0][0x178], !P3 ;  /* 0x00005e00d3007a0c */ /* 0x000fc40005f21270 */
[----:B----4-:R-:W-:Y:S01]  /*9ae10*/  ISETP.GE.AND P6, PT, R244, c[0x0][0x17c], PT ;  /* 0x00005f00f4007a0c */ /* 0x010fe20003fc6270 */
[----:B-1----:R-:W2:Y:S04]  /*9ae20*/  LDL.LU R240, [R1+0x230c] ;  /* 0x00230c0001f07983 */ /* 0x002ea80000300800 */
[----:B------:R-:W3:Y:S01]  /*9ae30*/  LDL.LU R248, [R1+0x470] ;  /* 0x0004700001f87983 */ /* 0x000ee20000300800 */
[----:B------:R-:W-:Y:S01]  /*9ae40*/  IMAD.WIDE R228, R0, 0x4, R206 ;  /* 0x0000000400e47825 */ /* 0x000fe200078e02ce */
[----:B------:R-:W-:Y:S02]  /*9ae50*/  ISETP.LT.AND P3, PT, R187, c[0x0][0x178], !P3 ;  /* 0x00005e00bb007a0c */ /* 0x000fe40005f61270 */
[----:B------:R-:W4:Y:S01]  /*9ae60*/  LDL.LU R249, [R1+0x474] ;  /* 0x0004740001f97983 */ /* 0x000f220000300800 */
[----:B------:R-:W-:-:S03]  /*9ae70*/  IMAD.WIDE R234, R3, 0x4, R238 ;  /* 0x0000000403ea7825 */ /* 0x000fc600078e02ee */
[----:B------:R1:W-:Y:S01]  /*9ae80*/  @P4 STG.E [R228.64], R29 ;  /* 0x0000001de4004986 */ /* 0x0003e2000c101904 */
[----:B------:R-:W-:-:S03]  /*9ae90*/  ISETP.LT.AND P4, PT, R227, c[0x0][0x178], !P6 ;  /* 0x00005e00e3007a0c */ /* 0x000fc60007781270 */
[----:B------:R1:W-:Y:S01]  /*9aea0*/  @P2 STG.E [R232.64], R45 ;  /* 0x0000002de8002986 */ /* 0x0003e2000c101904 */
[----:B------:R-:W-:-:S03]  /*9aeb0*/  IADD3 R0, R3, c[0x0][0x198], RZ ;  /* 0x0000660003007a10 */ /* 0x000fc60007ffe0ff */
[----:B------:R-:W-:Y:S01]  /*9aec0*/  @P5 STG.E [R234.64], R250 ;  /* 0x000000faea005986 */ /* 0x000fe2000c101904 */
[----:B-1----:R-:W-:-:S04]  /*9aed0*/  IMAD.WIDE R28, R3, 0x4, R206 ;  /* 0x00000004031c7825 */ /* 0x002fc800078e02ce */
[----:B------:R-:W-:-:S05]  /*9aee0*/  IMAD.WIDE R44, R3, 0x4, R236 ;  /* 0x00000004032c7825 */ /* 0x000fca00078e02ec */
[----:B------:R1:W-:Y:S04]  /*9aef0*/  @P0 STG.E [R44.64], R12 ;  /* 0x0000000c2c000986 */ /* 0x0003e8000c101904 */
[----:B------:R1:W-:Y:S02]  /*9af00*/  @P1 STG.E [R28.64], R24 ;  /* 0x000000181c001986 */ /* 0x0003e4000c101904 */
[----:B-1----:R-:W-:-:S04]  /*9af10*/  IMAD.WIDE R44, R0, 0x4, R238 ;  /* 0x00000004002c7825 */ /* 0x002fc800078e02ee */
[----:B------:R-:W-:-:S05]  /*9af20*/  IMAD.WIDE R28, R3, 0x4, R204 ;  /* 0x00000004031c7825 */ /* 0x000fca00078e02cc */
[----:B------:R-:W-:Y:S04]  /*9af30*/  @P3 STG.E [R28.64], R40 ;  /* 0x000000281c003986 */ /* 0x000fe8000c101904 */
[----:B------:R1:W-:Y:S04]  /*9af40*/  @P4 STG.E [R44.64], R251 ;  /* 0x000000fb2c004986 */ /* 0x0003e8000c101904 */
[----:B-1----:R-:W4:Y:S04]  /*9af50*/  LDL.LU R45, [R1+0x2318] ;  /* 0x00231800012d7983 */ /* 0x002f280000300800 */
[----:B------:R-:W4:Y:S01]  /*9af60*/  LDL.LU R250, [R1+0x200] ;  /* 0x0002000001fa7983 */ /* 0x000f220000300800 */
[----:B------:R-:W-:-:S02]  /*9af70*/  ISETP.LT.AND P5, PT, R210, c[0x0][0x178], !P6 ;  /* 0x00005e00d2007a0c */ /* 0x000fc400077a1270 */
[----:B------:R-:W-:Y:S01]  /*9af80*/  ISETP.LT.AND P1, PT, R211, c[0x0][0x178], !P6 ;  /* 0x00005e00d3007a0c */ /* 0x000fe20007721270 */
[C---:B------:R-:W-:Y:S01]  /*9af90*/  IMAD.WIDE R228, R0.reuse, 0x4, R236 ;  /* 0x0000000400e47825 */ /* 0x040fe200078e02ec */
[----:B------:R-:W-:Y:S01]  /*9afa0*/  ISETP.GE.AND P2, PT, R243, c[0x0][0x17c], PT ;  /* 0x00005f00f3007a0c */ /* 0x000fe20003f46270 */
[----:B------:R-:W4:Y:S01]  /*9afb0*/  LDL.LU R44, [R1+0x231c] ;  /* 0x00231c00012c7983 */ /* 0x000f220000300800 */
[----:B------:R-:W-:Y:S02]  /*9afc0*/  ISETP.LT.AND P6, PT, R187, c[0x0][0x178], !P6 ;  /* 0x00005e00bb007a0c */ /* 0x000fe400077c1270 */
[----:B------:R-:W-:Y:S01]  /*9afd0*/  ISETP.LT.AND P3, PT, R227, c[0x0][0x178], !P2 ;  /* 0x00005e00e3007a0c */ /* 0x000fe20005761270 */
[----:B------:R-:W-:-:S04]  /*9afe0*/  IMAD.WIDE R28, R0, 0x4, R204 ;  /* 0x00000004001c7825 */ /* 0x000fc800078e02cc */
[----:B------:R1:W-:Y:S01]  /*9aff0*/  @P5 STG.E [R228.64], R13 ;  /* 0x0000000de4005986 */ /* 0x0003e2000c101904 */
[----:B------:R-:W-:Y:S02]  /*9b000*/  ISETP.LT.AND P4, PT, R210, c[0x0][0x178], !P2 ;  /* 0x00005e00d2007a0c */ /* 0x000fe40005781270 */
[----:B------:R-:W-:Y:S01]  /*9b010*/  ISETP.LT.AND P5, PT, R211, c[0x0][0x178], !P2 ;  /* 0x00005e00d3007a0c */ /* 0x000fe200057a1270 */
[----:B------:R-:W4:Y:S01]  /*9b020*/  LDL.LU R40, [R1+0x2328] ;  /* 0x0023280001287983 */ /* 0x000f220000300800 */
[----:B------:R-:W-:Y:S01]  /*9b030*/  ISETP.GE.AND P0, PT, R242, c[0x0][0x17c], PT ;  /* 0x00005f00f2007a0c */ /* 0x000fe20003f06270 */
[C---:B-1----:R-:W-:Y:S01]  /*9b040*/  IMAD.WIDE R12, R0.reuse, 0x4, R206 ;  /* 0x00000004000c7825 */ /* 0x042fe200078e02ce */
[----:B------:R-:W-:Y:S01]  /*9b050*/  IADD3 R0, R0, c[0x0][0x198], RZ ;  /* 0x0000660000007a10 */ /* 0x000fe20007ffe0ff */
[----:B------:R-:W4:Y:S04]  /*9b060*/  LDL.LU R251, [R1+0x204] ;  /* 0x0002040001fb7983 */ /* 0x000f280000300800 */
[----:B------:R1:W-:Y:S01]  /*9b070*/  @P1 STG.E [R12.64], R25 ;  /* 0x000000190c001986 */ /* 0x0003e2000c101904 */
[----:B------:R-:W-:-:S03]  /*9b080*/  ISETP.LT.AND P2, PT, R187, c[0x0][0x178], !P2 ;  /* 0x00005e00bb007a0c */ /* 0x000fc60005741270 */
[----:B------:R1:W-:Y:S01]  /*9b090*/  @P6 STG.E [R28.64], R41 ;  /* 0x000000291c006986 */ /* 0x0003e2000c101904 */
[----:B------:R-:W-:Y:S01]  /*9b0a0*/  ISETP.LT.AND P6, PT, R227, c[0x0][0x178], !P0 ;  /* 0x00005e00e3007a0c */ /* 0x000fe200047c1270 */
[C---:B-1----:R-:W-:Y:S01]  /*9b0b0*/  IMAD.WIDE R12, R0.reuse, 0x4, R238 ;  /* 0x00000004000c7825 */ /* 0x042fe200078e02ee */
[----:B------:R-:W-:-:S03]  /*9b0c0*/  IADD3 R3, R0, c[0x0][0x198], RZ ;  /* 0x0000660000037a10 */ /* 0x000fc60007ffe0ff */
[----:B------:R-:W-:-:S04]  /*9b0d0*/  IMAD.WIDE R24, R0, 0x4, R236 ;  /* 0x0000000400187825 */ /* 0x000fc800078e02ec */
[----:B------:R-:W-:Y:S01]  /*9b0e0*/  IMAD.WIDE R28, R0, 0x4, R206 ;  /* 0x00000004001c7825 */ /* 0x000fe200078e02ce */
[----:B---3--:R1:W-:Y:S01]  /*9b0f0*/  @P3 STG.E [R12.64], R248 ;  /* 0x000000f80c003986 */ /* 0x0083e2000c101904 */
[----:B------:R-:W-:-:S03]  /*9b100*/  ISETP.LT.AND P3, PT, R210, c[0x0][0x178], !P0 ;  /* 0x00005e00d2007a0c */ /* 0x000fc60004761270 */
[----:B------:R3:W-:Y:S01]  /*9b110*/  @P4 STG.E [R24.64], R8 ;  /* 0x0000000818004986 */ /* 0x0007e2000c101904 */
[----:B------:R-:W-:Y:S02]  /*9b120*/  ISETP.LT.AND P4, PT, R211, c[0x0][0x178], !P0 ;  /* 0x00005e00d3007a0c */ /* 0x000fe40004781270 */
[----:B--2---:R-:W-:Y:S01]  /*9b130*/  ISETP.GE.AND P1, PT, R240, c[0x0][0x17c], PT ;  /* 0x00005f00f0007a0c */ /* 0x004fe20003f26270 */
[----:B------:R2:W-:Y:S01]  /*9b140*/  @P5 STG.E [R28.64], R20 ;  /* 0x000000141c005986 */ /* 0x0005e2000c101904 */
[----:B------:R-:W-:Y:S01]  /*9b150*/  ISETP.LT.AND P0, PT, R187, c[0x0][0x178], !P0 ;  /* 0x00005e00bb007a0c */ /* 0x000fe20004701270 */
[----:B-1----:R-:W-:-:S04]  /*9b160*/  IMAD.WIDE R12, R0, 0x4, R204 ;  /* 0x00000004000c7825 */ /* 0x002fc800078e02cc */
[C---:B---3--:R-:W-:Y:S01]  /*9b170*/  IMAD.WIDE R24, R3.reuse, 0x4, R238 ;  /* 0x0000000403187825 */ /* 0x048fe200078e02ee */
[----:B------:R1:W-:Y:S03]  /*9b180*/  @P2 STG.E [R12.64], R36 ;  /* 0x000000240c002986 */ /* 0x0003e6000c101904 */
[----:B--2---:R-:W-:Y:S01]  /*9b190*/  IMAD.WIDE R28, R3, 0x4, R236 ;  /* 0x00000004031c7825 */ /* 0x004fe200078e02ec */
[----:B------:R-:W-:Y:S01]  /*9b1a0*/  ISETP.LT.AND P5, PT, R227, c[0x0][0x178], !P1 ;  /* 0x00005e00e3007a0c */ /* 0x000fe20004fa1270 */
[----:B----4-:R-:W-:Y:S01]  /*9b1b0*/  @P6 STG.E [R24.64], R249 ;  /* 0x000000f918006986 */ /* 0x010fe2000c101904 */
[----:B------:R-:W-:-:S03]  /*9b1c0*/  ISETP.LT.AND P6, PT, R210, c[0x0][0x178], !P1 ;  /* 0x00005e00d2007a0c */ /* 0x000fc60004fc1270 */
[----:B------:R2:W-:Y:S01]  /*9b1d0*/  @P3 STG.E [R28.64], R9 ;  /* 0x000000091c003986 */ /* 0x0005e2000c101904 */
[----:B------:R-:W-:Y:S02]  /*9b1e0*/  ISETP.LT.AND P3, PT, R211, c[0x0][0x178], !P1 ;  /* 0x00005e00d3007a0c */ /* 0x000fe40004f61270 */
[C---:B------:R-:W-:Y:S01]  /*9b1f0*/  IADD3 R0, R3.reuse, c[0x0][0x198], RZ ;  /* 0x0000660003007a10 */ /* 0x040fe20007ffe0ff */
[----:B-1----:R-:W-:-:S04]  /*9b200*/  IMAD.WIDE R12, R3, 0x4, R204 ;  /* 0x00000004030c7825 */ /* 0x002fc800078e02cc */
[----:B--2---:R-:W-:Y:S01]  /*9b210*/  IMAD.WIDE R8, R3, 0x4, R206 ;  /* 0x0000000403087825 */ /* 0x004fe200078e02ce */
[----:B------:R-:W2:Y:S03]  /*9b220*/  LDL.LU R28, [R1+0x2334] ;  /* 0x00233400011c7983 */ /* 0x000ea60000300800 */
[C---:B------:R-:W-:Y:S01]  /*9b230*/  IMAD.WIDE R24, R0.reuse, 0x4, R238 ;  /* 0x0000000400187825 */ /* 0x040fe200078e02ee */
[----:B------:R1:W-:Y:S04]  /*9b240*/  @P4 STG.E [R8.64], R21 ;  /* 0x0000001508004986 */ /* 0x0003e8000c101904 */
[----:B------:R3:W-:Y:S04]  /*9b250*/  @P0 STG.E [R12.64], R37 ;  /* 0x000000250c000986 */ /* 0x0007e8000c101904 */
[----:B------:R-:W4:Y:S01]  /*9b260*/  LDL.LU R248, [R1+0x558] ;  /* 0x0005580001f87983 */ /* 0x000f220000300800 */
[----:B-1----:R-:W-:-:S03]  /*9b270*/  IMAD.WIDE R8, R0, 0x4, R236 ;  /* 0x0000000400087825 */ /* 0x002fc600078e02ec */
[----:B------:R-:W2:Y:S01]  /*9b280*/  LDL.LU R249, [R1+0x55c] ;  /* 0x00055c0001f97983 */ /* 0x000ea20000300800 */
[----:B---3--:R-:W-:-:S03]  /*9b290*/  IMAD.WIDE R12, R0, 0x4, R206 ;  /* 0x00000004000c7825 */ /* 0x008fc600078e02ce */
[----:B------:R-:W-:Y:S04]  /*9b2a0*/  @P5 STG.E [R24.64], R250 ;  /* 0x000000fa18005986 */ /* 0x000fe8000c101904 */
[----:B------:R-:W-:Y:S04]  /*9b2b0*/  @P6 STG.E [R8.64], R4 ;  /* 0x0000000408006986 */ /* 0x000fe8000c101904 */
[----:B------:R1:W-:Y:S04]  /*9b2c0*/  @P3 STG.E [R12.64], R16 ;  /* 0x000000100c003986 */ /* 0x0003e8000c101904 */
[----:B-1----:R-:W3:Y:S01]  /*9b2d0*/  LDL.LU R16, [R1+0x234c] ;  /* 0x00234c0001107983 */ /* 0x002ee20000300800 */
[----:B------:R-:W-:-:S02]  /*9b2e0*/  ISETP.GE.AND P2, PT, R45, c[0x0][0x17c], PT ;  /* 0x00005f002d007a0c */ /* 0x000fc40003f46270 */
[----:B------:R-:W-:Y:S02]  /*9b2f0*/  ISETP.LT.AND P1, PT, R187, c[0x0][0x178], !P1 ;  /* 0x00005e00bb007a0c */ /* 0x000fe40004f21270 */
[C---:B------:R-:W-:Y:S01]  /*9b300*/  IADD3 R3, R0.reuse, c[0x0][0x198], RZ ;  /* 0x0000660000037a10 */ /* 0x040fe20007ffe0ff */
[----:B------:R-:W-:Y:S01]  /*9b310*/  IMAD.WIDE R8, R0, 0x4, R204 ;  /* 0x0000000400087825 */ /* 0x000fe200078e02cc */
[----:B------:R-:W-:Y:S01]  /*9b320*/  ISETP.LT.AND P5, PT, R227, c[0x0][0x178], !P2 ;  /* 0x00005e00e3007a0c */ /* 0x000fe200057a1270 */
[----:B------:R-:W2:Y:S01]  /*9b330*/  LDL.LU R250, [R1+0x548] ;  /* 0x0005480001fa7983 */ /* 0x000ea20000300800 */
[----:B------:R-:W-:Y:S01]  /*9b340*/  ISETP.LT.AND P4, PT, R210, c[0x0][0x178], !P2 ;  /* 0x00005e00d2007a0c */ /* 0x000fe20005781270 */
[----:B------:R-:W-:Y:S01]  /*9b350*/  IMAD.WIDE R12, R3, 0x4, R238 ;  /* 0x00000004030c7825 */ /* 0x000fe200078e02ee */
[----:B------:R-:W-:-:S03]  /*9b360*/  ISETP.LT.AND P3, PT, R211, c[0x0][0x178], !P2 ;  /* 0x00005e00d3007a0c */ /* 0x000fc60005761270 */
[----:B------:R-:W-:Y:S01]  /*9b370*/  IMAD.WIDE R20, R3, 0x4, R236 ;  /* 0x0000000403147825 */ /* 0x000fe200078e02ec */
[----:B------:R-:W-:Y:S01]  /*9b380*/  ISETP.GE.AND P0, PT, R44, c[0x0][0x17c], PT ;  /* 0x00005f002c007a0c */ /* 0x000fe20003f06270 */
[----:B------:R1:W-:Y:S01]  /*9b390*/  @P1 STG.E [R8.64], R32 ;  /* 0x0000002008001986 */ /* 0x0003e2000c101904 */
[----:B------:R-:W-:-:S03]  /*9b3a0*/  ISETP.LT.AND P6, PT, R187, c[0x0][0x178], !P2 ;  /* 0x00005e00bb007a0c */ /* 0x000fc600057c1270 */
[----:B------:R-:W-:Y:S01]  /*9b3b0*/  @P5 STG.E [R12.64], R251 ;  /* 0x000000fb0c005986 */ /* 0x000fe2000c101904 */
[----:B------:R-:W-:-:S03]  /*9b3c0*/  ISETP.LT.AND P1, PT, R227, c[0x0][0x178], !P0 ;  /* 0x00005e00e3007a0c */ /* 0x000fc60004721270 */
[----:B------:R1:W-:Y:S01]  /*9b3d0*/  @P4 STG.E [R20.64], R5 ;  /* 0x0000000514004986 */ /* 0x0003e2000c101904 */
[----:B------:R-:W-:Y:S01]  /*9b3e0*/  ISETP.LT.AND P5, PT, R210, c[0x0][0x178], !P0 ;  /* 0x00005e00d2007a0c */ /* 0x000fe200047a1270 */
[----:B-1----:R-:W-:Y:S01]  /*9b3f0*/  IMAD.WIDE R8, R3, 0x4, R204 ;  /* 0x0000000403087825 */ /* 0x002fe200078e02cc */
[----:B------:R-:W-:-:S03]  /*9b400*/  ISETP.LT.AND P4, PT, R211, c[0x0][0x178], !P0 ;  /* 0x00005e00d3007a0c */ /* 0x000fc60004781270 */
[C---:B------:R-:W-:Y:S01]  /*9b410*/  IMAD.WIDE R4, R3.reuse, 0x4, R206 ;  /* 0x0000000403047825 */ /* 0x040fe200078e02ce */
[----:B------:R-:W-:Y:S01]  /*9b420*/  IADD3 R3, R3, c[0x0][0x198], RZ ;  /* 0x0000660003037a10 */ /* 0x000fe20007ffe0ff */
[----:B------:R-:W2:Y:S01]  /*9b430*/  LDL.LU R20, [R1+0x2348] ;  /* 0x0023480001147983 */ /* 0x000ea20000300800 */
[----:B------:R-:W-:-:S03]  /*9b440*/  ISETP.LT.AND P0, PT, R187, c[0x0][0x178], !P0 ;  /* 0x00005e00bb007a0c */ /* 0x000fc60004701270 */
[----:B------:R1:W-:Y:S01]  /*9b450*/  @P3 STG.E [R4.64], R17 ;  /* 0x0000001104003986 */ /* 0x0003e2000c101904 */
[----:B------:R-:W-:-:S03]  /*9b460*/  IMAD.WIDE R12, R3, 0x4, R206 ;  /* 0x00000004030c7825 */ /* 0x000fc600078e02ce */
[----:B------:R1:W-:Y:S04]  /*9b470*/  @P6 STG.E [R8.64], R33 ;  /* 0x0000002108006986 */ /* 0x0003e8000c101904 */
[----:B-1----:R-:W2:Y:S01]  /*9b480*/  LDL.LU R17, [R1+0x235c] ;  /* 0x00235c0001117983 */ /* 0x002ea20000300800 */
[----:B------:R-:W-:-:S03]  /*9b490*/  IMAD.WIDE R4, R3, 0x4, R238 ;  /* 0x0000000403047825 */ /* 0x000fc600078e02ee */
[----:B------:R-:W2:Y:S01]  /*9b4a0*/  LDL.LU R251, [R1+0x54c] ;  /* 0x00054c0001fb7983 */ /* 0x000ea20000300800 */
[----:B------:R-:W-:-:S03]  /*9b4b0*/  IMAD.WIDE R8, R3, 0x4, R236 ;  /* 0x0000000403087825 */ /* 0x000fc600078e02ec */
[----:B----4-:R1:W-:Y:S04]  /*9b4c0*/  @P1 STG.E [R4.64], R248 ;  /* 0x000000f804001986 */ /* 0x0103e8000c101904 */
[----:B------:R4:W-:Y:S04]  /*9b4d0*/  @P5 STG.E [R8.64], R230 ;  /* 0x000000e608005986 */ /* 0x0009e8000c101904 */
[----:B------:R2:W-:Y:S01]  /*9b4e0*/  @P4 STG.E [R12.64], R30 ;  /* 0x0000001e0c004986 */ /* 0x0005e2000c101904 */
[----:B-1----:R-:W-:-:S05]  /*9b4f0*/  IMAD.WIDE R4, R3, 0x4, R204 ;  /* 0x0000000403047825 */ /* 0x002fca00078e02cc */
[----:B------:R1:W-:Y:S01]  /*9b500*/  @P0 STG.E [R4.64], R46 ;  /* 0x0000002e04000986 */ /* 0x0003e2000c101904 */
[----:B---3--:R-:W-:-:S03]  /*9b510*/  ISETP.GE.AND P0, PT, R16, c[0x0][0x17c], PT ;  /* 0x00005f0010007a0c */ /* 0x008fc60003f06270 */
[----:B------:R-:W3:Y:S01]  /*9b520*/  LDL.LU R16, [R1+0x2364] ;  /* 0x0023640001107983 */ /* 0x000ee20000300800 */
[----:B------:R-:W-:Y:S02]  /*9b530*/  ISETP.GE.AND P2, PT, R40, c[0x0][0x17c], PT ;  /* 0x00005f0028007a0c */ /* 0x000fe40003f46270 */
[----:B------:R-:W-:Y:S01]  /*9b540*/  IADD3 R0, R3, c[0x0][0x198], RZ ;  /* 0x0000660003007a10 */ /* 0x000fe20007ffe0ff */
[----:B------:R-:W3:Y:S01]  /*9b550*/  LDL.LU R248, [R1+0x478] ;  /* 0x0004780001f87983 */ /* 0x000ee20000300800 */
[----:B------:R-:W-:Y:S02]  /*9b560*/  ISETP.LT.AND P6, PT, R227, c[0x0][0x178], !P2 ;  /* 0x00005e00e3007a0c */ /* 0x000fe400057c1270 */
[----:B------:R-:W-:Y:S01]  /*9b570*/  ISETP.LT.AND P1, PT, R210, c[0x0][0x178], !P2 ;  /* 0x00005e00d2007a0c */ /* 0x000fe20005721270 */
[----:B----4-:R-:W-:Y:S01]  /*9b580*/  IMAD.WIDE R8, R0, 0x4, R238 ;  /* 0x0000000400087825 */ /* 0x010fe200078e02ee */
[----:B------:R-:W-:Y:S02]  /*9b590*/  ISETP.LT.AND P4, PT, R211, c[0x0][0x178], !P2 ;  /* 0x00005e00d3007a0c */ /* 0x000fe40005781270 */
[----:B--2---:R-:W-:Y:S01]  /*9b5a0*/  ISETP.GE.AND P3, PT, R28, c[0x0][0x17c], PT ;  /* 0x00005f001c007a0c */ /* 0x004fe20003f66270 */
[----:B------:R-:W-:Y:S01]  /*9b5b0*/  IMAD.WIDE R12, R0, 0x4, R236 ;  /* 0x00000004000c7825 */ /* 0x000fe200078e02ec */
[----:B------:R-:W-:-:S02]  /*9b5c0*/  ISETP.LT.AND P2, PT, R187, c[0x0][0x178], !P2 ;  /* 0x00005e00bb007a0c */ /* 0x000fc40005741270 */
[----:B------:R-:W-:-:S03]  /*9b5d0*/  ISETP.LT.AND P5, PT, R227, c[0x0][0x178], !P3 ;  /* 0x00005e00e3007a0c */ /* 0x000fc60005fa1270 */
[----:B------:R2:W-:Y:S01]  /*9b5e0*/  @P6 STG.E [R8.64], R249 ;  /* 0x000000f908006986 */ /* 0x0005e2000c101904 */
[----:B------:R-:W-:Y:S01]  /*9b5f0*/  ISETP.LT.AND P6, PT, R210, c[0x0][0x178], !P3 ;  /* 0x00005e00d2007a0c */ /* 0x000fe20005fc1270 */
[C---:B-1----:R-:W-:Y:S02]  /*9b600*/  IMAD.WIDE R4, R0.reuse, 0x4, R206 ;  /* 0x0000000400047825 */ /* 0x042fe400078e02ce */
[----:B------:R1:W-:Y:S01]  /*9b610*/  @P1 STG.E [R12.64], R231 ;  /* 0x000000e70c001986 */ /* 0x0003e2000c101904 */
[----:B------:R-:W-:Y:S02]  /*9b620*/  ISETP.LT.AND P1, PT, R211, c[0x0][0x178], !P3 ;  /* 0x00005e00d3007a0c */ /* 0x000fe40005f21270 */
[C---:B------:R-:W-:Y:S01]  /*9b630*/  IADD3 R3, R0.reuse, c[0x0][0x198], RZ ;  /* 0x0000660000037a10 */ /* 0x040fe20007ffe0ff */
[----:B------:R4:W-:Y:S01]  /*9b640*/  @P4 STG.E [R4.64], R31 ;  /* 0x0000001f04004986 */ /* 0x0009e2000c101904 */
[----:B--2---:R-:W-:-:S03]  /*9b650*/  IMAD.WIDE R8, R0, 0x4, R204 ;  /* 0x0000000400087825 */ /* 0x004fc600078e02cc */
[----:B------:R-:W2:Y:S01]  /*9b660*/  LDL.LU R249, [R1+0x47c] ;  /* 0x00047c0001f97983 */ /* 0x000ea20000300800 */
[----:B-1----:R-:W-:-:S03]  /*9b670*/  IMAD.WIDE R12, R3, 0x4, R238 ;  /* 0x00000004030c7825 */ /* 0x002fc600078e02ee */
[----:B------:R1:W-:Y:S01]  /*9b680*/  @P2 STG.E [R8.64], R47 ;  /* 0x0000002f08002986 */ /* 0x0003e2000c101904 */
[----:B----4-:R-:W-:Y:S01]  /*9b690*/  IMAD.WIDE R4, R3, 0x4, R236 ;  /* 0x0000000403047825 */ /* 0x010fe200078e02ec */
[----:B------:R-:W-:Y:S02]  /*9b6a0*/  ISETP.LT.AND P3, PT, R187, c[0x0][0x178], !P3 ;  /* 0x00005e00bb007a0c */ /* 0x000fe40005f61270 */
[----:B------:R-:W-:Y:S01]  /*9b6b0*/  @P5 STG.E [R12.64], R250 ;  /* 0x000000fa0c005986 */ /* 0x000fe2000c101904 */
[----:B------:R-:W-:Y:S01]  /*9b6c0*/  ISETP.LT.AND P5, PT, R227, c[0x0][0x178], !P0 ;  /* 0x00005e00e3007a0c */ /* 0x000fe200047a1270 */
[----:B-1----:R-:W-:Y:S02]  /*9b6d0*/  IMAD.WIDE R8, R3, 0x4, R206 ;  /* 0x0000000403087825 */ /* 0x002fe400078e02ce */
[----:B------:R1:W-:Y:S01]  /*9b6e0*/  @P6 STG.E [R4.64], R14 ;  /* 0x0000000e04006986 */ /* 0x0003e2000c101904 */
[----:B------:R-:W-:Y:S02]  /*9b6f0*/  ISETP.LT.AND P4, PT, R210, c[0x0][0x178], !P0 ;  /* 0x00005e00d2007a0c */ /* 0x000fe40004781270 */
[----:B------:R-:W-:Y:S01]  /*9b700*/  ISETP.LT.AND P6, PT, R187, c[0x0][0x178], !P0 ;  /* 0x00005e00bb007a0c */ /* 0x000fe200047c1270 */
[----:B------:R4:W-:Y:S01]  /*9b710*/  @P1 STG.E [R8.64], R26 ;  /* 0x0000001a08001986 */ /* 0x0009e2000c101904 */
[----:B------:R-:W-:-:S02]  /*9b720*/  ISETP.LT.AND P1, PT, R211, c[0x0][0x178], !P0 ;  /* 0x00005e00d3007a0c */ /* 0x000fc40004721270 */
[----:B------:R-:W-:Y:S02]  /*9b730*/  ISETP.GE.AND P0, PT, R17, c[0x0][0x17c], PT ;  /* 0x00005f0011007a0c */ /* 0x000fe40003f06270 */
[----:B------:R-:W2:Y:S01]  /*9b740*/  LDL.LU R17, [R1+0x237c] ;  /* 0x00237c0001117983 */ /* 0x000ea20000300800 */
[C---:B------:R-:W-:Y:S01]  /*9b750*/  IADD3 R0, R3.reuse, c[0x0][0x198], RZ ;  /* 0x0000660003007a10 */ /* 0x040fe20007ffe0ff */
[----:B-1----:R-:W-:Y:S02]  /*9b760*/  IMAD.WIDE R4, R3, 0x4, R204 ;  /* 0x0000000403047825 */ /* 0x002fe400078e02cc */
[----:B------:R-:W2:Y:S02]  /*9b770*/  LDL.LU R250, [R1+0x208] ;  /* 0x0002080001fa7983 */ /* 0x000ea40000300800 */
[C---:B----4-:R-:W-:Y:S02]  /*9b780*/  IMAD.WIDE R8, R0.reuse, 0x4, R238 ;  /* 0x0000000400087825 */ /* 0x050fe400078e02ee */
[----:B------:R1:W-:Y:S02]  /*9b790*/  @P3 STG.E [R4.64], R42 ;  /* 0x0000002a04003986 */ /* 0x0003e4000c101904 */
[----:B------:R-:W-:-:S02]  /*9b7a0*/  IMAD.WIDE R12, R0, 0x4, R236 ;  /* 0x00000004000c7825 */ /* 0x000fc400078e02ec */
[----:B------:R-:W-:Y:S04]  /*9b7b0*/  @P5 STG.E [R8.64], R251 ;  /* 0x000000fb08005986 */ /* 0x000fe8000c101904 */
[----:B------:R4:W-:Y:S01]  /*9b7c0*/  @P4 STG.E [R12.64], R15 ;  /* 0x0000000f0c004986 */ /* 0x0009e2000c101904 */
[----:B-1----:R-:W-:-:S05]  /*9b7d0*/  IMAD.WIDE R4, R0, 0x4, R206 ;  /* 0x0000000400047825 */ /* 0x002fca00078e02ce */
[----:B------:R1:W-:Y:S01]  /*9b7e0*/  @P1 STG.E [R4.64], R27 ;  /* 0x0000001b04001986 */ /* 0x0003e2000c101904 */
[----:B---3--:R-:W-:-:S03]  /*9b7f0*/  ISETP.GE.AND P1, PT, R16, c[0x0][0x17c], PT ;  /* 0x00005f0010007a0c */ /* 0x008fc60003f26270 */
[----:B------:R-:W3:Y:S04]  /*9b800*/  LDL.LU R16, [R1+0x2378] ;  /* 0x0023780001107983 */ /* 0x000ee80000300800 */
[----:B----4-:R-:W4:Y:S04]  /*9b810*/  LDL.LU R15, [R1+0x238c] ;  /* 0x00238c00010f7983 */ /* 0x010f280000300800 */
[----:B------:R-:W3:Y:S01]  /*9b820*/  LDL.LU R251, [R1+0x20c] ;  /* 0x00020c0001fb7983 */ /* 0x000ee20000300800 */
[----:B------:R-:W-:Y:S01]  /*9b830*/  ISETP.GE.AND P2, PT, R20, c[0x0][0x17c], PT ;  /* 0x00005f0014007a0c */ /* 0x000fe20003f46270 */
[----:B------:R-:W-:-:S02]  /*9b840*/  IMAD.WIDE R8, R0, 0x4, R204 ;  /* 0x0000000400087825 */ /* 0x000fc400078e02cc */
[----:B------:R-:W4:Y:S01]  /*9b850*/  LDL.LU R14, [R1+0x2394] ;  /* 0x00239400010e7983 */ /* 0x000f220000300800 */
[----:B------:R-:W-:Y:S02]  /*9b860*/  ISETP.LT.AND P4, PT, R227, c[0x0][0x178], !P2 ;  /* 0x00005e00e3007a0c */ /* 0x000fe40005781270 */
[----:B------:R-:W-:Y:S02]  /*9b870*/  ISETP.LT.AND P5, PT, R210, c[0x0][0x178], !P2 ;  /* 0x00005e00d2007a0c */ /* 0x000fe400057a1270 */
[----:B------:R-:W-:Y:S02]  /*9b880*/  IADD3 R0, R0, c[0x0][0x198], RZ ;  /* 0x0000660000007a10 */ /* 0x000fe40007ffe0ff */
[----:B------:R-:W-:Y:S01]  /*9b890*/  ISETP.LT.AND P3, PT, R211, c[0x0][0x178], !P2 ;  /* 0x00005e00d3007a0c */ /* 0x000fe20005761270 */
[----:B------:R1:W-:Y:S02]  /*9b8a0*/  @P6 STG.E [R8.64], R43 ;  /* 0x0000002b08006986 */ /* 0x0003e4000c101904 */
[----:B-1----:R-:W-:Y:S01]  /*9b8b0*/  IMAD.WIDE R4, R0, 0x4, R238 ;  /* 0x0000000400047825 */ /* 0x002fe200078e02ee */
[----:B------:R-:W-:-:S02]  /*9b8c0*/  ISETP.LT.AND P2, PT, R187, c[0x0][0x178], !P2 ;  /* 0x00005e00bb007a0c */ /* 0x000fc40005741270 */
[----:B------:R-:W-:Y:S01]  /*9b8d0*/  ISETP.LT.AND P6, PT, R227, c[0x0][0x178], !P0 ;  /* 0x00005e00e3007a0c */ /* 0x000fe200047c1270 */
[----:B------:R-:W-:Y:S01]  /*9b8e0*/  IMAD.WIDE R12, R0, 0x4, R206 ;  /* 0x00000004000c7825 */ /* 0x000fe200078e02ce */
[----:B------:R1:W-:Y:S01]  /*9b8f0*/  @P4 STG.E [R4.64], R248 ;  /* 0x000000f804004986 */ /* 0x0003e2000c101904 */
[----:B------:R-:W-:Y:S02]  /*9b900*/  ISETP.LT.AND P4, PT, R210, c[0x0][0x178], !P0 ;  /* 0x00005e00d2007a0c */ /* 0x000fe40004781270 */
[C---:B------:R-:W-:Y:S01]  /*9b910*/  IMAD.WIDE R8, R0.reuse, 0x4, R236 ;  /* 0x0000000400087825 */ /* 0x040fe200078e02ec */
[----:B------:R-:W-:-:S04]  /*9b920*/  IADD3 R3, R0, c[0x0][0x198], RZ ;  /* 0x0000660000037a10 */ /* 0x000fc80007ffe0ff */
[----:B------:R2:W-:Y:S01]  /*9b930*/  @P5 STG.E [R8.64], R10 ;  /* 0x0000000a08005986 */ /* 0x0005e2000c101904 */
[----:B------:R-:W-:-:S03]  /*9b940*/  ISETP.LT.AND P5, PT, R227, c[0x0][0x178], !P1 ;  /* 0x00005e00e3007a0c */ /* 0x000fc60004fa1270 */
[----:B------:R2:W-:Y:S01]  /*9b950*/  @P3 STG.E [R12.64], R22 ;  /* 0x000000160c003986 */ /* 0x0005e2000c101904 */
[----:B------:R-:W-:Y:S01]  /*9b960*/  ISETP.LT.AND P3, PT, R211, c[0x0][0x178], !P0 ;  /* 0x00005e00d3007a0c */ /* 0x000fe20004761270 */
[----:B-1----:R-:W-:Y:S01]  /*9b970*/  IMAD.WIDE R4, R0, 0x4, R204 ;  /* 0x0000000400047825 */ /* 0x002fe200078e02cc */
[----:B------:R-:W-:Y:S02]  /*9b980*/  ISETP.LT.AND P0, PT, R187, c[0x0][0x178], !P0 ;  /* 0x00005e00bb007a0c */ /* 0x000fe40004701270 */
[C---:B------:R-:W-:Y:S01]  /*9b990*/  IADD3 R0, R3.reuse, c[0x0][0x198], RZ ;  /* 0x0000660003007a10 */ /* 0x040fe20007ffe0ff */
[C---:B--2---:R-:W-:Y:S01]  /*9b9a0*/  IMAD.WIDE R8, R3.reuse, 0x4, R238 ;  /* 0x0000000403087825 */ /* 0x044fe200078e02ee */
[----:B------:R1:W-:Y:S03]  /*9b9b0*/  @P2 STG.E [R4.64], R38 ;  /* 0x0000002604002986 */ /* 0x0003e6000c101904 */
[----:B------:R-:W-:Y:S01]  /*9b9c0*/  IMAD.WIDE R12, R3, 0x4, R236 ;  /* 0x00000004030c7825 */ /* 0x000fe200078e02ec */
[----:B------:R2:W-:Y:S01]  /*9b9d0*/  @P6 STG.E [R8.64], R249 ;  /* 0x000000f908006986 */ /* 0x0005e2000c101904 */
[----:B------:R-:W-:-:S03]  /*9b9e0*/  ISETP.LT.AND P6, PT, R210, c[0x0][0x178], !P1 ;  /* 0x00005e00d2007a0c */ /* 0x000fc60004fc1270 */
[----:B------:R2:W-:Y:S01]  /*9b9f0*/  @P4 STG.E [R12.64], R11 ;  /* 0x0000000b0c004986 */ /* 0x0005e2000c101904 */
[----:B------:R-:W-:Y:S01]  /*9ba00*/  ISETP.LT.AND P4, PT, R211, c[0x0][0x178], !P1 ;  /* 0x00005e00d3007a0c */ /* 0x000fe20004f81270 */
[----:B-1----:R-:W-:Y:S01]  /*9ba10*/  IMAD.WIDE R4, R3, 0x4, R206 ;  /* 0x0000000403047825 */ /* 0x002fe200078e02ce */
[----:B------:R-:W-:-:S03]  /*9ba20*/  ISETP.GE.AND P2, PT, R17, c[0x0][0x17c], PT ;  /* 0x00005f0011007a0c */ /* 0x000fc60003f46270 */
[----:B--2---:R-:W-:Y:S01]  /*9ba30*/  IMAD.WIDE R8, R3, 0x4, R204 ;  /* 0x0000000403087825 */ /* 0x004fe200078e02cc */
[----:B------:R1:W-:Y:S03]  /*9ba40*/  @P3 STG.E [R4.64], R23 ;  /* 0x0000001704003986 */ /* 0x0003e6000c101904 */
[----:B------:R-:W-:Y:S01]  /*9ba50*/  IMAD.WIDE R10, R0, 0x4, R238 ;  /* 0x00000004000a7825 */ /* 0x000fe200078e02ee */
[----:B------:R-:W2:Y:S01]  /*9ba60*/  LDL.LU R13, [R1+0x23ac] ;  /* 0x0023ac00010d7983 */ /* 0x000ea20000300800 */
[----:B------:R-:W-:-:S03]  /*9ba70*/  ISETP.LT.AND P1, PT, R187, c[0x0][0x178], !P1 ;  /* 0x00005e00bb007a0c */ /* 0x000fc60004f21270 */
[----:B------:R1:W-:Y:S01]  /*9ba80*/  @P0 STG.E [R8.64], R39 ;  /* 0x0000002708000986 */ /* 0x0003e2000c101904 */
[----:B------:R-:W-:-:S03]  /*9ba90*/  ISETP.LT.AND P3, PT, R210, c[0x0][0x178], !P2 ;  /* 0x00005e00d2007a0c */ /* 0x000fc60005761270 */
[----:B------:R1:W-:Y:S01]  /*9baa0*/  @P5 STG.E [R10.64], R250 ;  /* 0x000000fa0a005986 */ /* 0x0003e2000c101904 */
[----:B------:R-:W-:Y:S01]  /*9bab0*/  ISETP.LT.AND P5, PT, R227, c[0x0][0x178], !P2 ;  /* 0x00005e00e3007a0c */ /* 0x000fe200057a1270 */
[C---:B-1----:R-:W-:Y:S01]  /*9bac0*/  IMAD.WIDE R4, R0.reuse, 0x4, R236 ;  /* 0x0000000400047825 */ /* 0x042fe200078e02ec */
[C---:B------:R-:W-:Y:S01]  /*9bad0*/  IADD3 R3, R0.reuse, c[0x0][0x198], RZ ;  /* 0x0000660000037a10 */ /* 0x040fe20007ffe0ff */
[----:B------:R-:W2:Y:S02]  /*9bae0*/  LDL.LU R12, [R1+0x23a8] ;  /* 0x0023a800010c7983 */ /* 0x000ea40000300800 */
[----:B------:R-:W-:Y:S02]  /*9baf0*/  IMAD.WIDE R8, R0, 0x4, R206 ;  /* 0x0000000400087825 */ /* 0x000fe400078e02ce */
[----:B------:R1:W-:Y:S04]  /*9bb00*/  @P6 STG.E [R4.64], R6 ;  /* 0x0000000604006986 */ /* 0x0003e8000c101904 */
[----:B------:R1:W-:Y:S01]  /*9bb10*/  @P4 STG.E [R8.64], R18 ;  /* 0x0000001208004986 */ /* 0x0003e2000c101904 */
[----:B------:R-:W-:-:S04]  /*9bb20*/  IMAD.WIDE R10, R3, 0x4, R236 ;  /* 0x00000004030a7825 */ /* 0x000fc800078e02ec */
[----:B-1----:R-:W-:-:S04]  /*9bb30*/  IMAD.WIDE R4, R0, 0x4, R204 ;  /* 0x0000000400047825 */ /* 0x002fc800078e02cc */
[----:B------:R-:W-:Y:S01]  /*9bb40*/  IMAD.WIDE R8, R3, 0x4, R238 ;  /* 0x0000000403087825 */ /* 0x000fe200078e02ee */
[----:B------:R-:W-:Y:S04]  /*9bb50*/  @P1 STG.E [R4.64], R34 ;  /* 0x0000002204001986 */ /* 0x000fe8000c101904 */
[----:B---3--:R-:W-:Y:S04]  /*9bb60*/  @P5 STG.E [R8.64], R251 ;  /* 0x000000fb08005986 */ /* 0x008fe8000c101904 */
[----:B------:R1:W-:Y:S04]  /*9bb70*/  @P3 STG.E [R10.64], R7 ;  /* 0x000000070a003986 */ /* 0x0003e8000c101904 */
[----:B-1----:R-:W3:Y:S04]  /*9bb80*/  LDL.LU R10, [R1+0x23bc] ;  /* 0x0023bc00010a7983 */ /* 0x002ee80000300800 */
[----:B------:R-:W3:Y:S01]  /*9bb90*/  LDL.LU R0, [R1+0x23c4] ;  /* 0x0023c40001007983 */ /* 0x000ee20000300800 */
[----:B------:R-:W-:-:S02]  /*9bba0*/  ISETP.LT.AND P4, PT, R211, c[0x0][0x178], !P2 ;  /* 0x00005e00d3007a0c */ /* 0x000fc40005781270 */
[----:B------:R-:W-:Y:S02]  /*9bbb0*/  ISETP.GE.AND P0, PT, R16, c[0x0][0x17c], PT ;  /* 0x00005f0010007a0c */ /* 0x000fe40003f06270 */
[----:B------:R-:W-:Y:S02]  /*9bbc0*/  ISETP.LT.AND P6, PT, R187, c[0x0][0x178], !P2 ;  /* 0x00005e00bb007a0c */ /* 0x000fe400057c1270 */
[----:B------:R-:W-:Y:S01]  /*9bbd0*/  ISETP.LT.AND P3, PT, R227, c[0x0][0x178], !P0 ;  /* 0x00005e00e3007a0c */ /* 0x000fe20004761270 */
[----:B------:R-:W-:-:S04]  /*9bbe0*/  IMAD.WIDE R4, R3, 0x4, R206 ;  /* 0x0000000403047825 */ /* 0x000fc800078e02ce */
[C---:B------:R-:W-:Y:S01]  /*9bbf0*/  IMAD.WIDE R6, R3.reuse, 0x4, R204 ;  /* 0x0000000403067825 */ /* 0x040fe200078e02cc */
[----:B------:R-:W-:Y:S01]  /*9bc00*/  IADD3 R3, R3, c[0x0][0x198], RZ ;  /* 0x0000660003037a10 */ /* 0x000fe20007ffe0ff */
[----:B------:R1:W-:Y:S01]  /*9bc10*/  @P4 STG.E [R4.64], R19 ;  /* 0x0000001304004986 */ /* 0x0003e2000c101904 */
[----:B------:R-:W-:Y:S02]  /*9bc20*/  ISETP.LT.AND P5, PT, R210, c[0x0][0x178], !P0 ;  /* 0x00005e00d2007a0c */ /* 0x000fe400047a1270 */
[----:B------:R-:W-:Y:S02]  /*9bc30*/  ISETP.LT.AND P1, PT, R211, c[0x0][0x178], !P0 ;  /* 0x00005e00d3007a0c */ /* 0x000fe40004721270 */
[----:B----4-:R-:W-:Y:S01]  /*9bc40*/  ISETP.GE.AND P2, PT, R15, c[0x0][0x17c], PT ;  /* 0x00005f000f007a0c */ /* 0x010fe20003f46270 */
[----:B------:R4:W-:Y:S01]  /*9bc50*/  @P6 STG.E [R6.64], R35 ;  /* 0x0000002306006986 */ /* 0x0009e2000c101904 */
[----:B------:R-:W-:Y:S01]  /*9bc60*/  ISETP.LT.AND P0, PT, R187, c[0x0][0x178], !P0 ;  /* 0x00005e00bb007a0c */ /* 0x000fe20004701270 */
[----:B-1----:R-:W-:Y:S01]  /*9bc70*/  IMAD.WIDE R4, R3, 0x4, R238 ;  /* 0x0000000403047825 */ /* 0x002fe200078e02ee */
[----:B------:R-:W-:-:S04]  /*9bc80*/  ISETP.LT.AND P6, PT, R227, c[0x0][0x178], !P2 ;  /* 0x00005e00e3007a0c */ /* 0x000fc800057c1270 */
[----:B------:R1:W-:Y:S01]  /*9bc90*/  @P3 STG.E [R4.64], R60 ;  /* 0x0000003c04003986 */ /* 0x0003e2000c101904 */
[C---:B----4-:R-:W-:Y:S01]  /*9bca0*/  IMAD.WIDE R6, R3.reuse, 0x4, R236 ;  /* 0x0000000403067825 */ /* 0x050fe200078e02ec */
[----:B------:R-:W-:Y:S02]  /*9bcb0*/  ISETP.LT.AND P3, PT, R210, c[0x0][0x178], !P2 ;  /* 0x00005e00d2007a0c */ /* 0x000fe40005761270 */
[C---:B------:R-:W-:Y:S01]  /*9bcc0*/  IADD3 R11, R3.reuse, c[0x0][0x198], RZ ;  /* 0x00006600030b7a10 */ /* 0x040fe20007ffe0ff */
[----:B------:R-:W-:Y:S01]  /*9bcd0*/  IMAD.WIDE R8, R3, 0x4, R206 ;  /* 0x0000000403087825 */ /* 0x000fe200078e02ce */
[----:B------:R4:W-:Y:S01]  /*9bce0*/  @P5 STG.E [R6.64], R76 ;  /* 0x0000004c06005986 */ /* 0x0009e2000c101904 */
[----:B------:R-:W-:-:S03]  /*9bcf0*/  ISETP.GE.AND P4, PT, R14, c[0x0][0x17c], PT ;  /* 0x00005f000e007a0c */ /* 0x000fc60003f86270 */
[----:B------:R2:W-:Y:S01]  /*9bd00*/  @P1 STG.E [R8.64], R92 ;  /* 0x0000005c08001986 */ /* 0x0005e2000c101904 */
[----:B------:R-:W-:Y:S01]  /*9bd10*/  ISETP.LT.AND P1, PT, R211, c[0x0][0x178], !P2 ;  /* 0x00005e00d3007a0c */ /* 0x000fe20005721270 */
[----:B-1----:R-:W-:Y:S01]  /*9bd20*/  IMAD.WIDE R4, R3, 0x4, R204 ;  /* 0x0000000403047825 */ /* 0x002fe200078e02cc */
[----:B------:R-:W-:-:S03]  /*9bd30*/  ISETP.LT.AND P2, PT, R187, c[0x0][0x178], !P2 ;  /* 0x00005e00bb007a0c */ /* 0x000fc60005741270 */
[C---:B----4-:R-:W-:Y:S01]  /*9bd40*/  IMAD.WIDE R6, R11.reuse, 0x4, R238 ;  /* 0x000000040b067825 */ /* 0x050fe200078e02ee */
[----:B------:R1:W-:Y:S03]  /*9bd50*/  @P0 STG.E [R4.64], R108 ;  /* 0x0000006c04000986 */ /* 0x0003e6000c101904 */
[----:B--2---:R-:W-:Y:S01]  /*9bd60*/  IMAD.WIDE R8, R11, 0x4, R236 ;  /* 0x000000040b087825 */ /* 0x004fe200078e02ec */
[----:B------:R-:W-:Y:S01]  /*9bd70*/  ISETP.LT.AND P5, PT, R227, c[0x0][0x178], !P4 ;  /* 0x00005e00e3007a0c */ /* 0x000fe200067a1270 */
[----:B------:R2:W-:Y:S01]  /*9bd80*/  @P6 STG.E [R6.64], R61 ;  /* 0x0000003d06006986 */ /* 0x0005e2000c101904 */
[----:B------:R-:W-:-:S03]  /*9bd90*/  ISETP.LT.AND P6, PT, R210, c[0x0][0x178], !P4 ;  /* 0x00005e00d2007a0c */ /* 0x000fc600067c1270 */
[----:B------:R4:W-:Y:S01]  /*9bda0*/  @P3 STG.E [R8.64], R77 ;  /* 0x0000004d08003986 */ /* 0x0009e2000c101904 */
[----:B------:R-:W-:Y:S02]  /*9bdb0*/  ISETP.LT.AND P3, PT, R211, c[0x0][0x178], !P4 ;  /* 0x00005e00d3007a0c */ /* 0x000fe40006761270 */
[C---:B------:R-:W-:Y:S01]  /*9bdc0*/  IADD3 R3, R11.reuse, c[0x0][0x198], RZ ;  /* 0x000066000b037a10 */ /* 0x040fe20007ffe0ff */
[----:B-1----:R-:W-:-:S04]  /*9bdd0*/  IMAD.WIDE R4, R11, 0x4, R206 ;  /* 0x000000040b047825 */ /* 0x002fc800078e02ce */
[----:B--2---:R-:W-:Y:S01]  /*9bde0*/  IMAD.WIDE R6, R11, 0x4, R204 ;  /* 0x000000040b067825 */ /* 0x004fe200078e02cc */
[----:B------:R1:W-:Y:S01]  /*9bdf0*/  @P1 STG.E [R4.64], R93 ;  /* 0x0000005d04001986 */ /* 0x0003e2000c101904 */
[----:B------:R-:W-:Y:S02]  /*9be00*/  ISETP.GE.AND P0, PT, R13, c[0x0][0x17c], PT ;  /* 0x00005f000d007a0c */ /* 0x000fe40003f06270 */
[----:B----4-:R-:W-:Y:S01]  /*9be10*/  IMAD.WIDE R8, R3, 0x4, R238 ;  /* 0x0000000403087825 */ /* 0x010fe200078e02ee */
[----:B------:R2:W-:Y:S01]  /*9be20*/  @P2 STG.E [R6.64], R109 ;  /* 0x0000006d06002986 */ /* 0x0005e2000c101904 */
[----:B------:R-:W-:-:S03]  /*9be30*/  ISETP.LT.AND P4, PT, R187, c[0x0][0x178], !P4 ;  /* 0x00005e00bb007a0c */ /* 0x000fc60006781270 */
[----:B------:R-:W4:Y:S01]  /*9be40*/  LDL.LU R13, [R1+0x23dc] ;  /* 0x0023dc00010d7983 */ /* 0x000f220000300800 */
[----:B-1----:R-:W-:-:S03]  /*9be50*/  IMAD.WIDE R4, R3, 0x4, R236 ;  /* 0x0000000403047825 */ /* 0x002fc600078e02ec */
[----:B------:R-:W-:Y:S01]  /*9be60*/  @P5 STG.E [R8.64], R56 ;  /* 0x0000003808005986 */ /* 0x000fe2000c101904 */
[----:B--2---:R-:W-:Y:S01]  /*9be70*/  IMAD.WIDE R6, R3, 0x4, R206 ;  /* 0x0000000403067825 */ /* 0x004fe200078e02ce */
[----:B------:R-:W-:Y:S02]  /*9be80*/  ISETP.LT.AND P5, PT, R227, c[0x0][0x178], !P0 ;  /* 0x00005e00e3007a0c */ /* 0x000fe400047a1270 */
[----:B------:R1:W-:Y:S01]  /*9be90*/  @P6 STG.E [R4.64], R72 ;  /* 0x0000004804006986 */ /* 0x0003e2000c101904 */
[----:B------:R-:W-:-:S03]  /*9bea0*/  ISETP.LT.AND P2, PT, R210, c[0x0][0x178], !P0 ;  /* 0x00005e00d2007a0c */ /* 0x000fc60004741270 */
[----:B------:R2:W-:Y:S01]  /*9beb0*/  @P3 STG.E [R6.64], R88 ;  /* 0x0000005806003986 */ /* 0x0005e2000c101904 */
[----:B------:R-:W-:Y:S02]  /*9bec0*/  ISETP.LT.AND P3, PT, R211, c[0x0][0x178], !P0 ;  /* 0x00005e00d3007a0c */ /* 0x000fe40004761270 */
[C---:B------:R-:W-:Y:S01]  /*9bed0*/  IADD3 R11, R3.reuse, c[0x0][0x198], RZ ;  /* 0x00006600030b7a10 */ /* 0x040fe20007ffe0ff */
[----:B-1----:R-:W-:-:S04]  /*9bee0*/  IMAD.WIDE R4, R3, 0x4, R204 ;  /* 0x0000000403047825 */ /* 0x002fc800078e02cc */
[C---:B--2---:R-:W-:Y:S01]  /*9bef0*/  IMAD.WIDE R6, R11.reuse, 0x4, R238 ;  /* 0x000000040b067825 */ /* 0x044fe200078e02ee */
[----:B------:R1:W-:Y:S03]  /*9bf00*/  @P4 STG.E [R4.64], R104 ;  /* 0x0000006804004986 */ /* 0x0003e6000c101904 */
[----:B------:R-:W-:Y:S01]  /*9bf10*/  IMAD.WIDE R8, R11, 0x4, R236 ;  /* 0x000000040b087825 */ /* 0x000fe200078e02ec */
[----:B------:R2:W-:Y:S01]  /*9bf20*/  @P5 STG.E [R6.64], R57 ;  /* 0x0000003906005986 */ /* 0x0005e2000c101904 */
[----:B------:R-:W-:Y:S02]  /*9bf30*/  ISETP.GE.AND P1, PT, R12, c[0x0][0x17c], PT ;  /* 0x00005f000c007a0c */ /* 0x000fe40003f26270 */
[----:B------:R-:W-:Y:S01]  /*9bf40*/  ISETP.LT.AND P6, PT, R187, c[0x0][0x178], !P0 ;  /* 0x00005e00bb007a0c */ /* 0x000fe200047c1270 */
[----:B------:R-:W-:Y:S01]  /*9bf50*/  @P2 STG.E [R8.64], R73 ;  /* 0x0000004908002986 */ /* 0x000fe2000c101904 */
[----:B-1----:R-:W-:-:S03]  /*9bf60*/  IMAD.WIDE R4, R11, 0x4, R206 ;  /* 0x000000040b047825 */ /* 0x002fc600078e02ce */
[----:B------:R-:W4:Y:S04]  /*9bf70*/  LDL.LU R12, [R1+0x23d8] ;  /* 0x0023d800010c7983 */ /* 0x000f280000300800 */
[----:B------:R1:W-:Y:S01]  /*9bf80*/  @P3 STG.E [R4.64], R89 ;  /* 0x0000005904003986 */ /* 0x0003e2000c101904 */
[----:B---3--:R-:W-:-:S03]  /*9bf90*/  ISETP.GE.AND P0, PT, R10, c[0x0][0x17c], PT ;  /* 0x00005f000a007a0c */ /* 0x008fc60003f06270 */
[----:B------:R-:W3:Y:S01]  /*9bfa0*/  LDL.LU R10, [R1+0x23ec] ;  /* 0x0023ec00010a7983 */ /* 0x000ee20000300800 */
[----:B------:R-:W-:-:S03]  /*9bfb0*/  ISETP.GE.AND P3, PT, R0, c[0x0][0x17c], PT ;  /* 0x00005f0000007a0c */ /* 0x000fc60003f66270 */
[----:B------:R-:W3:Y:S01]  /*9bfc0*/  LDL.LU R0, [R1+0x23f0] ;  /* 0x0023f00001007983 */ /* 0x000ee20000300800 */
[----:B------:R-:W-:Y:S01]  /*9bfd0*/  ISETP.LT.AND P2, PT, R227, c[0x0][0x178], !P1 ;  /* 0x00005e00e3007a0c */ /* 0x000fe20004f41270 */
[C---:B--2---:R-:W-:Y:S01]  /*9bfe0*/  IMAD.WIDE R6, R11.reuse, 0x4, R204 ;  /* 0x000000040b067825 */ /* 0x044fe200078e02cc */
[----:B------:R-:W-:Y:S01]  /*9bff0*/  IADD3 R11, R11, c[0x0][0x198], RZ ;  /* 0x000066000b0b7a10 */ /* 0x000fe20007ffe0ff */
[----:B------:R-:W2:Y:S01]  /*9c000*/  LDL.LU R19, [R1+0x23e8] ;  /* 0x0023e80001137983 */ /* 0x000ea20000300800 */
[----:B------:R-:W-:Y:S02]  /*9c010*/  ISETP.LT.AND P5, PT, R210, c[0x0][0x178], !P1 ;  /* 0x00005e00d2007a0c */ /* 0x000fe40004fa1270 */
[----:B------:R-:W-:Y:S01]  /*9c020*/  ISETP.LT.AND P4, PT, R211, c[0x0][0x178], !P1 ;  /* 0x00005e00d3007a0c */ /* 0x000fe20004f81270 */
[----:B-1----:R-:W-:Y:S01]  /*9c030*/  IMAD.WIDE R4, R11, 0x4, R238 ;  /* 0x000000040b047825 */ /* 0x002fe200078e02ee */
[----:B------:R1:W-:Y:S01]  /*9c040*/  @P6 STG.E [R6.64], R105 ;  /* 0x0000006906006986 */ /* 0x0003e2000c101904 */
[----:B------:R-:W-:-:S02]  /*9c050*/  ISETP.LT.AND P1, PT, R187, c[0x0][0x178], !P1 ;  /* 0x00005e00bb007a0c */ /* 0x000fc40004f21270 */
[----:B------:R-:W-:Y:S01]  /*9c060*/  ISETP.LT.AND P6, PT, R227, c[0x0][0x178], !P0 ;  /* 0x00005e00e3007a0c */ /* 0x000fe200047c1270 */
[C---:B------:R-:W-:Y:S01]  /*9c070*/  IMAD.WIDE R8, R11.reuse, 0x4, R206 ;  /* 0x000000040b087825 */ /* 0x040fe200078e02ce */
[----:B------:R1:W-:Y:S01]  /*9c080*/  @P2 STG.E [R4.64], R52 ;  /* 0x0000003404002986 */ /* 0x0003e2000c101904 */
[----:B------:R-:W-:Y:S02]  /*9c090*/  ISETP.LT.AND P2, PT, R210, c[0x0][0x178], !P0 ;  /* 0x00005e00d2007a0c */ /* 0x000fe40004741270 */
[C---:B------:R-:W-:Y:S01]  /*9c0a0*/  IADD3 R3, R11.reuse, c[0x0][0x198], RZ ;  /* 0x000066000b037a10 */ /* 0x040fe20007ffe0ff */
[----:B------:R-:W2:Y:S01]  /*9c0b0*/  LDL.LU R18, [R1+0x23e4] ;  /* 0x0023e40001127983 */ /* 0x000ea20000300800 */
[----:B-1----:R-:W-:-:S03]  /*9c0c0*/  IMAD.WIDE R6, R11, 0x4, R236 ;  /* 0x000000040b067825 */ /* 0x002fc600078e02ec */
[----:B------:R-:W2:Y:S04]  /*9c0d0*/  LDL.LU R16, [R1+0x23e0] ;  /* 0x0023e00001107983 */ /* 0x000ea80000300800 */
[----:B------:R1:W-:Y:S01]  /*9c0e0*/  @P5 STG.E [R6.64], R68 ;  /* 0x0000004406005986 */ /* 0x0003e2000c101904 */
[----:B------:R-:W-:-:S03]  /*9c0f0*/  IMAD.WIDE R4, R11, 0x4, R204 ;  /* 0x000000040b047825 */ /* 0x000fc600078e02cc */
[----:B------:R1:W-:Y:S01]  /*9c100*/  @P4 STG.E [R8.64], R84 ;  /* 0x0000005408004986 */ /* 0x0003e2000c101904 */
[----:B------:R-:W-:Y:S02]  /*9c110*/  ISETP.LT.AND P4, PT, R211, c[0x0][0x178], !P0 ;  /* 0x00005e00d3007a0c */ /* 0x000fe40004781270 */
[----:B------:R-:W-:Y:S01]  /*9c120*/  ISETP.LT.AND P0, PT, R187, c[0x0][0x178], !P0 ;  /* 0x00005e00bb007a0c */ /* 0x000fe20004701270 */
[----:B------:R1:W-:Y:S02]  /*9c130*/  @P1 STG.E [R4.64], R100 ;  /* 0x0000006404001986 */ /* 0x0003e4000c101904 */
[----:B-1----:R-:W-:-:S04]  /*9c140*/  IMAD.WIDE R6, R3, 0x4, R238 ;  /* 0x0000000403067825 */ /* 0x002fc800078e02ee */
[----:B------:R-:W-:Y:S01]  /*9c150*/  IMAD.WIDE R8, R3, 0x4, R236 ;  /* 0x0000000403087825 */ /* 0x000fe200078e02ec */
[----:B------:R-:W-:Y:S01]  /*9c160*/  ISETP.LT.AND P5, PT, R227, c[0x0][0x178], !P3 ;  /* 0x00005e00e3007a0c */ /* 0x000fe20005fa1270 */
[----:B------:R1:W-:Y:S01]  /*9c170*/  @P6 STG.E [R6.64], R53 ;  /* 0x0000003506006986 */ /* 0x0003e2000c101904 */
[----:B------:R-:W-:Y:S01]  /*9c180*/  ISETP.LT.AND P6, PT, R210, c[0x0][0x178], !P3 ;  /* 0x00005e00d2007a0c */ /* 0x000fe20005fc1270 */
[----:B------:R-:W-:Y:S02]  /*9c190*/  IMAD.WIDE R4, R3, 0x4, R206 ;  /* 0x0000000403047825 */ /* 0x000fe400078e02ce */
[----:B------:R1:W-:Y:S01]  /*9c1a0*/  @P2 STG.E [R8.64], R69 ;  /* 0x0000004508002986 */ /* 0x0003e2000c101904 */
[----:B------:R-:W-:Y:S02]  /*9c1b0*/  ISETP.LT.AND P2, PT, R211, c[0x0][0x178], !P3 ;  /* 0x00005e00d3007a0c */ /* 0x000fe40005f41270 */
[C---:B------:R-:W-:Y:S01]  /*9c1c0*/  IADD3 R11, R3.reuse, c[0x0][0x198], RZ ;  /* 0x00006600030b7a10 */ /* 0x040fe20007ffe0ff */
[----:B------:R1:W-:Y:S02]  /*9c1d0*/  @P4 STG.E [R4.64], R85 ;  /* 0x0000005504004986 */ /* 0x0003e4000c101904 */
[----:B-1----:R-:W-:Y:S01]  /*9c1e0*/  IMAD.WIDE R6, R3, 0x4, R204 ;  /* 0x0000000403067825 */ /* 0x002fe200078e02cc */
[----:B------:R-:W-:-:S03]  /*9c1f0*/  ISETP.LT.AND P3, PT, R187, c[0x0][0x178], !P3 ;  /* 0x00005e00bb007a0c */ /* 0x000fc60005f61270 */
[C---:B------:R-:W-:Y:S01]  /*9c200*/  IMAD.WIDE R8, R11.reuse, 0x4, R238 ;  /* 0x000000040b087825 */ /* 0x040fe200078e02ee */
[----:B------:R1:W-:Y:S03]  /*9c210*/  @P0 STG.E [R6.64], R101 ;  /* 0x0000006506000986 */ /* 0x0003e6000c101904 */
[C---:B------:R-:W-:Y:S01]  /*9c220*/  IMAD.WIDE R4, R11.reuse, 0x4, R236 ;  /* 0x000000040b047825 */ /* 0x040fe200078e02ec */
[----:B------:R-:W-:Y:S01]  /*9c230*/  @P5 STG.E [R8.64], R48 ;  /* 0x0000003008005986 */ /* 0x000fe2000c101904 */
[----:B------:R-:W-:-:S03]  /*9c240*/  IADD3 R3, R11, c[0x0][0x198], RZ ;  /* 0x000066000b037a10 */ /* 0x000fc60007ffe0ff */
[----:B------:R4:W-:Y:S01]  /*9c250*/  @P6 STG.E [R4.64], R64 ;  /* 0x0000004004006986 */ /* 0x0009e2000c101904 */
[----:B-1----:R-:W-:Y:S01]  /*9c260*/  IMAD.WIDE R6, R11, 0x4, R206 ;  /* 0x000000040b067825 */ /* 0x002fe200078e02ce */
[----:B----4-:R-:W-:-:S04]  /*9c270*/  ISETP.GE.AND P1, PT, R13, c[0x0][0x17c], PT ;  /* 0x00005f000d007a0c */ /* 0x010fc80003f26270 */
[----:B------:R-:W-:Y:S01]  /*9c280*/  ISETP.LT.AND P5, PT, R227, c[0x0][0x178], !P1 ;  /* 0x00005e00e3007a0c */ /* 0x000fe20004fa1270 */
[----:B------:R1:W-:Y:S01]  /*9c290*/  @P2 STG.E [R6.64], R80 ;  /* 0x0000005006002986 */ /* 0x0003e2000c101904 */
[----:B------:R-:W-:Y:S02]  /*9c2a0*/  ISETP.LT.AND P4, PT, R210, c[0x0][0x178], !P1 ;  /* 0x00005e00d2007a0c */ /* 0x000fe40004f81270 */
[----:B------:R-:W-:Y:S01]  /*9c2b0*/  ISETP.LT.AND P2, PT, R211, c[0x0][0x178], !P1 ;  /* 0x00005e00d3007a0c */ /* 0x000fe20004f41270 */
[----:B------:R-:W-:-:S04]  /*9c2c0*/  IMAD.WIDE R4, R11, 0x4, R204 ;  /* 0x000000040b047825 */ /* 0x000fc800078e02cc */
[C---:B------:R-:W-:Y:S01]  /*9c2d0*/  IMAD.WIDE R8, R3.reuse, 0x4, R236 ;  /* 0x0000000403087825 */ /* 0x040fe200078e02ec */
[----:B------:R4:W-:Y:S03]  /*9c2e0*/  @P3 STG.E [R4.64], R96 ;  /* 0x0000006004003986 */ /* 0x0009e6000c101904 */
[----:B-1----:R-:W-:-:S05]  /*9c2f0*/  IMAD.WIDE R6, R3, 0x4, R238 ;  /* 0x0000000403067825 */ /* 0x002fca00078e02ee */
[----:B------:R1:W-:Y:S01]  /*9c300*/  @P5 STG.E [R6.64], R49 ;  /* 0x0000003106005986 */ /* 0x0003e2000c101904 */
[----:B----4-:R-:W-:-:S03]  /*9c310*/  IMAD.WIDE R4, R3, 0x4, R206 ;  /* 0x0000000403047825 */ /* 0x010fc600078e02ce */
[----:B------:R4:W-:Y:S04]  /*9c320*/  @P4 STG.E [R8.64], R65 ;  /* 0x0000004108004986 */ /* 0x0009e8000c101904 */
[----:B------:R-:W-:Y:S01]  /*9c330*/  @P2 STG.E [R4.64], R81 ;  /* 0x0000005104002986 */ /* 0x000fe2000c101904 */
[----:B---3--:R-:W-:-:S03]  /*9c340*/  ISETP.GE.AND P2, PT, R0, c[0x0][0x17c], PT ;  /* 0x00005f0000007a0c */ /* 0x008fc60003f46270 */
[----:B------:R-:W3:Y:S01]  /*9c350*/  LDL.LU R0, [R1+0x23d4] ;  /* 0x0023d40001007983 */ /* 0x000ee20000300800 */
[----:B------:R-:W-:Y:S02]  /*9c360*/  ISETP.GE.AND P0, PT, R12, c[0x0][0x17c], PT ;  /* 0x00005f000c007a0c */ /* 0x000fe40003f06270 */
[----:B------:R-:W-:Y:S02]  /*9c370*/  ISETP.LT.AND P6, PT, R187, c[0x0][0x178], !P1 ;  /* 0x00005e00bb007a0c */ /* 0x000fe40004fc1270 */
[----:B------:R-:W-:Y:S01]  /*9c380*/  ISETP.LT.AND P4, PT, R227, c[0x0][0x178], !P0 ;  /* 0x00005e00e3007a0c */ /* 0x000fe20004781270 */
[C---:B-1----:R-:W-:Y:S01]  /*9c390*/  IMAD.WIDE R6, R3.reuse, 0x4, R204 ;  /* 0x0000000403067825 */ /* 0x042fe200078e02cc */
[----:B------:R-:W-:Y:S02]  /*9c3a0*/  IADD3 R3, R3, c[0x0][0x198], RZ ;  /* 0x0000660003037a10 */ /* 0x000fe40007ffe0ff */
[----:B------:R-:W-:Y:S02]  /*9c3b0*/  ISETP.GE.AND P1, PT, R10, c[0x0][0x17c], PT ;  /* 0x00005f000a007a0c */ /* 0x000fe40003f26270 */
[----:B------:R-:W-:Y:S01]  /*9c3c0*/  ISETP.LT.AND P5, PT, R210, c[0x0][0x178], !P0 ;  /* 0x00005e00d2007a0c */ /* 0x000fe200047a1270 */
[----:B------:R-:W-:Y:S01]  /*9c3d0*/  IMAD.WIDE R12, R3, 0x4, R238 ;  /* 0x00000004030c7825 */ /* 0x000fe200078e02ee */
[----:B------:R-:W-:-:S02]  /*9c3e0*/  ISETP.LT.AND P3, PT, R211, c[0x0][0x178], !P0 ;  /* 0x00005e00d3007a0c */ /* 0x000fc40004761270 */
[----:B------:R-:W-:Y:S01]  /*9c3f0*/  ISETP.LT.AND P0, PT, R187, c[0x0][0x178], !P0 ;  /* 0x00005e00bb007a0c */ /* 0x000fe20004701270 */
[----:B------:R1:W-:Y:S01]  /*9c400*/  @P6 STG.E [R6.64], R97 ;  /* 0x0000006106006986 */ /* 0x0003e2000c101904 */
[----:B------:R-:W-:-:S03]  /*9c410*/  ISETP.LT.AND P6, PT, R227, c[0x0][0x178], !P1 ;  /* 0x00005e00e3007a0c */ /* 0x000fc60004fc1270 */
[----:B------:R-:W-:Y:S01]  /*9c420*/  @P4 STG.E [R12.64], R62 ;  /* 0x0000003e0c004986 */ /* 0x000fe2000c101904 */
[----:B------:R-:W-:Y:S01]  /*9c430*/  ISETP.LT.AND P4, PT, R210, c[0x0][0x178], !P1 ;  /* 0x00005e00d2007a0c */ /* 0x000fe20004f81270 */
[C---:B------:R-:W-:Y:S01]  /*9c440*/  IMAD.WIDE R10, R3.reuse, 0x4, R236 ;  /* 0x00000004030a7825 */ /* 0x040fe200078e02ec */
[----:B------:R-:W-:-:S03]  /*9c450*/  IADD3 R17, R3, c[0x0][0x198], RZ ;  /* 0x0000660003117a10 */ /* 0x000fc60007ffe0ff */
[C---:B----4-:R-:W-:Y:S01]  /*9c460*/  IMAD.WIDE R8, R3.reuse, 0x4, R206 ;  /* 0x0000000403087825 */ /* 0x050fe200078e02ce */
[----:B------:R-:W-:Y:S03]  /*9c470*/  @P5 STG.E [R10.64], R78 ;  /* 0x0000004e0a005986 */ /* 0x000fe6000c101904 */
[----:B-1----:R-:W-:Y:S01]  /*9c480*/  IMAD.WIDE R6, R3, 0x4, R204 ;  /* 0x0000000403067825 */ /* 0x002fe200078e02cc */
[----:B------:R1:W-:Y:S03]  /*9c490*/  @P3 STG.E [R8.64], R94 ;  /* 0x0000005e08003986 */ /* 0x0003e6000c101904 */
[----:B------:R-:W-:Y:S01]  /*9c4a0*/  IMAD.WIDE R14, R17, 0x4, R238 ;  /* 0x00000004110e7825 */ /* 0x000fe200078e02ee */
[----:B------:R-:W-:-:S03]  /*9c4b0*/  ISETP.LT.AND P3, PT, R211, c[0x0][0x178], !P1 ;  /* 0x00005e00d3007a0c */ /* 0x000fc60004f61270 */
[----:B------:R-:W-:Y:S01]  /*9c4c0*/  IMAD.WIDE R4, R17, 0x4, R236 ;  /* 0x0000000411047825 */ /* 0x000fe200078e02ec */
[----:B------:R-:W-:Y:S01]  /*9c4d0*/  ISETP.LT.AND P1, PT, R187, c[0x0][0x178], !P1 ;  /* 0x00005e00bb007a0c */ /* 0x000fe20004f21270 */
[----:B------:R-:W-:Y:S01]  /*9c4e0*/  @P0 STG.E [R6.64], R110 ;  /* 0x0000006e06000986 */ /* 0x000fe2000c101904 */
[----:B------:R-:W-:-:S03]  /*9c4f0*/  ISETP.LT.AND P5, PT, R227, c[0x0][0x178], !P2 ;  /* 0x00005e00e3007a0c */ /* 0x000fc600057a1270 */
[----:B------:R-:W-:Y:S01]  /*9c500*/  @P6 STG.E [R14.64], R63 ;  /* 0x0000003f0e006986 */ /* 0x000fe2000c101904 */
[----:B------:R-:W-:-:S03]  /*9c510*/  ISETP.LT.AND P6, PT, R210, c[0x0][0x178], !P2 ;  /* 0x00005e00d2007a0c */ /* 0x000fc600057c1270 */
[----:B------:R4:W-:Y:S01]  /*9c520*/  @P4 STG.E [R4.64], R79 ;  /* 0x0000004f04004986 */ /* 0x0009e2000c101904 */
[----:B------:R-:W-:Y:S02]  /*9c530*/  ISETP.LT.AND P4, PT, R211, c[0x0][0x178], !P2 ;  /* 0x00005e00d3007a0c */ /* 0x000fe40005781270 */
[C---:B------:R-:W-:Y:S01]  /*9c540*/  IADD3 R3, R17.reuse, c[0x0][0x198], RZ ;  /* 0x0000660011037a10 */ /* 0x040fe20007ffe0ff */
[----:B-1----:R-:W-:Y:S01]  /*9c550*/  IMAD.WIDE R8, R17, 0x4, R206 ;  /* 0x0000000411087825 */ /* 0x002fe200078e02ce */
[----:B--2---:R-:W-:Y:S02]  /*9c560*/  ISETP.GE.AND P0, PT, R19, c[0x0][0x17c], PT ;  /* 0x00005f0013007a0c */ /* 0x004fe40003f06270 */
[----:B------:R-:W2:Y:S01]  /*9c570*/  LDL.LU R19, [R1+0x23d0] ;  /* 0x0023d00001137983 */ /* 0x000ea20000300800 */
[----:B------:R-:W-:-:S04]  /*9c580*/  IMAD.WIDE R10, R17, 0x4, R204 ;  /* 0x00000004110a7825 */ /* 0x000fc800078e02cc */
[C---:B------:R-:W-:Y:S01]  /*9c590*/  IMAD.WIDE R12, R3.reuse, 0x4, R238 ;  /* 0x00000004030c7825 */ /* 0x040fe200078e02ee */
[----:B------:R1:W-:Y:S03]  /*9c5a0*/  @P3 STG.E [R8.64], R95 ;  /* 0x0000005f08003986 */ /* 0x0003e6000c101904 */
[C---:B----4-:R-:W-:Y:S01]  /*9c5b0*/  IMAD.WIDE R4, R3.reuse, 0x4, R236 ;  /* 0x0000000403047825 */ /* 0x050fe200078e02ec */
[----:B------:R4:W-:Y:S03]  /*9c5c0*/  @P1 STG.E [R10.64], R111 ;  /* 0x0000006f0a001986 */ /* 0x0009e6000c101904 */
[----:B------:R-:W-:Y:S01]  /*9c5d0*/  IMAD.WIDE R6, R3, 0x4, R206 ;  /* 0x0000000403067825 */ /* 0x000fe200078e02ce */
[----:B------:R1:W-:Y:S01]  /*9c5e0*/  @P5 STG.E [R12.64], R58 ;  /* 0x0000003a0c005986 */ /* 0x0003e2000c101904 */
[----:B------:R-:W-:-:S02]  /*9c5f0*/  ISETP.LT.AND P2, PT, R187, c[0x0][0x178], !P2 ;  /* 0x00005e00bb007a0c */ /* 0x000fc40005741270 */
[----:B------:R-:W-:Y:S01]  /*9c600*/  ISETP.LT.AND P5, PT, R227, c[0x0][0x178], !P0 ;  /* 0x00005e00e3007a0c */ /* 0x000fe200047a1270 */
[----:B------:R4:W-:Y:S01]  /*9c610*/  @P6 STG.E [R4.64], R74 ;  /* 0x0000004a04006986 */ /* 0x0009e2000c101904 */
[----:B------:R-:W-:-:S03]  /*9c620*/  ISETP.LT.AND P3, PT, R210, c[0x0][0x178], !P0 ;  /* 0x00005e00d2007a0c */ /* 0x000fc60004761270 */
[----:B------:R3:W-:Y:S01]  /*9c630*/  @P4 STG.E [R6.64], R90 ;  /* 0x0000005a06004986 */ /* 0x0007e2000c101904 */
[----:B------:R-:W-:Y:S02]  /*9c640*/  ISETP.LT.AND P4, PT, R211, c[0x0][0x178], !P0 ;  /* 0x00005e00d3007a0c */ /* 0x000fe40004781270 */
[C---:B------:R-:W-:Y:S01]  /*9c650*/  IADD3 R15, R3.reuse, c[0x0][0x198], RZ ;  /* 0x00006600030f7a10 */ /* 0x040fe20007ffe0ff */
[----:B-1----:R-:W-:-:S04]  /*9c660*/  IMAD.WIDE R8, R3, 0x4, R204 ;  /* 0x0000000403087825 */ /* 0x002fc800078e02cc */
[C---:B----4-:R-:W-:Y:S01]  /*9c670*/  IMAD.WIDE R10, R15.reuse, 0x4, R238 ;  /* 0x000000040f0a7825 */ /* 0x050fe200078e02ee */
[----:B------:R1:W-:Y:S03]  /*9c680*/  @P2 STG.E [R8.64], R106 ;  /* 0x0000006a08002986 */ /* 0x0003e6000c101904 */
[C---:B------:R-:W-:Y:S01]  /*9c690*/  IMAD.WIDE R12, R15.reuse, 0x4, R236 ;  /* 0x000000040f0c7825 */ /* 0x040fe200078e02ec */
[----:B------:R4:W-:Y:S03]  /*9c6a0*/  @P5 STG.E [R10.64], R59 ;  /* 0x0000003b0a005986 */ /* 0x0009e6000c101904 */
[----:B------:R-:W-:Y:S01]  /*9c6b0*/  IMAD.WIDE R4, R15, 0x4, R206 ;  /* 0x000000040f047825 */ /* 0x000fe200078e02ce */
[----:B------:R-:W-:Y:S01]  /*9c6c0*/  ISETP.GE.AND P1, PT, R18, c[0x0][0x17c], PT ;  /* 0x00005f0012007a0c */ /* 0x000fe20003f26270 */
[----:B------:R1:W-:Y:S01]  /*9c6d0*/  @P3 STG.E [R12.64], R75 ;  /* 0x0000004b0c003986 */ /* 0x0003e2000c101904 */
[----:B------:R-:W-:-:S02]  /*9c6e0*/  ISETP.LT.AND P6, PT, R187, c[0x0][0x178], !P0 ;  /* 0x00005e00bb007a0c */ /* 0x000fc400047c1270 */
[----:B------:R-:W-:Y:S01]  /*9c6f0*/  ISETP.GE.AND P0, PT, R16, c[0x0][0x17c], PT ;  /* 0x00005f0010007a0c */ /* 0x000fe20003f06270 */
[----:B------:R1:W-:Y:S04]  /*9c700*/  @P4 STG.E [R4.64], R91 ;  /* 0x0000005b04004986 */ /* 0x0003e8000c101904 */
[----:B------:R-:W2:Y:S04]  /*9c710*/  LDL.LU R18, [R1+0x23cc] ;  /* 0x0023cc0001127983 */ /* 0x000ea80000300800 */
[----:B------:R-:W2:Y:S01]  /*9c720*/  LDL.LU R16, [R1+0x23c8] ;  /* 0x0023c80001107983 */ /* 0x000ea20000300800 */
[----:B---3--:R-:W-:-:S03]  /*9c730*/  ISETP.GE.AND P4, PT, R0, c[0x0][0x17c], PT ;  /* 0x00005f0000007a0c */ /* 0x008fc60003f86270 */
[----:B------:R-:W3:Y:S01]  /*9c740*/  LDL.LU R0, [R1+0x23c0] ;  /* 0x0023c00001007983 */ /* 0x000ee20000300800 */
[----:B------:R-:W-:Y:S01]  /*9c750*/  ISETP.LT.AND P3, PT, R227, c[0x0][0x178], !P1 ;  /* 0x00005e00e3007a0c */ /* 0x000fe20004f61270 */
[C---:B------:R-:W-:Y:S01]  /*9c760*/  IMAD.WIDE R6, R15.reuse, 0x4, R204 ;  /* 0x000000040f067825 */ /* 0x040fe200078e02cc */
[----:B------:R-:W-:Y:S02]  /*9c770*/  IADD3 R15, R15, c[0x0][0x198], RZ ;  /* 0x000066000f0f7a10 */ /* 0x000fe40007ffe0ff */
[----:B------:R-:W-:-:S03]  /*9c780*/  ISETP.LT.AND P5, PT, R210, c[0x0][0x178], !P1 ;  /* 0x00005e00d2007a0c */ /* 0x000fc60004fa1270 */
[----:B-1----:R-:W-:Y:S01]  /*9c790*/  IMAD.WIDE R8, R15, 0x4, R238 ;  /* 0x000000040f087825 */ /* 0x002fe200078e02ee */
[----:B------:R-:W-:Y:S01]  /*9c7a0*/  ISETP.LT.AND P2, PT, R211, c[0x0][0x178], !P1 ;  /* 0x00005e00d3007a0c */ /* 0x000fe20004f41270 */
[----:B------:R1:W-:Y:S01]  /*9c7b0*/  @P6 STG.E [R6.64], R107 ;  /* 0x0000006b06006986 */ /* 0x0003e2000c101904 */
[----:B------:R-:W-:Y:S02]  /*9c7c0*/  ISETP.LT.AND P1, PT, R187, c[0x0][0x178], !P1 ;  /* 0x00005e00bb007a0c */ /* 0x000fe40004f21270 */
[----:B------:R-:W-:Y:S01]  /*9c7d0*/  ISETP.LT.AND P6, PT, R227, c[0x0][0x178], !P0 ;  /* 0x00005e00e3007a0c */ /* 0x000fe200047c1270 */
[----:B------:R1:W-:Y:S01]  /*9c7e0*/  @P3 STG.E [R8.64], R54 ;  /* 0x0000003608003986 */ /* 0x0003e2000c101904 */
[----:B------:R-:W-:Y:S01]  /*9c7f0*/  ISETP.LT.AND P3, PT, R210, c[0x0][0x178], !P0 ;  /* 0x00005e00d2007a0c */ /* 0x000fe20004761270 */
[C---:B----4-:R-:W-:Y:S01]  /*9c800*/  IMAD.WIDE R10, R15.reuse, 0x4, R236 ;  /* 0x000000040f0a7825 */ /* 0x050fe200078e02ec */
[----:B------:R-:W-:-:S03]  /*9c810*/  IADD3 R3, R15, c[0x0][0x198], RZ ;  /* 0x000066000f037a10 */ /* 0x000fc60007ffe0ff */
[C---:B------:R-:W-:Y:S01]  /*9c820*/  IMAD.WIDE R12, R15.reuse, 0x4, R206 ;  /* 0x000000040f0c7825 */ /* 0x040fe200078e02ce */
[----:B------:R4:W-:Y:S03]  /*9c830*/  @P5 STG.E [R10.64], R70 ;  /* 0x000000460a005986 */ /* 0x0009e6000c101904 */
[----:B------:R-:W-:Y:S01]  /*9c840*/  IMAD.WIDE R4, R15, 0x4, R204 ;  /* 0x000000040f047825 */ /* 0x000fe200078e02cc */
[----:B------:R4:W-:Y:S03]  /*9c850*/  @P2 STG.E [R12.64], R86 ;  /* 0x000000560c002986 */ /* 0x0009e6000c101904 */
[----:B-1----:R-:W-:Y:S01]  /*9c860*/  IMAD.WIDE R6, R3, 0x4, R238 ;  /* 0x0000000403067825 */ /* 0x002fe200078e02ee */
[----:B------:R-:W-:-:S03]  /*9c870*/  ISETP.LT.AND P2, PT, R211, c[0x0][0x178], !P0 ;  /* 0x00005e00d3007a0c */ /* 0x000fc60004741270 */
[----:B------:R-:W-:Y:S01]  /*9c880*/  IMAD.WIDE R14, R3, 0x4, R236 ;  /* 0x00000004030e7825 */ /* 0x000fe200078e02ec */
[----:B------:R-:W-:Y:S01]  /*9c890*/  ISETP.LT.AND P0, PT, R187, c[0x0][0x178], !P0 ;  /* 0x00005e00bb007a0c */ /* 0x000fe20004701270 */
[----:B------:R1:W-:Y:S01]  /*9c8a0*/  @P1 STG.E [R4.64], R102 ;  /* 0x0000006604001986 */ /* 0x0003e2000c101904 */
[----:B------:R-:W-:-:S03]  /*9c8b0*/  ISETP.LT.AND P5, PT, R227, c[0x0][0x178], !P4 ;  /* 0x00005e00e3007a0c */ /* 0x000fc600067a1270 */
[----:B------:R1:W-:Y:S01]  /*9c8c0*/  @P6 STG.E [R6.64], R55 ;  /* 0x0000003706006986 */ /* 0x0003e2000c101904 */
[----:B------:R-:W-:-:S03]  /*9c8d0*/  ISETP.LT.AND P6, PT, R210, c[0x0][0x178], !P4 ;  /* 0x00005e00d2007a0c */ /* 0x000fc600067c1270 */
[----:B------:R-:W-:Y:S01]  /*9c8e0*/  @P3 STG.E [R14.64], R71 ;  /* 0x000000470e003986 */ /* 0x000fe2000c101904 */
[----:B------:R-:W-:Y:S02]  /*9c8f0*/  ISETP.LT.AND P3, PT, R211, c[0x0][0x178], !P4 ;  /* 0x00005e00d3007a0c */ /* 0x000fe40006761270 */
[C---:B------:R-:W-:Y:S01]  /*9c900*/  IADD3 R17, R3.reuse, c[0x0][0x198], RZ ;  /* 0x0000660003117a10 */ /* 0x040fe20007ffe0ff */
[----:B------:R-:W-:-:S04]  /*9c910*/  IMAD.WIDE R8, R3, 0x4, R206 ;  /* 0x0000000403087825 */ /* 0x000fc800078e02ce */
[----:B----4-:R-:W-:Y:S01]  /*9c920*/  IMAD.WIDE R10, R3, 0x4, R204 ;  /* 0x00000004030a7825 */ /* 0x010fe200078e02cc */
[----:B------:R4:W-:Y:S03]  /*9c930*/  @P2 STG.E [R8.64], R87 ;  /* 0x0000005708002986 */ /* 0x0009e6000c101904 */
[----:B------:R-:W-:Y:S01]  /*9c940*/  IMAD.WIDE R12, R17, 0x4, R238 ;  /* 0x00000004110c7825 */ /* 0x000fe200078e02ee */
[----:B--2---:R-:W-:-:S03]  /*9c950*/  ISETP.GE.AND P1, PT, R19, c[0x0][0x17c], PT ;  /* 0x00005f0013007a0c */ /* 0x004fc60003f26270 */
[C---:B-1----:R-:W-:Y:S01]  /*9c960*/  IMAD.WIDE R4, R17.reuse, 0x4, R236 ;  /* 0x0000000411047825 */ /* 0x042fe200078e02ec */
[----:B------:R1:W-:Y:S03]  /*9c970*/  @P0 STG.E [R10.64], R103 ;  /* 0x000000670a000986 */ /* 0x0003e6000c101904 */
[----:B------:R-:W-:Y:S01]  /*9c980*/  IMAD.WIDE R6, R17, 0x4, R206 ;  /* 0x0000000411067825 */ /* 0x000fe200078e02ce */
[----:B------:R2:W-:Y:S01]  /*9c990*/  @P5 STG.E [R12.64], R50 ;  /* 0x000000320c005986 */ /* 0x0005e2000c101904 */
[----:B------:R-:W-:Y:S02]  /*9c9a0*/  ISETP.LT.AND P4, PT, R187, c[0x0][0x178], !P4 ;  /* 0x00005e00bb007a0c */ /* 0x000fe40006781270 */
[----:B------:R-:W-:Y:S01]  /*9c9b0*/  ISETP.LT.AND P5, PT, R227, c[0x0][0x178], !P1 ;  /* 0x00005e00e3007a0c */ /* 0x000fe20004fa1270 */
[----:B------:R1:W-:Y:S01]  /*9c9c0*/  @P6 STG.E [R4.64], R66 ;  /* 0x0000004204006986 */ /* 0x0003e2000c101904 */
[----:B------:R-:W-:-:S03]  /*9c9d0*/  ISETP.LT.AND P2, PT, R210, c[0x0][0x178], !P1 ;  /* 0x00005e00d2007a0c */ /* 0x000fc60004f41270 */
[----:B------:R2:W-:Y:S01]  /*9c9e0*/  @P3 STG.E [R6.64], R82 ;  /* 0x0000005206003986 */ /* 0x0005e2000c101904 */
[----:B------:R-:W-:Y:S02]  /*9c9f0*/  ISETP.LT.AND P3, PT, R211, c[0x0][0x178], !P1 ;  /* 0x00005e00d3007a0c */ /* 0x000fe40004f61270 */
[C---:B------:R-:W-:Y:S01]  /*9ca00*/  IADD3 R3, R17.reuse, c[0x0][0x198], RZ ;  /* 0x0000660011037a10 */ /* 0x040fe20007ffe0ff */
[----:B----4-:R-:W-:Y:S01]  /*9ca10*/  IMAD.WIDE R8, R17, 0x4, R204 ;  /* 0x0000000411087825 */ /* 0x010fe200078e02cc */
[----:B------:R-:W4:Y:S03]  /*9ca20*/  LDL.LU R19, [R1+0x23b8] ;  /* 0x0023b80001137983 */ /* 0x000f260000300800 */
[C---:B-1----:R-:W-:Y:S01]  /*9ca30*/  IMAD.WIDE R10, R3.reuse, 0x4, R238 ;  /* 0x00000004030a7825 */ /* 0x042fe200078e02ee */
[----:B------:R1:W-:Y:S03]  /*9ca40*/  @P4 STG.E [R8.64], R98 ;  /* 0x0000006208004986 */ /* 0x0003e6000c101904 */
[C---:B--2---:R-:W-:Y:S01]  /*9ca50*/  IMAD.WIDE R12, R3.reuse, 0x4, R236 ;  /* 0x00000004030c7825 */ /* 0x044fe200078e02ec */
[----:B------:R2:W-:Y:S03]  /*9ca60*/  @P5 STG.E [R10.64], R51 ;  /* 0x000000330a005986 */ /* 0x0005e6000c101904 */
[----:B------:R-:W-:Y:S01]  /*9ca70*/  IMAD.WIDE R4, R3, 0x4, R206 ;  /* 0x0000000403047825 */ /* 0x000fe200078e02ce */
[----:B------:R1:W-:Y:S04]  /*9ca80*/  @P2 STG.E [R12.64], R67 ;  /* 0x000000430c002986 */ /* 0x0003e8000c101904 */
[----:B------:R1:W-:Y:S01]  /*9ca90*/  @P3 STG.E [R4.64], R83 ;  /* 0x0000005304003986 */ /* 0x0003e2000c101904 */
[----:B------:R-:W-:-:S03]  /*9caa0*/  ISETP.GE.AND P0, PT, R18, c[0x0][0x17c], PT ;  /* 0x00005f0012007a0c */ /* 0x000fc60003f06270 */
[----:B------:R-:W4:Y:S01]  /*9cab0*/  LDL.LU R18, [R1+0x23b4] ;  /* 0x0023b40001127983 */ /* 0x000f220000300800 */
[----:B---3--:R-:W-:-:S03]  /*9cac0*/  ISETP.GE.AND P3, PT, R0, c[0x0][0x17c], PT ;  /* 0x00005f0000007a0c */ /* 0x008fc60003f66270 */
[----:B------:R-:W3:Y:S01]  /*9cad0*/  LDL.LU R0, [R1+0x23b0] ;  /* 0x0023b00001007983 */ /* 0x000ee20000300800 */
[----:B------:R-:W-:Y:S02]  /*9cae0*/  ISETP.LT.AND P6, PT, R187, c[0x0][0x178], !P1 ;  /* 0x00005e00bb007a0c */ /* 0x000fe40004fc1270 */
[----:B------:R-:W-:Y:S01]  /*9caf0*/  ISETP.LT.AND P2, PT, R227, c[0x0][0x178], !P0 ;  /* 0x00005e00e3007a0c */ /* 0x000fe20004741270 */
[C---:B------:R-:W-:Y:S01]  /*9cb00*/  IMAD.WIDE R6, R3.reuse, 0x4, R204 ;  /* 0x0000000403067825 */ /* 0x040fe200078e02cc */
[----:B------:R-:W-:Y:S02]  /*9cb10*/  IADD3 R3, R3, c[0x0][0x198], RZ ;  /* 0x0000660003037a10 */ /* 0x000fe40007ffe0ff */
[----:B------:R-:W-:Y:S02]  /*9cb20*/  ISETP.GE.AND P1, PT, R16, c[0x0][0x17c], PT ;  /* 0x00005f0010007a0c */ /* 0x000fe40003f26270 */
[----:B------:R-:W-:Y:S01]  /*9cb30*/  ISETP.LT.AND P5, PT, R210, c[0x0][0x178], !P0 ;  /* 0x00005e00d2007a0c */ /* 0x000fe200047a1270 */
[----:B-1----:R-:W-:Y:S01]  /*9cb40*/  IMAD.WIDE R8, R3, 0x4, R238 ;  /* 0x0000000403087825 */ /* 0x002fe200078e02ee */
[----:B------:R-:W-:Y:S01]  /*9cb50*/  ISETP.LT.AND P4, PT, R211, c[0x0][0x178], !P0 ;  /* 0x00005e00d3007a0c */ /* 0x000fe20004781270 */
[----:B------:R-:W3:Y:S01]  /*9cb60*/  LDL.LU R16, [R1+0x23a4] ;  /* 0x0023a40001107983 */ /* 0x000ee20000300800 */
[----:B------:R-:W-:-:S03]  /*9cb70*/  ISETP.LT.AND P0, PT, R187, c[0x0][0x178], !P0 ;  /* 0x00005e00bb007a0c */ /* 0x000fc60004701270 */
[----:B------:R1:W-:Y:S01]  /*9cb80*/  @P6 STG.E [R6.64], R99 ;  /* 0x0000006306006986 */ /* 0x0003e2000c101904 */
[----:B------:R-:W-:-:S03]  /*9cb90*/  ISETP.LT.AND P6, PT, R227, c[0x0][0x178], !P1 ;  /* 0x00005e00e3007a0c */ /* 0x000fc60004fc1270 */
[----:B------:R1:W-:Y:S01]  /*9cba0*/  @P2 STG.E [R8.64], R124 ;  /* 0x0000007c08002986 */ /* 0x0003e2000c101904 */
[----:B------:R-:W-:Y:S01]  /*9cbb0*/  ISETP.LT.AND P2, PT, R210, c[0x0][0x178], !P1 ;  /* 0x00005e00d2007a0c */ /* 0x000fe20004f41270 */
[C---:B--2---:R-:W-:Y:S01]  /*9cbc0*/  IMAD.WIDE R10, R3.reuse, 0x4, R236 ;  /* 0x00000004030a7825 */ /* 0x044fe200078e02ec */
        /* <DEDUP_REMOVED lines=13> */
[----:B------:R1:W-:Y:S01]  /*9cca0*/  @P2 STG.E [R14.64], R141 ;  /* 0x0000008d0e002986 */ /* 0x0003e2000c101904 */
[----:B------:R-:W-:Y:S02]  /*9ccb0*/  ISETP.LT.AND P2, PT, R211, c[0x0][0x178], !P3 ;  /* 0x00005e00d3007a0c */ /* 0x000fe40005f41270 */
[C---:B------:R-:W-:Y:S01]  /*9ccc0*/  IADD3 R3, R17.reuse, c[0x0][0x198], RZ ;  /* 0x0000660011037a10 */ /* 0x040fe20007ffe0ff */
[----:B------:R-:W-:-:S04]  /*9ccd0*/  IMAD.WIDE R8, R17, 0x4, R206 ;  /* 0x0000000411087825 */ /* 0x000fc800078e02ce */
[----:B--2---:R-:W-:Y:S01]  /*9cce0*/  IMAD.WIDE R10, R17, 0x4, R204 ;  /* 0x00000004110a7825 */ /* 0x004fe200078e02cc */
[----:B------:R2:W-:Y:S03]  /*9ccf0*/  @P4 STG.E [R8.64], R157 ;  /* 0x0000009d08004986 */ /* 0x0005e6000c101904 */
[C---:B------:R-:W-:Y:S01]  /*9cd00*/  IMAD.WIDE R12, R3.reuse, 0x4, R238 ;  /* 0x00000004030c7825 */ /* 0x040fe200078e02ee */
[----:B------:R2:W-:Y:S03]  /*9cd10*/  @P1 STG.E [R10.64], R173 ;  /* 0x000000ad0a001986 */ /* 0x0005e6000c101904 */
[C---:B-1----:R-:W-:Y:S01]  /*9cd20*/  IMAD.WIDE R4, R3.reuse, 0x4, R236 ;  /* 0x0000000403047825 */ /* 0x042fe200078e02ec */
[----:B------:R1:W-:Y:S03]  /*9cd30*/  @P5 STG.E [R12.64], R120 ;  /* 0x000000780c005986 */ /* 0x0003e6000c101904 */
[----:B------:R-:W-:Y:S01]  /*9cd40*/  IMAD.WIDE R6, R3, 0x4, R206 ;  /* 0x0000000403067825 */ /* 0x000fe200078e02ce */
[----:B------:R1:W-:Y:S01]  /*9cd50*/  @P6 STG.E [R4.64], R136 ;  /* 0x0000008804006986 */ /* 0x0003e2000c101904 */
[----:B----4-:R-:W-:-:S03]  /*9cd60*/  ISETP.GE.AND P0, PT, R19, c[0x0][0x17c], PT ;  /* 0x00005f0013007a0c */ /* 0x010fc60003f06270 */
[----:B------:R4:W-:Y:S01]  /*9cd70*/  @P2 STG.E [R6.64], R152 ;  /* 0x0000009806002986 */ /* 0x0009e2000c101904 */
[----:B------:R-:W-:Y:S02]  /*9cd80*/  ISETP.LT.AND P5, PT, R227, c[0x0][0x178], !P0 ;  /* 0x00005e00e3007a0c */ /* 0x000fe400047a1270 */
[----:B------:R-:W-:Y:S02]  /*9cd90*/  ISETP.LT.AND P4, PT, R210, c[0x0][0x178], !P0 ;  /* 0x00005e00d2007a0c */ /* 0x000fe40004781270 */
[----:B------:R-:W-:Y:S02]  /*9cda0*/  ISETP.LT.AND P2, PT, R211, c[0x0][0x178], !P0 ;  /* 0x00005e00d3007a0c */ /* 0x000fe40004741270 */
[C---:B------:R-:W-:Y:S02]  /*9cdb0*/  ISETP.LT.AND P6, PT, R187.reuse, c[0x0][0x178], !P0 ;  /* 0x00005e00bb007a0c */ /* 0x040fe400047c1270 */
[----:B---3--:R-:W-:Y:S02]  /*9cdc0*/  ISETP.GE.AND P0, PT, R0, c[0x0][0x17c], PT ;  /* 0x00005f0000007a0c */ /* 0x008fe40003f06270 */
[----:B------:R-:W3:Y:S01]  /*9cdd0*/  LDL.LU R0, [R1+0x23a0] ;  /* 0x0023a00001007983 */ /* 0x000ee20000300800 */
[----:B------:R-:W-:-:S02]  /*9cde0*/  ISETP.LT.AND P3, PT, R187, c[0x0][0x178], !P3 ;  /* 0x00005e00bb007a0c */ /* 0x000fc40005f61270 */
[C---:B------:R-:W-:Y:S01]  /*9cdf0*/  IADD3 R15, R3.reuse, c[0x0][0x198], RZ ;  /* 0x00006600030f7a10 */ /* 0x040fe20007ffe0ff */
[----:B--2---:R-:W-:Y:S01]  /*9ce00*/  IMAD.WIDE R8, R3, 0x4, R204 ;  /* 0x0000000403087825 */ /* 0x004fe200078e02cc */
[----:B------:R-:W-:Y:S02]  /*9ce10*/  ISETP.GE.AND P1, PT, R18, c[0x0][0x17c], PT ;  /* 0x00005f0012007a0c */ /* 0x000fe40003f26270 */
[----:B------:R-:W2:Y:S01]  /*9ce20*/  LDL.LU R18, [R1+0x239c] ;  /* 0x00239c0001127983 */ /* 0x000ea20000300800 */
[----:B------:R-:W-:-:S04]  /*9ce30*/  IMAD.WIDE R10, R15, 0x4, R238 ;  /* 0x000000040f0a7825 */ /* 0x000fc800078e02ee */
[C---:B-1----:R-:W-:Y:S02]  /*9ce40*/  IMAD.WIDE R12, R15.reuse, 0x4, R236 ;  /* 0x000000040f0c7825 */ /* 0x042fe400078e02ec */
[----:B------:R1:W-:Y:S04]  /*9ce50*/  @P3 STG.E [R8.64], R168 ;  /* 0x000000a808003986 */ /* 0x0003e8000c101904 */
[----:B------:R1:W-:Y:S01]  /*9ce60*/  @P5 STG.E [R10.64], R121 ;  /* 0x000000790a005986 */ /* 0x0003e2000c101904 */
[----:B------:R-:W-:Y:S01]  /*9ce70*/  IMAD.WIDE R4, R15, 0x4, R206 ;  /* 0x000000040f047825 */ /* 0x000fe200078e02ce */
[----:B------:R-:W-:Y:S02]  /*9ce80*/  ISETP.LT.AND P5, PT, R210, c[0x0][0x178], !P1 ;  /* 0x00005e00d2007a0c */ /* 0x000fe40004fa1270 */
[----:B------:R1:W-:Y:S01]  /*9ce90*/  @P4 STG.E [R12.64], R137 ;  /* 0x000000890c004986 */ /* 0x0003e2000c101904 */
[----:B------:R-:W-:Y:S01]  /*9cea0*/  ISETP.LT.AND P4, PT, R227, c[0x0][0x178], !P1 ;  /* 0x00005e00e3007a0c */ /* 0x000fe20004f81270 */
[----:B----4-:R-:W-:Y:S01]  /*9ceb0*/  IMAD.WIDE R6, R15, 0x4, R204 ;  /* 0x000000040f067825 */ /* 0x010fe200078e02cc */
[----:B------:R-:W-:-:S02]  /*9cec0*/  ISETP.LT.AND P3, PT, R211, c[0x0][0x178], !P1 ;  /* 0x00005e00d3007a0c */ /* 0x000fc40004f61270 */
[----:B------:R-:W-:Y:S02]  /*9ced0*/  IADD3 R15, R15, c[0x0][0x198], RZ ;  /* 0x000066000f0f7a10 */ /* 0x000fe40007ffe0ff */
[----:B------:R-:W-:Y:S01]  /*9cee0*/  ISETP.LT.AND P1, PT, R187, c[0x0][0x178], !P1 ;  /* 0x00005e00bb007a0c */ /* 0x000fe20004f21270 */
[----:B------:R4:W-:Y:S01]  /*9cef0*/  @P2 STG.E [R4.64], R153 ;  /* 0x0000009904002986 */ /* 0x0009e2000c101904 */
[----:B------:R-:W-:Y:S01]  /*9cf00*/  ISETP.GE.AND P2, PT, R16, c[0x0][0x17c], PT ;  /* 0x00005f0010007a0c */ /* 0x000fe20003f46270 */
[C---:B-1----:R-:W-:Y:S02]  /*9cf10*/  IMAD.WIDE R8, R15.reuse, 0x4, R238 ;  /* 0x000000040f087825 */ /* 0x042fe400078e02ee */
[----:B------:R-:W2:Y:S02]  /*9cf20*/  LDL.LU R16, [R1+0x2398] ;  /* 0x0023980001107983 */ /* 0x000ea40000300800 */
[C---:B------:R-:W-:Y:S02]  /*9cf30*/  IMAD.WIDE R10, R15.reuse, 0x4, R236 ;  /* 0x000000040f0a7825 */ /* 0x040fe400078e02ec */
[----:B------:R1:W-:Y:S02]  /*9cf40*/  @P6 STG.E [R6.64], R169 ;  /* 0x000000a906006986 */ /* 0x0003e4000c101904 */
[----:B------:R-:W-:-:S02]  /*9cf50*/  IMAD.WIDE R12, R15, 0x4, R206 ;  /* 0x000000040f0c7825 */ /* 0x000fc400078e02ce */
[----:B------:R1:W-:Y:S02]  /*9cf60*/  @P4 STG.E [R8.64], R116 ;  /* 0x0000007408004986 */ /* 0x0003e4000c101904 */
[----:B----4-:R-:W-:Y:S02]  /*9cf70*/  IMAD.WIDE R4, R15, 0x4, R204 ;  /* 0x000000040f047825 */ /* 0x010fe400078e02cc */
[----:B------:R4:W-:Y:S04]  /*9cf80*/  @P5 STG.E [R10.64], R132 ;  /* 0x000000840a005986 */ /* 0x0009e8000c101904 */
[----:B------:R1:W-:Y:S04]  /*9cf90*/  @P3 STG.E [R12.64], R148 ;  /* 0x000000940c003986 */ /* 0x0003e8000c101904 */
[----:B------:R-:W-:Y:S01]  /*9cfa0*/  @P1 STG.E [R4.64], R164 ;  /* 0x000000a404001986 */ /* 0x000fe2000c101904 */
[----:B---3--:R-:W-:-:S03]  /*9cfb0*/  ISETP.GE.AND P1, PT, R0, c[0x0][0x17c], PT ;  /* 0x00005f0000007a0c */ /* 0x008fc60003f26270 */
[----:B------:R-:W3:Y:S01]  /*9cfc0*/  LDL.LU R0, [R1+0x2390] ;  /* 0x0023900001007983 */ /* 0x000ee20000300800 */
[----:B------:R-:W-:Y:S02]  /*9cfd0*/  ISETP.LT.AND P6, PT, R227, c[0x0][0x178], !P0 ;  /* 0x00005e00e3007a0c */ /* 0x000fe400047c1270 */
[----:B------:R-:W-:Y:S02]  /*9cfe0*/  ISETP.LT.AND P4, PT, R210, c[0x0][0x178], !P0 ;  /* 0x00005e00d2007a0c */ /* 0x000fe40004781270 */
[----:B------:R-:W-:Y:S02]  /*9cff0*/  IADD3 R3, R15, c[0x0][0x198], RZ ;  /* 0x000066000f037a10 */ /* 0x000fe40007ffe0ff */
[----:B------:R-:W-:-:S03]  /*9d000*/  ISETP.LT.AND P3, PT, R211, c[0x0][0x178], !P0 ;  /* 0x00005e00d3007a0c */ /* 0x000fc60004761270 */
[----:B-1----:R-:W-:Y:S01]  /*9d010*/  IMAD.WIDE R6, R3, 0x4, R238 ;  /* 0x0000000403067825 */ /* 0x002fe200078e02ee */
[----:B------:R-:W-:-:S03]  /*9d020*/  ISETP.LT.AND P0, PT, R187, c[0x0][0x178], !P0 ;  /* 0x00005e00bb007a0c */ /* 0x000fc60004701270 */
[----:B------:R-:W-:Y:S01]  /*9d030*/  IMAD.WIDE R14, R3, 0x4, R236 ;  /* 0x00000004030e7825 */ /* 0x000fe200078e02ec */
[----:B------:R-:W-:Y:S01]  /*9d040*/  ISETP.LT.AND P5, PT, R227, c[0x0][0x178], !P2 ;  /* 0x00005e00e3007a0c */ /* 0x000fe200057a1270 */
[----:B------:R-:W-:Y:S01]  /*9d050*/  @P6 STG.E [R6.64], R117 ;  /* 0x0000007506006986 */ /* 0x000fe2000c101904 */
[----:B------:R-:W-:-:S03]  /*9d060*/  ISETP.LT.AND P6, PT, R210, c[0x0][0x178], !P2 ;  /* 0x00005e00d2007a0c */ /* 0x000fc600057c1270 */
[----:B------:R1:W-:Y:S01]  /*9d070*/  @P4 STG.E [R14.64], R133 ;  /* 0x000000850e004986 */ /* 0x0003e2000c101904 */
[----:B------:R-:W-:Y:S02]  /*9d080*/  ISETP.LT.AND P4, PT, R211, c[0x0][0x178], !P2 ;  /* 0x00005e00d3007a0c */ /* 0x000fe40005781270 */
[C---:B------:R-:W-:Y:S01]  /*9d090*/  IADD3 R17, R3.reuse, c[0x0][0x198], RZ ;  /* 0x0000660003117a10 */ /* 0x040fe20007ffe0ff */
[----:B------:R-:W-:-:S04]  /*9d0a0*/  IMAD.WIDE R8, R3, 0x4, R206 ;  /* 0x0000000403087825 */ /* 0x000fc800078e02ce */
[----:B----4-:R-:W-:Y:S01]  /*9d0b0*/  IMAD.WIDE R10, R3, 0x4, R204 ;  /* 0x00000004030a7825 */ /* 0x010fe200078e02cc */
[----:B------:R4:W-:Y:S03]  /*9d0c0*/  @P3 STG.E [R8.64], R149 ;  /* 0x0000009508003986 */ /* 0x0009e6000c101904 */
[C---:B------:R-:W-:Y:S01]  /*9d0d0*/  IMAD.WIDE R12, R17.reuse, 0x4, R238 ;  /* 0x00000004110c7825 */ /* 0x040fe200078e02ee */
[----:B-1----:R-:W3:Y:S03]  /*9d0e0*/  LDL.LU R14, [R1+0x2388] ;  /* 0x00238800010e7983 */ /* 0x002ee60000300800 */
[C---:B------:R-:W-:Y:S01]  /*9d0f0*/  IMAD.WIDE R4, R17.reuse, 0x4, R236 ;  /* 0x0000000411047825 */ /* 0x040fe200078e02ec */
        /* <DEDUP_REMOVED lines=9> */
[----:B------:R-:W-:Y:S02]  /*9d190*/  IADD3 R3, R17, c[0x0][0x198], RZ ;  /* 0x0000660011037a10 */ /* 0x000fe40007ffe0ff */
[----:B------:R-:W-:Y:S01]  /*9d1a0*/  ISETP.LT.AND P6, PT, R187, c[0x0][0x178], !P1 ;  /* 0x00005e00bb007a0c */ /* 0x000fe20004fc1270 */
[----:B----4-:R-:W-:Y:S01]  /*9d1b0*/  IMAD.WIDE R8, R17, 0x4, R204 ;  /* 0x0000000411087825 */ /* 0x010fe200078e02cc */
[----:B--2---:R-:W-:Y:S02]  /*9d1c0*/  ISETP.GE.AND P1, PT, R16, c[0x0][0x17c], PT ;  /* 0x00005f0010007a0c */ /* 0x004fe40003f26270 */
[----:B------:R-:W2:Y:S01]  /*9d1d0*/  LDL.LU R16, [R1+0x2384] ;  /* 0x0023840001107983 */ /* 0x000ea20000300800 */
[----:B-1----:R-:W-:-:S04]  /*9d1e0*/  IMAD.WIDE R10, R3, 0x4, R238 ;  /* 0x00000004030a7825 */ /* 0x002fc800078e02ee */
[C---:B------:R-:W-:Y:S01]  /*9d1f0*/  IMAD.WIDE R12, R3.reuse, 0x4, R236 ;  /* 0x00000004030c7825 */ /* 0x040fe200078e02ec */
[----:B------:R1:W-:Y:S03]  /*9d200*/  @P2 STG.E [R8.64], R160 ;  /* 0x000000a008002986 */ /* 0x0003e6000c101904 */
[----:B------:R-:W-:Y:S01]  /*9d210*/  IMAD.WIDE R4, R3, 0x4, R206 ;  /* 0x0000000403047825 */ /* 0x000fe200078e02ce */
[----:B------:R4:W-:Y:S04]  /*9d220*/  @P5 STG.E [R10.64], R113 ;  /* 0x000000710a005986 */ /* 0x0009e8000c101904 */
[----:B------:R1:W-:Y:S04]  /*9d230*/  @P3 STG.E [R12.64], R129 ;  /* 0x000000810c003986 */ /* 0x0003e8000c101904 */
[----:B------:R1:W-:Y:S01]  /*9d240*/  @P4 STG.E [R4.64], R145 ;  /* 0x0000009104004986 */ /* 0x0003e2000c101904 */
[----:B---3--:R-:W-:-:S03]  /*9d250*/  ISETP.GE.AND P4, PT, R0, c[0x0][0x17c], PT ;  /* 0x00005f0000007a0c */ /* 0x008fc60003f86270 */
[----:B------:R-:W3:Y:S01]  /*9d260*/  LDL.LU R0, [R1+0x2380] ;  /* 0x0023800001007983 */ /* 0x000ee20000300800 */
[----:B------:R-:W-:Y:S01]  /*9d270*/  ISETP.GE.AND P0, PT, R18, c[0x0][0x17c], PT ;  /* 0x00005f0012007a0c */ /* 0x000fe20003f06270 */
[----:B------:R-:W-:-:S03]  /*9d280*/  IMAD.WIDE R6, R3, 0x4, R204 ;  /* 0x0000000403067825 */ /* 0x000fc600078e02cc */
[----:B------:R-:W-:Y:S02]  /*9d290*/  ISETP.LT.AND P3, PT, R227, c[0x0][0x178], !P0 ;  /* 0x00005e00e3007a0c */ /* 0x000fe40004761270 */
[----:B------:R-:W-:Y:S02]  /*9d2a0*/  IADD3 R3, R3, c[0x0][0x198], RZ ;  /* 0x0000660003037a10 */ /* 0x000fe40007ffe0ff */
[C---:B------:R-:W-:Y:S02]  /*9d2b0*/  ISETP.LT.AND P5, PT, R210.reuse, c[0x0][0x178], !P0 ;  /* 0x00005e00d2007a0c */ /* 0x040fe400047a1270 */
[----:B------:R-:W-:Y:S01]  /*9d2c0*/  ISETP.LT.AND P2, PT, R211, c[0x0][0x178], !P0 ;  /* 0x00005e00d3007a0c */ /* 0x000fe20004741270 */
[----:B-1----:R-:W-:Y:S01]  /*9d2d0*/  IMAD.WIDE R8, R3, 0x4, R238 ;  /* 0x0000000403087825 */ /* 0x002fe200078e02ee */
[----:B------:R1:W-:Y:S01]  /*9d2e0*/  @P6 STG.E [R6.64], R161 ;  /* 0x000000a106006986 */ /* 0x0003e2000c101904 */
[----:B------:R-:W-:Y:S02]  /*9d2f0*/  ISETP.LT.AND P0, PT, R187, c[0x0][0x178], !P0 ;  /* 0x00005e00bb007a0c */ /* 0x000fe40004701270 */
[----:B------:R-:W-:Y:S01]  /*9d300*/  ISETP.LT.AND P6, PT, R227, c[0x0][0x178], !P1 ;  /* 0x00005e00e3007a0c */ /* 0x000fe20004fc1270 */
[----:B----4-:R-:W-:Y:S01]  /*9d310*/  IMAD.WIDE R10, R3, 0x4, R236 ;  /* 0x00000004030a7825 */ /* 0x010fe200078e02ec */
[----:B------:R4:W-:Y:S01]  /*9d320*/  @P3 STG.E [R8.64], R126 ;  /* 0x0000007e08003986 */ /* 0x0009e2000c101904 */
[----:B------:R-:W-:-:S02]  /*9d330*/  ISETP.LT.AND P3, PT, R210, c[0x0][0x178], !P1 ;  /* 0x00005e00d2007a0c */ /* 0x000fc40004f61270 */
[C---:B------:R-:W-:Y:S01]  /*9d340*/  IMAD.WIDE R12, R3.reuse, 0x4, R206 ;  /* 0x00000004030c7825 */ /* 0x040fe200078e02ce */
[C---:B------:R-:W-:Y:S01]  /*9d350*/  IADD3 R17, R3.reuse, c[0x0][0x198], RZ ;  /* 0x0000660003117a10 */ /* 0x040fe20007ffe0ff */
[----:B------:R4:W-:Y:S02]  /*9d360*/  @P5 STG.E [R10.64], R142 ;  /* 0x0000008e0a005986 */ /* 0x0009e4000c101904 */
[----:B------:R-:W-:Y:S02]  /*9d370*/  IMAD.WIDE R4, R3, 0x4, R204 ;  /* 0x0000000403047825 */ /* 0x000fe400078e02cc */
[----:B------:R2:W-:Y:S02]  /*9d380*/  @P2 STG.E [R12.64], R158 ;  /* 0x0000009e0c002986 */ /* 0x0005e4000c101904 */
[----:B-1----:R-:W-:Y:S01]  /*9d390*/  IMAD.WIDE R6, R17, 0x4, R238 ;  /* 0x0000000411067825 */ /* 0x002fe200078e02ee */
[----:B------:R-:W-:-:S03]  /*9d3a0*/  ISETP.GE.AND P2, PT, R14, c[0x0][0x17c], PT ;  /* 0x00005f000e007a0c */ /* 0x000fc60003f46270 */
        /* <DEDUP_REMOVED lines=9> */
[----:B----4-:R-:W-:-:S04]  /*9d440*/  IMAD.WIDE R8, R17, 0x4, R206 ;  /* 0x0000000411087825 */ /* 0x010fc800078e02ce */
[----:B------:R-:W-:Y:S01]  /*9d450*/  IMAD.WIDE R10, R17, 0x4, R204 ;  /* 0x00000004110a7825 */ /* 0x000fe200078e02cc */
[----:B--2---:R-:W-:Y:S02]  /*9d460*/  ISETP.GE.AND P0, PT, R16, c[0x0][0x17c], PT ;  /* 0x00005f0010007a0c */ /* 0x004fe40003f06270 */
[----:B------:R-:W2:Y:S01]  /*9d470*/  LDL.LU R16, [R1+0x2374] ;  /* 0x0023740001107983 */ /* 0x000ea20000300800 */
[----:B------:R-:W-:-:S04]  /*9d480*/  IMAD.WIDE R12, R3, 0x4, R238 ;  /* 0x00000004030c7825 */ /* 0x000fc800078e02ee */
[----:B-1----:R-:W-:Y:S01]  /*9d490*/  IMAD.WIDE R4, R3, 0x4, R236 ;  /* 0x0000000403047825 */ /* 0x002fe200078e02ec */
[----:B------:R1:W-:Y:S04]  /*9d4a0*/  @P5 STG.E [R8.64], R159 ;  /* 0x0000009f08005986 */ /* 0x0003e8000c101904 */
[----:B------:R4:W-:Y:S04]  /*9d4b0*/  @P1 STG.E [R10.64], R175 ;  /* 0x000000af0a001986 */ /* 0x0009e8000c101904 */
[----:B------:R1:W-:Y:S04]  /*9d4c0*/  @P6 STG.E [R12.64], R122 ;  /* 0x0000007a0c006986 */ /* 0x0003e8000c101904 */
[----:B------:R1:W-:Y:S01]  /*9d4d0*/  @P3 STG.E [R4.64], R138 ;  /* 0x0000008a04003986 */ /* 0x0003e2000c101904 */
[----:B---3--:R-:W-:-:S03]  /*9d4e0*/  ISETP.GE.AND P3, PT, R0, c[0x0][0x17c], PT ;  /* 0x00005f0000007a0c */ /* 0x008fc60003f66270 */
[----:B------:R-:W3:Y:S01]  /*9d4f0*/  LDL.LU R0, [R1+0x2370] ;  /* 0x0023700001007983 */ /* 0x000ee20000300800 */
[----:B------:R-:W-:Y:S02]  /*9d500*/  ISETP.LT.AND P5, PT, R211, c[0x0][0x178], !P4 ;  /* 0x00005e00d3007a0c */ /* 0x000fe400067a1270 */
[----:B------:R-:W-:Y:S01]  /*9d510*/  ISETP.LT.AND P4, PT, R187, c[0x0][0x178], !P4 ;  /* 0x00005e00bb007a0c */ /* 0x000fe20006781270 */
[----:B------:R-:W-:Y:S01]  /*9d520*/  IMAD.WIDE R6, R3, 0x4, R206 ;  /* 0x0000000403067825 */ /* 0x000fe200078e02ce */
[----:B------:R-:W-:Y:S01]  /*9d530*/  ISETP.LT.AND P1, PT, R227, c[0x0][0x178], !P2 ;  /* 0x00005e00e3007a0c */ /* 0x000fe20005721270 */
[----:B------:R-:W3:Y:S01]  /*9d540*/  LDL.LU R17, [R1+0x236c] ;  /* 0x00236c0001117983 */ /* 0x000ee20000300800 */
[----:B------:R-:W-:Y:S02]  /*9d550*/  ISETP.LT.AND P6, PT, R210, c[0x0][0x178], !P2 ;  /* 0x00005e00d2007a0c */ /* 0x000fe400057c1270 */
[C---:B------:R-:W-:Y:S01]  /*9d560*/  IADD3 R15, R3.reuse, c[0x0][0x198], RZ ;  /* 0x00006600030f7a10 */ /* 0x040fe20007ffe0ff */
[----:B-1----:R-:W-:-:S04]  /*9d570*/  IMAD.WIDE R8, R3, 0x4, R204 ;  /* 0x0000000403087825 */ /* 0x002fc800078e02cc */
[----:B------:R1:W-:Y:S01]  /*9d580*/  @P5 STG.E [R6.64], R154 ;  /* 0x0000009a06005986 */ /* 0x0003e2000c101904 */
[----:B------:R-:W-:Y:S01]  /*9d590*/  ISETP.LT.AND P5, PT, R211, c[0x0][0x178], !P2 ;  /* 0x00005e00d3007a0c */ /* 0x000fe200057a1270 */
[----:B----4-:R-:W-:-:S04]  /*9d5a0*/  IMAD.WIDE R10, R15, 0x4, R238 ;  /* 0x000000040f0a7825 */ /* 0x010fc800078e02ee */
[----:B------:R-:W-:Y:S01]  /*9d5b0*/  IMAD.WIDE R12, R15, 0x4, R236 ;  /* 0x000000040f0c7825 */ /* 0x000fe200078e02ec */
[----:B------:R4:W-:Y:S01]  /*9d5c0*/  @P4 STG.E [R8.64], R170 ;  /* 0x000000aa08004986 */ /* 0x0009e2000c101904 */
[----:B------:R-:W-:Y:S02]  /*9d5d0*/  ISETP.LT.AND P2, PT, R187, c[0x0][0x178], !P2 ;  /* 0x00005e00bb007a0c */ /* 0x000fe40005741270 */
[----:B------:R-:W-:Y:S01]  /*9d5e0*/  ISETP.LT.AND P4, PT, R227, c[0x0][0x178], !P0 ;  /* 0x00005e00e3007a0c */ /* 0x000fe20004781270 */
[----:B------:R4:W-:Y:S01]  /*9d5f0*/  @P1 STG.E [R10.64], R123 ;  /* 0x0000007b0a001986 */ /* 0x0009e2000c101904 */
[----:B------:R-:W-:Y:S01]  /*9d600*/  IMAD.WIDE R4, R15, 0x4, R206 ;  /* 0x000000040f047825 */ /* 0x000fe200078e02ce */
[----:B------:R-:W-:Y:S02]  /*9d610*/  ISETP.LT.AND P1, PT, R211, c[0x0][0x178], !P0 ;  /* 0x00005e00d3007a0c */ /* 0x000fe40004721270 */
[----:B------:R4:W-:Y:S01]  /*9d620*/  @P6 STG.E [R12.64], R139 ;  /* 0x0000008b0c006986 */ /* 0x0009e2000c101904 */
[----:B------:R-:W-:-:S02]  /*9d630*/  ISETP.LT.AND P6, PT, R210, c[0x0][0x178], !P0 ;  /* 0x00005e00d2007a0c */ /* 0x000fc400047c1270 */
[----:B------:R-:W-:Y:S02]  /*9d640*/  IADD3 R3, R15, c[0x0][0x198], RZ ;  /* 0x000066000f037a10 */ /* 0x000fe40007ffe0ff */
[----:B------:R-:W-:Y:S01]  /*9d650*/  ISETP.LT.AND P0, PT, R187, c[0x0][0x178], !P0 ;  /* 0x00005e00bb007a0c */ /* 0x000fe20004701270 */
[----:B------:R2:W-:Y:S01]  /*9d660*/  @P5 STG.E [R4.64], R155 ;  /* 0x0000009b04005986 */ /* 0x0005e2000c101904 */
[----:B-1----:R-:W-:-:S04]  /*9d670*/  IMAD.WIDE R6, R15, 0x4, R204 ;  /* 0x000000040f067825 */ /* 0x002fc800078e02cc */
[C---:B------:R-:W-:Y:S01]  /*9d680*/  IMAD.WIDE R14, R3.reuse, 0x4, R238 ;  /* 0x00000004030e7825 */ /* 0x040fe200078e02ee */
[----:B------:R1:W-:Y:S03]  /*9d690*/  @P2 STG.E [R6.64], R171 ;  /* 0x000000ab06002986 */ /* 0x0003e6000c101904 */
[C---:B----4-:R-:W-:Y:S01]  /*9d6a0*/  IMAD.WIDE R8, R3.reuse, 0x4, R236 ;  /* 0x0000000403087825 */ /* 0x050fe200078e02ec */
[----:B------:R-:W-:Y:S03]  /*9d6b0*/  @P4 STG.E [R14.64], R118 ;  /* 0x000000760e004986 */ /* 0x000fe6000c101904 */
[C---:B------:R-:W-:Y:S01]  /*9d6c0*/  IMAD.WIDE R10, R3.reuse, 0x4, R206 ;  /* 0x00000004030a7825 */ /* 0x040fe200078e02ce */
[----:B------:R4:W-:Y:S03]  /*9d6d0*/  @P6 STG.E [R8.64], R134 ;  /* 0x0000008608006986 */ /* 0x0009e6000c101904 */
[----:B------:R-:W-:Y:S01]  /*9d6e0*/  IMAD.WIDE R12, R3, 0x4, R204 ;  /* 0x00000004030c7825 */ /* 0x000fe200078e02cc */
[----:B--2---:R-:W-:-:S02]  /*9d6f0*/  ISETP.GE.AND P5, PT, R16, c[0x0][0x17c], PT ;  /* 0x00005f0010007a0c */ /* 0x004fc40003fa6270 */
[----:B------:R-:W2:Y:S04]  /*9d700*/  LDL.LU R16, [R1+0x2368] ;  /* 0x0023680001107983 */ /* 0x000ea80000300800 */
[----:B------:R1:W-:Y:S04]  /*9d710*/  @P1 STG.E [R10.64], R150 ;  /* 0x000000960a001986 */ /* 0x0003e8000c101904 */
[----:B------:R1:W-:Y:S01]  /*9d720*/  @P0 STG.E [R12.64], R166 ;  /* 0x000000a60c000986 */ /* 0x0003e2000c101904 */
[----:B---3--:R-:W-:-:S03]  /*9d730*/  ISETP.GE.AND P0, PT, R0, c[0x0][0x17c], PT ;  /* 0x00005f0000007a0c */ /* 0x008fc60003f06270 */
[----:B------:R-:W3:Y:S01]  /*9d740*/  LDL.LU R0, [R1+0x2360] ;  /* 0x0023600001007983 */ /* 0x000ee20000300800 */
[----:B------:R-:W-:Y:S02]  /*9d750*/  ISETP.LT.AND P4, PT, R227, c[0x0][0x178], !P3 ;  /* 0x00005e00e3007a0c */ /* 0x000fe40005f81270 */
[----:B------:R-:W-:Y:S01]  /*9d760*/  IADD3 R3, R3, c[0x0][0x198], RZ ;  /* 0x0000660003037a10 */ /* 0x000fe20007ffe0ff */
[----:B------:R-:W3:Y:S01]  /*9d770*/  LDL.LU R20, [R1+0x2358] ;  /* 0x0023580001147983 */ /* 0x000ee20000300800 */
[----:B------:R-:W-:-:S03]  /*9d780*/  ISETP.LT.AND P2, PT, R210, c[0x0][0x178], !P3 ;  /* 0x00005e00d2007a0c */ /* 0x000fc60005f41270 */
[----:B------:R-:W-:Y:S01]  /*9d790*/  IMAD.WIDE R4, R3, 0x4, R238 ;  /* 0x0000000403047825 */ /* 0x000fe200078e02ee */
[----:B------:R-:W-:Y:S02]  /*9d7a0*/  ISETP.LT.AND P1, PT, R211, c[0x0][0x178], !P3 ;  /* 0x00005e00d3007a0c */ /* 0x000fe40005f21270 */
[----:B------:R-:W-:Y:S02]  /*9d7b0*/  ISETP.LT.AND P3, PT, R187, c[0x0][0x178], !P3 ;  /* 0x00005e00bb007a0c */ /* 0x000fe40005f61270 */
[----:B------:R-:W-:Y:S01]  /*9d7c0*/  ISETP.LT.AND P6, PT, R227, c[0x0][0x178], !P5 ;  /* 0x00005e00e3007a0c */ /* 0x000fe20006fc1270 */
[----:B------:R-:W-:Y:S01]  /*9d7d0*/  @P4 STG.E [R4.64], R119 ;  /* 0x0000007704004986 */ /* 0x000fe2000c101904 */
[----:B------:R-:W-:Y:S02]  /*9d7e0*/  ISETP.LT.AND P4, PT, R210, c[0x0][0x178], !P5 ;  /* 0x00005e00d2007a0c */ /* 0x000fe40006f81270 */
[C---:B------:R-:W-:Y:S01]  /*9d7f0*/  IADD3 R19, R3.reuse, c[0x0][0x198], RZ ;  /* 0x0000660003137a10 */ /* 0x040fe20007ffe0ff */
[----:B-1----:R-:W-:-:S04]  /*9d800*/  IMAD.WIDE R6, R3, 0x4, R236 ;  /* 0x0000000403067825 */ /* 0x002fc800078e02ec */
[C---:B----4-:R-:W-:Y:S01]  /*9d810*/  IMAD.WIDE R8, R3.reuse, 0x4, R206 ;  /* 0x0000000403087825 */ /* 0x050fe200078e02ce */
[----:B------:R-:W-:Y:S03]  /*9d820*/  @P2 STG.E [R6.64], R135 ;  /* 0x0000008706002986 */ /* 0x000fe6000c101904 */
[----:B------:R-:W-:Y:S01]  /*9d830*/  IMAD.WIDE R10, R3, 0x4, R204 ;  /* 0x00000004030a7825 */ /* 0x000fe200078e02cc */
[----:B------:R1:W-:Y:S03]  /*9d840*/  @P1 STG.E [R8.64], R151 ;  /* 0x0000009708001986 */ /* 0x0003e6000c101904 */
[C---:B------:R-:W-:Y:S01]  /*9d850*/  IMAD.WIDE R12, R19.reuse, 0x4, R238 ;  /* 0x00000004130c7825 */ /* 0x040fe200078e02ee */
[----:B------:R4:W-:Y:S03]  /*9d860*/  @P3 STG.E [R10.64], R167 ;  /* 0x000000a70a003986 */ /* 0x0009e6000c101904 */
[----:B------:R-:W-:Y:S01]  /*9d870*/  IMAD.WIDE R14, R19, 0x4, R236 ;  /* 0x00000004130e7825 */ /* 0x000fe200078e02ec */
[----:B------:R-:W-:Y:S01]  /*9d880*/  ISETP.LT.AND P1, PT, R211, c[0x0][0x178], !P5 ;  /* 0x00005e00d3007a0c */ /* 0x000fe20006f21270 */
[----:B------:R-:W-:Y:S01]  /*9d890*/  @P6 STG.E [R12.64], R114 ;  /* 0x000000720c006986 */ /* 0x000fe2000c101904 */
[----:B------:R-:W-:-:S02]  /*9d8a0*/  ISETP.LT.AND P5, PT, R187, c[0x0][0x178], !P5 ;  /* 0x00005e00bb007a0c */ /* 0x000fc40006fa1270 */
[----:B------:R-:W-:Y:S01]  /*9d8b0*/  ISETP.LT.AND P6, PT, R227, c[0x0][0x178], !P0 ;  /* 0x00005e00e3007a0c */ /* 0x000fe200047c1270 */
[----:B------:R-:W-:Y:S01]  /*9d8c0*/  @P4 STG.E [R14.64], R130 ;  /* 0x000000820e004986 */ /* 0x000fe2000c101904 */
[----:B------:R-:W-:Y:S02]  /*9d8d0*/  ISETP.LT.AND P4, PT, R210, c[0x0][0x178], !P0 ;  /* 0x00005e00d2007a0c */ /* 0x000fe40004781270 */
[----:B------:R-:W-:Y:S01]  /*9d8e0*/  IADD3 R21, R19, c[0x0][0x198], RZ ;  /* 0x0000660013157a10 */ /* 0x000fe20007ffe0ff */
[----:B------:R2:W3:Y:S01]  /*9d8f0*/  LDS.128 R4, [R2] ;  /* 0x0000000002047984 */ /* 0x0004e20000000c00 */
[----:B------:R-:W-:Y:S01]  /*9d900*/  ISETP.GE.AND P2, PT, R17, c[0x0][0x17c], PT ;  /* 0x00005f0011007a0c */ /* 0x000fe20003f46270 */
[----:B-1----:R-:W-:-:S04]  /*9d910*/  IMAD.WIDE R8, R19, 0x4, R204 ;  /* 0x0000000413087825 */ /* 0x002fc800078e02cc */
[----:B----4-:R-:W-:Y:S01]  /*9d920*/  IMAD.WIDE R10, R21, 0x4, R238 ;  /* 0x00000004150a7825 */ /* 0x010fe200078e02ee */
[----:B--2---:R-:W-:-:S03]  /*9d930*/  ISETP.GE.AND P3, PT, R16, c[0x0][0x17c], PT ;  /* 0x00005f0010007a0c */ /* 0x004fc60003f66270 */
[----:B------:R-:W-:-:S04]  /*9d940*/  IMAD.WIDE R16, R19, 0x4, R206 ;  /* 0x0000000413107825 */ /* 0x000fc800078e02ce */
[----:B------:R-:W-:Y:S01]  /*9d950*/  IMAD.WIDE R2, R21, 0x4, R236 ;  /* 0x0000000415027825 */ /* 0x000fe200078e02ec */
[----:B------:R1:W-:Y:S04]  /*9d960*/  @P1 STG.E [R16.64], R146 ;  /* 0x0000009210001986 */ /* 0x0003e8000c101904 */
[----:B------:R-:W-:Y:S04]  /*9d970*/  @P5 STG.E [R8.64], R162 ;  /* 0x000000a208005986 */ /* 0x000fe8000c101904 */
[----:B------:R-:W-:Y:S04]  /*9d980*/  @P6 STG.E [R10.64], R115 ;  /* 0x000000730a006986 */ /* 0x000fe8000c101904 */
[----:B------:R2:W-:Y:S01]  /*9d990*/  @P4 STG.E [R2.64], R131 ;  /* 0x0000008302004986 */ /* 0x0005e2000c101904 */
[----:B---3--:R-:W-:-:S03]  /*9d9a0*/  ISETP.GE.AND P4, PT, R0, c[0x0][0x17c], PT ;  /* 0x00005f0000007a0c */ /* 0x008fc60003f86270 */
[----:B------:R-:W3:Y:S01]  /*9d9b0*/  LDL.LU R0, [R1+0x2354] ;  /* 0x0023540001007983 */ /* 0x000ee20000300800 */
[----:B------:R-:W-:Y:S02]  /*9d9c0*/  ISETP.LT.AND P1, PT, R211, c[0x0][0x178], !P0 ;  /* 0x00005e00d3007a0c */ /* 0x000fe40004721270 */
[----:B------:R-:W-:Y:S01]  /*9d9d0*/  ISETP.LT.AND P0, PT, R187, c[0x0][0x178], !P0 ;  /* 0x00005e00bb007a0c */ /* 0x000fe20004701270 */
[----:B------:R-:W4:Y:S01]  /*9d9e0*/  LDL.LU R26, [R1+0x2350] ;  /* 0x00235000011a7983 */ /* 0x000f220000300800 */
[----:B------:R-:W-:-:S04]  /*9d9f0*/  IMAD.WIDE R12, R21, 0x4, R206 ;  /* 0x00000004150c7825 */ /* 0x000fc800078e02ce */
[----:B------:R-:W-:Y:S01]  /*9da00*/  IMAD.WIDE R14, R21, 0x4, R204 ;  /* 0x00000004150e7825 */ /* 0x000fe200078e02cc */
[----:B------:R-:W-:Y:S01]  /*9da10*/  ISETP.LT.AND P6, PT, R227, c[0x0][0x178], !P2 ;  /* 0x00005e00e3007a0c */ /* 0x000fe200057c1270 */
[----:B------:R-:W4:Y:S01]  /*9da20*/  LDL.LU R24, [R1+0x2344] ;  /* 0x0023440001187983 */ /* 0x000f220000300800 */
[----:B------:R-:W-:-:S03]  /*9da30*/  ISETP.LT.AND P5, PT, R210, c[0x0][0x178], !P2 ;  /* 0x00005e00d2007a0c */ /* 0x000fc600057a1270 */
[----:B------:R2:W-:Y:S01]  /*9da40*/  @P1 STG.E [R12.64], R147 ;  /* 0x000000930c001986 */ /* 0x0005e2000c101904 */
[----:B------:R-:W-:-:S03]  /*9da50*/  IADD3 R23, R21, c[0x0][0x198], RZ ;  /* 0x0000660015177a10 */ /* 0x000fc60007ffe0ff */
[----:B------:R2:W-:Y:S01]  /*9da60*/  @P0 STG.E [R14.64], R163 ;  /* 0x000000a30e000986 */ /* 0x0005e2000c101904 */
[----:B------:R-:W-:Y:S02]  /*9da70*/  ISETP.LT.AND P0, PT, R211, c[0x0][0x178], !P2 ;  /* 0x00005e00d3007a0c */ /* 0x000fe40005701270 */
[----:B------:R-:W-:Y:S02]  /*9da80*/  ISETP.LT.AND P2, PT, R187, c[0x0][0x178], !P2 ;  /* 0x00005e00bb007a0c */ /* 0x000fe40005741270 */
[----:B------:R-:W-:Y:S01]  /*9da90*/  ISETP.LT.AND P1, PT, R227, c[0x0][0x178], !P3 ;  /* 0x00005e00e3007a0c */ /* 0x000fe20005f21270 */
[C---:B-1----:R-:W-:Y:S01]  /*9daa0*/  IMAD.WIDE R16, R23.reuse, 0x4, R238 ;  /* 0x0000000417107825 */ /* 0x042fe200078e02ee */
[----:B------:R-:W-:-:S03]  /*9dab0*/  IADD3 R25, R23, c[0x0][0x198], RZ ;  /* 0x0000660017197a10 */ /* 0x000fc60007ffe0ff */
[C---:B------:R-:W-:Y:S01]  /*9dac0*/  IMAD.WIDE R18, R23.reuse, 0x4, R236 ;  /* 0x0000000417127825 */ /* 0x040fe200078e02ec */
[----:B------:R1:W-:Y:S03]  /*9dad0*/  @P6 STG.E [R16.64], R188 ;  /* 0x000000bc10006986 */ /* 0x0003e6000c101904 */
[C---:B--2---:R-:W-:Y:S01]  /*9dae0*/  IMAD.WIDE R2, R23.reuse, 0x4, R206 ;  /* 0x0000000417027825 */ /* 0x044fe200078e02ce */
[----:B------:R2:W-:Y:S03]  /*9daf0*/  @P5 STG.E [R18.64], R196 ;  /* 0x000000c412005986 */ /* 0x0005e6000c101904 */
[----:B------:R-:W-:Y:S01]  /*9db00*/  IMAD.WIDE R12, R23, 0x4, R204 ;  /* 0x00000004170c7825 */ /* 0x000fe200078e02cc */
[----:B------:R1:W-:Y:S03]  /*9db10*/  @P0 STG.E [R2.64], R212 ;  /* 0x000000d402000986 */ /* 0x0003e6000c101904 */
[----:B------:R-:W-:Y:S01]  /*9db20*/  IMAD.WIDE R14, R25, 0x4, R238 ;  /* 0x00000004190e7825 */ /* 0x000fe200078e02ee */
[----:B------:R-:W-:Y:S04]  /*9db30*/  @P2 STG.E [R12.64], R4 ;  /* 0x000000040c002986 */ /* 0x000fe8000c101904 */
[----:B------:R-:W-:Y:S04]  /*9db40*/  @P1 STG.E [R14.64], R189 ;  /* 0x000000bd0e001986 */ /* 0x000fe8000c101904 */
[----:B------:R-:W1:Y:S01]  /*9db50*/  S2R R251, SR_TID.X ;  /* 0x0000000000fb7919 */ /* 0x000e620000002100 */
[----:B------:R-:W-:-:S02]  /*9db60*/  ISETP.LT.AND P5, PT, R210, c[0x0][0x178], !P3 ;  /* 0x00005e00d2007a0c */ /* 0x000fc40005fa1270 */
[----:B------:R-:W-:Y:S02]  /*9db70*/  ISETP.LT.AND P6, PT, R211, c[0x0][0x178], !P3 ;  /* 0x00005e00d3007a0c */ /* 0x000fe40005fc1270 */
[C---:B-1----:R-:W-:Y:S01]  /*9db80*/  LOP3.LUT R250, R251.reuse, 0x7f, RZ, 0xc0, !PT ;  /* 0x0000007ffbfa7812 */ /* 0x042fe200078ec0ff */
[----:B------:R-:W-:Y:S01]  /*9db90*/  IMAD.SHL.U32 R251, R251, 0x400, RZ ;  /* 0x00000400fbfb7824 */ /* 0x000fe200078e00ff */
[----:B---3--:R-:W-:Y:S02]  /*9dba0*/  ISETP.GE.AND P1, PT, R0, c[0x0][0x17c], PT ;  /* 0x00005f0000007a0c */ /* 0x008fe40003f26270 */
[----:B------:R-:W3:Y:S02]  /*9dbb0*/  LDL.LU R0, [R1+0x2340] ;  /* 0x0023400001007983 */ /* 0x000ee40000300800 */
[----:B------:R-:W-:Y:S02]  /*9dbc0*/  LOP3.LUT R251, R251, 0x1800, RZ, 0xc0, !PT ;  /* 0x00001800fbfb7812 */ /* 0x000fe400078ec0ff */
[----:B------:R-:W-:Y:S01]  /*9dbd0*/  ISETP.LT.AND P3, PT, R187, c[0x0][0x178], !P3 ;  /* 0x00005e00bb007a0c */ /* 0x000fe20005f61270 */
[----:B------:R-:W-:Y:S01]  /*9dbe0*/  IMAD.WIDE R16, R25, 0x4, R236 ;  /* 0x0000000419107825 */ /* 0x000fe200078e02ec */
[----:B------:R-:W-:Y:S01]  /*9dbf0*/  LEA R251, R250, R251, 0x4 ;  /* 0x000000fbfafb7211 */ /* 0x000fe200078e20ff */
[----:B------:R-:W3:Y:S03]  /*9dc00*/  LDL.LU R30, [R1+0x233c] ;  /* 0x00233c00011e7983 */ /* 0x000ee60000300800 */
[----:B------:R-:W-:Y:S01]  /*9dc10*/  LOP3.LUT R251, R251, 0x20, RZ, 0x3c, !PT ;  /* 0x00000020fbfb7812 */ /* 0x000fe200078e3cff */
[C---:B--2---:R-:W-:Y:S01]  /*9dc20*/  IMAD.WIDE R18, R25.reuse, 0x4, R206 ;  /* 0x0000000419127825 */ /* 0x044fe200078e02ce */
[----:B------:R-:W-:Y:S01]  /*9dc30*/  ISETP.GE.AND P0, PT, R20, c[0x0][0x17c], PT ;  /* 0x00005f0014007a0c */ /* 0x000fe20003f06270 */
[----:B------:R-:W-:Y:S04]  /*9dc40*/  @P5 STG.E [R16.64], R197 ;  /* 0x000000c510005986 */ /* 0x000fe8000c101904 */
[----:B------:R-:W1:Y:S01]  /*9dc50*/  LDS.128 R8, [R251] ;  /* 0x00000000fb087984 */ /* 0x000e620000000c00 */
[----:B------:R-:W-:Y:S01]  /*9dc60*/  IMAD.WIDE R20, R25, 0x4, R204 ;  /* 0x0000000419147825 */ /* 0x000fe200078e02cc */
[----:B------:R-:W-:-:S02]  /*9dc70*/  ISETP.LT.AND P2, PT, R227, c[0x0][0x178], !P4 ;  /* 0x00005e00e3007a0c */ /* 0x000fc40006741270 */
[----:B------:R-:W-:Y:S01]  /*9dc80*/  @P6 STG.E [R18.64], R213 ;  /* 0x000000d512006986 */ /* 0x000fe2000c101904 */
[----:B------:R-:W-:-:S03]  /*9dc90*/  ISETP.LT.AND P5, PT, R210, c[0x0][0x178], !P4 ;  /* 0x00005e00d2007a0c */ /* 0x000fc600067a1270 */
[----:B------:R2:W-:Y:S01]  /*9dca0*/  @P3 STG.E [R20.64], R5 ;  /* 0x0000000514003986 */ /* 0x0005e2000c101904 */
[----:B------:R-:W-:Y:S02]  /*9dcb0*/  ISETP.LT.AND P3, PT, R211, c[0x0][0x178], !P4 ;  /* 0x00005e00d3007a0c */ /* 0x000fe40006761270 */
[----:B------:R-:W-:Y:S01]  /*9dcc0*/  IADD3 R25, R25, c[0x0][0x198], RZ ;  /* 0x0000660019197a10 */ /* 0x000fe20007ffe0ff */
[----:B------:R-:W3:Y:S04]  /*9dcd0*/  LDL.LU R28, [R1+0x2338] ;  /* 0x00233800011c7983 */ /* 0x000ee80000300800 */
[----:B------:R-:W-:-:S04]  /*9dce0*/  IMAD.WIDE R2, R25, 0x4, R238 ;  /* 0x0000000419027825 */ /* 0x000fc800078e02ee */
[C---:B------:R-:W-:Y:S01]  /*9dcf0*/  IMAD.WIDE R22, R25.reuse, 0x4, R236 ;  /* 0x0000000419167825 */ /* 0x040fe200078e02ec */
[----:B------:R1:W-:Y:S03]  /*9dd00*/  @P2 STG.E [R2.64], R180 ;  /* 0x000000b402002986 */ /* 0x0003e6000c101904 */
[----:B--2---:R-:W-:Y:S01]  /*9dd10*/  IMAD.WIDE R4, R25, 0x4, R206 ;  /* 0x0000000419047825 */ /* 0x004fe200078e02ce */
[----:B------:R-:W-:Y:S01]  /*9dd20*/  ISETP.LT.AND P4, PT, R187, c[0x0][0x178], !P4 ;  /* 0x00005e00bb007a0c */ /* 0x000fe20006781270 */
[----:B------:R-:W-:Y:S01]  /*9dd30*/  @P5 STG.E [R22.64], R192 ;  /* 0x000000c016005986 */ /* 0x000fe2000c101904 */
[----:B------:R-:W-:Y:S02]  /*9dd40*/  ISETP.LT.AND P6, PT, R227, c[0x0][0x178], !P0 ;  /* 0x00005e00e3007a0c */ /* 0x000fe400047c1270 */
[----:B------:R-:W-:Y:S01]  /*9dd50*/  ISETP.LT.AND P5, PT, R210, c[0x0][0x178], !P0 ;  /* 0x00005e00d2007a0c */ /* 0x000fe200047a1270 */
[----:B------:R2:W-:Y:S01]  /*9dd60*/  @P3 STG.E [R4.64], R216 ;  /* 0x000000d804003986 */ /* 0x0005e2000c101904 */
[----:B----4-:R-:W-:-:S02]  /*9dd70*/  ISETP.GE.AND P3, PT, R26, c[0x0][0x17c], PT ;  /* 0x00005f001a007a0c */ /* 0x010fc40003f66270 */
[----:B------:R-:W-:Y:S01]  /*9dd80*/  ISETP.LT.AND P2, PT, R211, c[0x0][0x178], !P0 ;  /* 0x00005e00d3007a0c */ /* 0x000fe20004741270 */
[----:B------:R-:W4:Y:S01]  /*9dd90*/  LDL.LU R26, [R1+0x2330] ;  /* 0x00233000011a7983 */ /* 0x000f220000300800 */
[C---:B------:R-:W-:Y:S01]  /*9dda0*/  IADD3 R27, R25.reuse, c[0x0][0x198], RZ ;  /* 0x00006600191b7a10 */ /* 0x040fe20007ffe0ff */
[----:B------:R-:W-:-:S04]  /*9ddb0*/  IMAD.WIDE R16, R25, 0x4, R204 ;  /* 0x0000000419107825 */ /* 0x000fc800078e02cc */
[C---:B------:R-:W-:Y:S01]  /*9ddc0*/  IMAD.WIDE R18, R27.reuse, 0x4, R238 ;  /* 0x000000041b127825 */ /* 0x040fe200078e02ee */
[----:B-1----:R-:W-:Y:S03]  /*9ddd0*/  @P4 STG.E [R16.64], R8 ;  /* 0x0000000810004986 */ /* 0x002fe6000c101904 */
[C---:B------:R-:W-:Y:S01]  /*9dde0*/  IMAD.WIDE R2, R27.reuse, 0x4, R236 ;  /* 0x000000041b027825 */ /* 0x040fe200078e02ec */
[----:B------:R-:W-:Y:S03]  /*9ddf0*/  @P6 STG.E [R18.64], R181 ;  /* 0x000000b512006986 */ /* 0x000fe6000c101904 */
[----:B------:R-:W-:Y:S01]  /*9de00*/  IMAD.WIDE R20, R27, 0x4, R206 ;  /* 0x000000041b147825 */ /* 0x000fe200078e02ce */
[----:B------:R-:W-:Y:S01]  /*9de10*/  ISETP.LT.AND P0, PT, R187, c[0x0][0x178], !P0 ;  /* 0x00005e00bb007a0c */ /* 0x000fe20004701270 */
[----:B------:R1:W-:Y:S01]  /*9de20*/  @P5 STG.E [R2.64], R193 ;  /* 0x000000c102005986 */ /* 0x0003e2000c101904 */
[----:B------:R-:W-:-:S02]  /*9de30*/  ISETP.LT.AND P6, PT, R227, c[0x0][0x178], !P1 ;  /* 0x00005e00e3007a0c */ /* 0x000fc40004fc1270 */
[----:B------:R-:W-:Y:S01]  /*9de40*/  ISETP.LT.AND P4, PT, R210, c[0x0][0x178], !P1 ;  /* 0x00005e00d2007a0c */ /* 0x000fe20004f81270 */
[----:B------:R1:W-:Y:S01]  /*9de50*/  @P2 STG.E [R20.64], R217 ;  /* 0x000000d914002986 */ /* 0x0003e2000c101904 */
[----:B------:R-:W-:Y:S02]  /*9de60*/  ISETP.LT.AND P2, PT, R211, c[0x0][0x178], !P1 ;  /* 0x00005e00d3007a0c */ /* 0x000fe40004f41270 */
[C---:B------:R-:W-:Y:S01]  /*9de70*/  IADD3 R29, R27.reuse, c[0x0][0x198], RZ ;  /* 0x000066001b1d7a10 */ /* 0x040fe20007ffe0ff */
[----:B--2---:R-:W-:Y:S01]  /*9de80*/  IMAD.WIDE R4, R27, 0x4, R204 ;  /* 0x000000041b047825 */ /* 0x004fe200078e02cc */
[----:B------:R-:W-:Y:S01]  /*9de90*/  ISETP.GE.AND P5, PT, R24, c[0x0][0x17c], PT ;  /* 0x00005f0018007a0c */ /* 0x000fe20003fa6270 */
[----:B------:R-:W2:Y:S02]  /*9dea0*/  S2R R251, SR_TID.X ;  /* 0x0000000000fb7919 */ /* 0x000ea40000002100 */
[C---:B------:R-:W-:Y:S02]  /*9deb0*/  IMAD.WIDE R22, R29.reuse, 0x4, R238 ;  /* 0x000000041d167825 */ /* 0x040fe400078e02ee */
[----:B------:R-:W-:Y:S02]  /*9dec0*/  LDS.128 R16, [R252] ;  /* 0x00000000fc107984 */ /* 0x000fe40000000c00 */
[----:B------:R-:W-:-:S02]  /*9ded0*/  IMAD.WIDE R24, R29, 0x4, R236 ;  /* 0x000000041d187825 */ /* 0x000fc400078e02ec */
[----:B------:R2:W-:Y:S02]  /*9dee0*/  @P0 STG.E [R4.64], R9 ;  /* 0x0000000904000986 */ /* 0x0005e4000c101904 */
[----:B-1----:R-:W-:Y:S02]  /*9def0*/  IMAD.WIDE R2, R29, 0x4, R206 ;  /* 0x000000041d027825 */ /* 0x002fe400078e02ce */
[----:B------:R1:W-:Y:S04]  /*9df00*/  @P6 STG.E [R22.64], R176 ;  /* 0x000000b016006986 */ /* 0x0003e8000c101904 */
[----:B------:R-:W-:Y:S04]  /*9df10*/  @P4 STG.E [R24.64], R200 ;  /* 0x000000c818004986 */ /* 0x000fe8000c101904 */
[----:B------:R1:W-:Y:S01]  /*9df20*/  @P2 STG.E [R2.64], R220 ;  /* 0x000000dc02002986 */ /* 0x0003e2000c101904 */
[C---:B--2---:R-:W-:Y:S01]  /*9df30*/  LOP3.LUT R250, R251.reuse, 0x7f, RZ, 0xc0, !PT ;  /* 0x0000007ffbfa7812 */ /* 0x044fe200078ec0ff */
[----:B------:R-:W-:-:S05]  /*9df40*/  IMAD.SHL.U32 R251, R251, 0x400, RZ ;  /* 0x00000400fbfb7824 */ /* 0x000fca00078e00ff */
[----:B------:R-:W-:Y:S02]  /*9df50*/  LOP3.LUT R251, R251, 0x1800, RZ, 0xc0, !PT ;  /* 0x00001800fbfb7812 */ /* 0x000fe400078ec0ff */
[----:B---3--:R-:W-:Y:S02]  /*9df60*/  ISETP.GE.AND P2, PT, R0, c[0x0][0x17c], PT ;  /* 0x00005f0000007a0c */ /* 0x008fe40003f46270 */
[----:B------:R-:W2:Y:S01]  /*9df70*/  LDL.LU R0, [R1+0x232c] ;  /* 0x00232c0001007983 */ /* 0x000ea20000300800 */
[----:B------:R-:W-:-:S04]  /*9df80*/  LEA R251, R250, R251, 0x4 ;  /* 0x000000fbfafb7211 */ /* 0x000fc800078e20ff */
[----:B------:R-:W-:-:S05]  /*9df90*/  LOP3.LUT R251, R251, 0x40, RZ, 0x3c, !PT ;  /* 0x00000040fbfb7812 */ /* 0x000fca00078e3cff */
[----:B------:R-:W3:Y:S01]  /*9dfa0*/  LDS.128 R12, [R251] ;  /* 0x00000000fb0c7984 */ /* 0x000ee20000000c00 */
[----:B------:R-:W-:Y:S02]  /*9dfb0*/  ISETP.LT.AND P1, PT, R187, c[0x0][0x178], !P1 ;  /* 0x00005e00bb007a0c */ /* 0x000fe40004f21270 */
[----:B------:R-:W-:Y:S01]  /*9dfc0*/  ISETP.LT.AND P4, PT, R227, c[0x0][0x178], !P3 ;  /* 0x00005e00e3007a0c */ /* 0x000fe20005f81270 */
[C---:B------:R-:W-:Y:S01]  /*9dfd0*/  IMAD.WIDE R20, R29.reuse, 0x4, R204 ;  /* 0x000000041d147825 */ /* 0x040fe200078e02cc */
[----:B------:R-:W-:Y:S02]  /*9dfe0*/  IADD3 R29, R29, c[0x0][0x198], RZ ;  /* 0x000066001d1d7a10 */ /* 0x000fe40007ffe0ff */
[----:B------:R-:W-:-:S03]  /*9dff0*/  ISETP.LT.AND P6, PT, R210, c[0x0][0x178], !P3 ;  /* 0x00005e00d2007a0c */ /* 0x000fc60005fc1270 */
[----:B------:R-:W-:Y:S01]  /*9e000*/  IMAD.WIDE R4, R29, 0x4, R238 ;  /* 0x000000041d047825 */ /* 0x000fe200078e02ee */
[----:B------:R-:W-:Y:S02]  /*9e010*/  ISETP.LT.AND P0, PT, R211, c[0x0][0x178], !P3 ;  /* 0x00005e00d3007a0c */ /* 0x000fe40005f01270 */
[----:B------:R-:W-:Y:S02]  /*9e020*/  ISETP.LT.AND P3, PT, R187, c[0x0][0x178], !P3 ;  /* 0x00005e00bb007a0c */ /* 0x000fe40005f61270 */
[C---:B------:R-:W-:Y:S01]  /*9e030*/  IADD3 R27, R29.reuse, c[0x0][0x198], RZ ;  /* 0x000066001d1b7a10 */ /* 0x040fe20007ffe0ff */
[----:B------:R-:W-:-:S04]  /*9e040*/  IMAD.WIDE R8, R29, 0x4, R236 ;  /* 0x000000041d087825 */ /* 0x000fc800078e02ec */
[----:B-1----:R-:W-:-:S04]  /*9e050*/  IMAD.WIDE R22, R29, 0x4, R206 ;  /* 0x000000041d167825 */ /* 0x002fc800078e02ce */
[----:B------:R-:W-:-:S04]  /*9e060*/  IMAD.WIDE R2, R29, 0x4, R204 ;  /* 0x000000041d027825 */ /* 0x000fc800078e02cc */
[----:B------:R-:W-:Y:S01]  /*9e070*/  IMAD.WIDE R24, R27, 0x4, R236 ;  /* 0x000000041b187825 */ /* 0x000fe200078e02ec */
[----:B---3--:R1:W-:Y:S01]  /*9e080*/  @P1 STG.E [R20.64], R12 ;  /* 0x0000000c14001986 */ /* 0x0083e2000c101904 */
[----:B------:R-:W-:-:S03]  /*9e090*/  ISETP.LT.AND P1, PT, R227, c[0x0][0x178], !P5 ;  /* 0x00005e00e3007a0c */ /* 0x000fc60006f21270 */
[----:B------:R3:W-:Y:S01]  /*9e0a0*/  @P4 STG.E [R4.64], R177 ;  /* 0x000000b104004986 */ /* 0x0007e2000c101904 */
[----:B------:R-:W-:-:S03]  /*9e0b0*/  ISETP.LT.AND P4, PT, R210, c[0x0][0x178], !P5 ;  /* 0x00005e00d2007a0c */ /* 0x000fc60006f81270 */
[----:B------:R3:W-:Y:S01]  /*9e0c0*/  @P6 STG.E [R8.64], R201 ;  /* 0x000000c908006986 */ /* 0x0007e2000c101904 */
[----:B-1----:R-:W-:-:S03]  /*9e0d0*/  IMAD.WIDE R20, R27, 0x4, R238 ;  /* 0x000000041b147825 */ /* 0x002fc600078e02ee */
[----:B------:R1:W-:Y:S01]  /*9e0e0*/  @P0 STG.E [R22.64], R221 ;  /* 0x000000dd16000986 */ /* 0x0003e2000c101904 */
[----:B------:R-:W-:Y:S02]  /*9e0f0*/  ISETP.LT.AND P0, PT, R211, c[0x0][0x178], !P5 ;  /* 0x00005e00d3007a0c */ /* 0x000fe40006f01270 */
[----:B------:R-:W-:Y:S01]  /*9e100*/  ISETP.LT.AND P5, PT, R187, c[0x0][0x178], !P5 ;  /* 0x00005e00bb007a0c */ /* 0x000fe20006fa1270 */
[----:B------:R1:W-:Y:S01]  /*9e110*/  @P3 STG.E [R2.64], R13 ;  /* 0x0000000d02003986 */ /* 0x0003e2000c101904 */
[----:B------:R-:W-:-:S03]  /*9e120*/  ISETP.LT.AND P6, PT, R227, c[0x0][0x178], !P2 ;  /* 0x00005e00e3007a0c */ /* 0x000fc600057c1270 */
[----:B------:R-:W-:Y:S01]  /*9e130*/  @P1 STG.E [R20.64], R184 ;  /* 0x000000b814001986 */ /* 0x000fe2000c101904 */
[----:B------:R-:W-:-:S03]  /*9e140*/  ISETP.LT.AND P3, PT, R211, c[0x0][0x178], !P2 ;  /* 0x00005e00d3007a0c */ /* 0x000fc60005761270 */
[----:B------:R1:W-:Y:S01]  /*9e150*/  @P4 STG.E [R24.64], R208 ;  /* 0x000000d018004986 */ /* 0x0003e2000c101904 */
[----:B------:R-:W-:Y:S02]  /*9e160*/  ISETP.LT.AND P4, PT, R210, c[0x0][0x178], !P2 ;  /* 0x00005e00d2007a0c */ /* 0x000fe40005781270 */
[C---:B------:R-:W-:Y:S01]  /*9e170*/  IADD3 R29, R27.reuse, c[0x0][0x198], RZ ;  /* 0x000066001b1d7a10 */ /* 0x040fe20007ffe0ff */
[----:B---3--:R-:W-:-:S04]  /*9e180*/  IMAD.WIDE R4, R27, 0x4, R206 ;  /* 0x000000041b047825 */ /* 0x008fc800078e02ce */
[----:B------:R-:W-:Y:S01]  /*9e190*/  IMAD.WIDE R8, R27, 0x4, R204 ;  /* 0x000000041b087825 */ /* 0x000fe200078e02cc */
[----:B------:R3:W-:Y:S03]  /*9e1a0*/  @P0 STG.E [R4.64], R224 ;  /* 0x000000e004000986 */ /* 0x0007e6000c101904 */
[----:B-1----:R-:W-:Y:S01]  /*9e1b0*/  IMAD.WIDE R22, R29, 0x4, R238 ;  /* 0x000000041d167825 */ /* 0x002fe200078e02ee */
[----:B------:R-:W-:-:S03]  /*9e1c0*/  ISETP.GE.AND P1, PT, R30, c[0x0][0x17c], PT ;  /* 0x00005f001e007a0c */ /* 0x000fc60003f26270 */
[C---:B------:R-:W-:Y:S01]  /*9e1d0*/  IMAD.WIDE R2, R29.reuse, 0x4, R236 ;  /* 0x000000041d027825 */ /* 0x040fe200078e02ec */
[----:B------:R-:W-:Y:S03]  /*9e1e0*/  @P5 STG.E [R8.64], R16 ;  /* 0x0000001008005986 */ /* 0x000fe6000c101904 */
[----:B------:R-:W-:Y:S01]  /*9e1f0*/  IMAD.WIDE R12, R29, 0x4, R206 ;  /* 0x000000041d0c7825 */ /* 0x000fe200078e02ce */
[----:B------:R1:W-:Y:S01]  /*9e200*/  @P6 STG.E [R22.64], R185 ;  /* 0x000000b916006986 */ /* 0x0003e2000c101904 */
[----:B------:R-:W-:-:S03]  /*9e210*/  ISETP.LT.AND P6, PT, R227, c[0x0][0x178], !P1 ;  /* 0x00005e00e3007a0c */ /* 0x000fc60004fc1270 */
[----:B------:R1:W-:Y:S01]  /*9e220*/  @P4 STG.E [R2.64], R209 ;  /* 0x000000d102004986 */ /* 0x0003e2000c101904 */
[----:B------:R-:W-:Y:S02]  /*9e230*/  ISETP.LT.AND P5, PT, R210, c[0x0][0x178], !P1 ;  /* 0x00005e00d2007a0c */ /* 0x000fe40004fa1270 */
[----:B------:R-:W-:Y:S01]  /*9e240*/  ISETP.LT.AND P4, PT, R187, c[0x0][0x178], !P1 ;  /* 0x00005e00bb007a0c */ /* 0x000fe20004f81270 */
[----:B------:R1:W-:Y:S01]  /*9e250*/  @P3 STG.E [R12.64], R225 ;  /* 0x000000e10c003986 */ /* 0x0003e2000c101904 */
[----:B------:R-:W-:Y:S02]  /*9e260*/  ISETP.LT.AND P3, PT, R211, c[0x0][0x178], !P1 ;  /* 0x00005e00d3007a0c */ /* 0x000fe40004f61270 */
[----:B----4-:R-:W-:Y:S02]  /*9e270*/  ISETP.GE.AND P1, PT, R26, c[0x0][0x17c], PT ;  /* 0x00005f001a007a0c */ /* 0x010fe40003f26270 */
[----:B------:R-:W4:Y:S01]  /*9e280*/  LDL.LU R26, [R1+0x2324] ;  /* 0x00232400011a7983 */ /* 0x000f220000300800 */
[----:B------:R-:W-:-:S02]  /*9e290*/  ISETP.LT.AND P2, PT, R187, c[0x0][0x178], !P2 ;  /* 0x00005e00bb007a0c */ /* 0x000fc40005741270 */
[C---:B------:R-:W-:Y:S01]  /*9e2a0*/  IADD3 R25, R29.reuse, c[0x0][0x198], RZ ;  /* 0x000066001d197a10 */ /* 0x040fe20007ffe0ff */
[----:B------:R-:W4:Y:S01]  /*9e2b0*/  LDL.LU R24, [R1+0x2320] ;  /* 0x0023200001187983 */ /* 0x000f220000300800 */
[----:B---3--:R-:W-:-:S03]  /*9e2c0*/  IMAD.WIDE R4, R29, 0x4, R204 ;  /* 0x000000041d047825 */ /* 0x008fc600078e02cc */
[----:B-1----:R-:W3:Y:S01]  /*9e2d0*/  LDL.LU R22, [R1+0x2314] ;  /* 0x0023140001167983 */ /* 0x002ee20000300800 */
[----:B------:R-:W-:-:S04]  /*9e2e0*/  IMAD.WIDE R8, R25, 0x4, R238 ;  /* 0x0000000419087825 */ /* 0x000fc800078e02ee */
[C---:B------:R-:W-:Y:S01]  /*9e2f0*/  IMAD.WIDE R20, R25.reuse, 0x4, R236 ;  /* 0x0000000419147825 */ /* 0x040fe200078e02ec */
[----:B------:R1:W-:Y:S03]  /*9e300*/  @P2 STG.E [R4.64], R17 ;  /* 0x0000001104002986 */ /* 0x0003e6000c101904 */
[----:B------:R-:W-:Y:S01]  /*9e310*/  IMAD.WIDE R2, R25, 0x4, R206 ;  /* 0x0000000419027825 */ /* 0x000fe200078e02ce */
[----:B------:R1:W-:Y:S04]  /*9e320*/  @P6 STG.E [R8.64], R190 ;  /* 0x000000be08006986 */ /* 0x0003e8000c101904 */
[----:B------:R-:W-:Y:S04]  /*9e330*/  @P5 STG.E [R20.64], R198 ;  /* 0x000000c614005986 */ /* 0x000fe8000c101904 */
[----:B------:R1:W-:Y:S01]  /*9e340*/  @P3 STG.E [R2.64], R214 ;  /* 0x000000d602003986 */ /* 0x0003e2000c101904 */
[----:B--2---:R-:W-:-:S03]  /*9e350*/  ISETP.GE.AND P3, PT, R0, c[0x0][0x17c], PT ;  /* 0x00005f0000007a0c */ /* 0x004fc60003f66270 */
[----:B------:R-:W2:Y:S01]  /*9e360*/  LDL.LU R0, [R1+0x2310] ;  /* 0x0023100001007983 */ /* 0x000ea20000300800 */
[----:B------:R-:W-:Y:S01]  /*9e370*/  ISETP.GE.AND P0, PT, R28, c[0x0][0x17c], PT ;  /* 0x00005f001c007a0c */ /* 0x000fe20003f06270 */
[----:B------:R-:W-:-:S03]  /*9e380*/  IMAD.WIDE R12, R25, 0x4, R204 ;  /* 0x00000004190c7825 */ /* 0x000fc600078e02cc */
[----:B------:R-:W-:Y:S02]  /*9e390*/  ISETP.LT.AND P5, PT, R227, c[0x0][0x178], !P0 ;  /* 0x00005e00e3007a0c */ /* 0x000fe400047a1270 */
        /* <DEDUP_REMOVED lines=9> */
[C---:B------:R-:W-:Y:S01]  /*9e430*/  IMAD.WIDE R8, R25.reuse, 0x4, R236 ;  /* 0x0000000419087825 */ /* 0x040fe200078e02ec */
        /* <DEDUP_REMOVED lines=11> */
[----:B------:R-:W-:Y:S01]  /*9e4f0*/  @P4 STG.E [R12.64], R182 ;  /* 0x000000b60c004986 */ /* 0x000fe2000c101904 */
[----:B------:R-:W-:-:S03]  /*9e500*/  IADD3 R25, R23, c[0x0][0x198], RZ ;  /* 0x0000660017197a10 */ /* 0x000fc60007ffe0ff */
[----:B------:R1:W-:Y:S01]  /*9e510*/  @P5 STG.E [R20.64], R194 ;  /* 0x000000c214005986 */ /* 0x0003e2000c101904 */
[----:B------:R-:W-:Y:S01]  /*9e520*/  ISETP.LT.AND P5, PT, R210, c[0x0][0x178], !P3 ;  /* 0x00005e00d2007a0c */ /* 0x000fe20005fa1270 */
[----:B------:R-:W-:-:S04]  /*9e530*/  IMAD.WIDE R4, R23, 0x4, R206 ;  /* 0x0000000417047825 */ /* 0x000fc800078e02ce */
[----:B------:R-:W-:Y:S01]  /*9e540*/  IMAD.WIDE R8, R23, 0x4, R204 ;  /* 0x0000000417087825 */ /* 0x000fe200078e02cc */
[----:B------:R1:W-:Y:S03]  /*9e550*/  @P2 STG.E [R4.64], R218 ;  /* 0x000000da04002986 */ /* 0x0003e6000c101904 */
[----:B------:R-:W-:Y:S01]  /*9e560*/  IMAD.WIDE R16, R25, 0x4, R238 ;  /* 0x0000000419107825 */ /* 0x000fe200078e02ee */
[----:B------:R-:W-:Y:S01]  /*9e570*/  ISETP.LT.AND P4, PT, R211, c[0x0][0x178], !P3 ;  /* 0x00005e00d3007a0c */ /* 0x000fe20005f81270 */
[----:B------:R1:W-:Y:S02]  /*9e580*/  @P1 STG.E [R8.64], R10 ;  /* 0x0000000a08001986 */ /* 0x0003e4000c101904 */
[----:B-1----:R-:W-:Y:S01]  /*9e590*/  IMAD.WIDE R2, R25, 0x4, R236 ;  /* 0x0000000419027825 */ /* 0x002fe200078e02ec */
[----:B------:R-:W-:Y:S01]  /*9e5a0*/  ISETP.LT.AND P3, PT, R187, c[0x0][0x178], !P3 ;  /* 0x00005e00bb007a0c */ /* 0x000fe20005f61270 */
[----:B------:R-:W-:Y:S01]  /*9e5b0*/  @P6 STG.E [R16.64], R183 ;  /* 0x000000b710006986 */ /* 0x000fe2000c101904 */
[----:B------:R-:W-:-:S03]  /*9e5c0*/  IADD3 R21, R25, c[0x0][0x198], RZ ;  /* 0x0000660019157a10 */ /* 0x000fc60007ffe0ff */
[----:B------:R1:W-:Y:S01]  /*9e5d0*/  @P5 STG.E [R2.64], R195 ;  /* 0x000000c302005986 */ /* 0x0003e2000c101904 */
[----:B------:R-:W-:-:S04]  /*9e5e0*/  IMAD.WIDE R6, R25, 0x4, R206 ;  /* 0x0000000419067825 */ /* 0x000fc800078e02ce */
[----:B------:R-:W-:Y:S01]  /*9e5f0*/  IMAD.WIDE R4, R25, 0x4, R204 ;  /* 0x0000000419047825 */ /* 0x000fe200078e02cc */
[----:B------:R1:W-:Y:S03]  /*9e600*/  @P4 STG.E [R6.64], R219 ;  /* 0x000000db06004986 */ /* 0x0003e6000c101904 */
[C---:B------:R-:W-:Y:S01]  /*9e610*/  IMAD.WIDE R8, R21.reuse, 0x4, R238 ;  /* 0x0000000415087825 */ /* 0x040fe200078e02ee */
[----:B------:R3:W-:Y:S03]  /*9e620*/  @P3 STG.E [R4.64], R11 ;  /* 0x0000000b04003986 */ /* 0x0007e6000c101904 */
[----:B------:R-:W-:-:S04]  /*9e630*/  IMAD.WIDE R12, R21, 0x4, R236 ;  /* 0x00000004150c7825 */ /* 0x000fc800078e02ec */
[----:B-1----:R-:W-:-:S04]  /*9e640*/  IMAD.WIDE R2, R21, 0x4, R206 ;  /* 0x0000000415027825 */ /* 0x002fc800078e02ce */
[----:B------:R-:W-:Y:S01]  /*9e650*/  IMAD.WIDE R6, R21, 0x4, R204 ;  /* 0x0000000415067825 */ /* 0x000fe200078e02cc */
[----:B----4-:R-:W-:-:S04]  /*9e660*/  ISETP.GE.AND P0, PT, R26, c[0x0][0x17c], PT ;  /* 0x00005f001a007a0c */ /* 0x010fc80003f06270 */
[----:B------:R-:W-:Y:S02]  /*9e670*/  ISETP.LT.AND P6, PT, R227, c[0x0][0x178], !P0 ;  /* 0x00005e00e3007a0c */ /* 0x000fe400047c1270 */
[----:B------:R-:W-:Y:S02]  /*9e680*/  ISETP.LT.AND P2, PT, R210, c[0x0][0x178], !P0 ;  /* 0x00005e00d2007a0c */ /* 0x000fe40004741270 */
[----:B------:R-:W-:Y:S02]  /*9e690*/  ISETP.LT.AND P5, PT, R211, c[0x0][0x178], !P0 ;  /* 0x00005e00d3007a0c */ /* 0x000fe400047a1270 */
[----:B------:R-:W-:Y:S02]  /*9e6a0*/  ISETP.LT.AND P0, PT, R187, c[0x0][0x178], !P0 ;  /* 0x00005e00bb007a0c */ /* 0x000fe40004701270 */
[----:B------:R-:W-:Y:S02]  /*9e6b0*/  ISETP.GE.AND P1, PT, R24, c[0x0][0x17c], PT ;  /* 0x00005f0018007a0c */ /* 0x000fe40003f26270 */
[----:B---3--:R-:W-:-:S02]  /*9e6c0*/  ISETP.GE.AND P4, PT, R22, c[0x0][0x17c], PT ;  /* 0x00005f0016007a0c */ /* 0x008fc40003f86270 */
[----:B------:R-:W-:Y:S01]  /*9e6d0*/  ISETP.LT.AND P3, PT, R227, c[0x0][0x178], !P1 ;  /* 0x00005e00e3007a0c */ /* 0x000fe20004f61270 */
[----:B------:R1:W-:Y:S01]  /*9e6e0*/  @P6 STG.E [R8.64], R178 ;  /* 0x000000b208006986 */ /* 0x0003e2000c101904 */
[----:B------:R-:W-:-:S03]  /*9e6f0*/  ISETP.LT.AND P6, PT, R210, c[0x0][0x178], !P1 ;  /* 0x00005e00d2007a0c */ /* 0x000fc60004fc1270 */
[----:B------:R-:W-:Y:S01]  /*9e700*/  @P2 STG.E [R12.64], R202 ;  /* 0x000000ca0c002986 */ /* 0x000fe2000c101904 */
[----:B------:R-:W-:-:S03]  /*9e710*/  IADD3 R17, R21, c[0x0][0x198], RZ ;  /* 0x0000660015117a10 */ /* 0x000fc60007ffe0ff */
[----:B------:R3:W-:Y:S01]  /*9e720*/  @P5 STG.E [R2.64], R222 ;  /* 0x000000de02005986 */ /* 0x0007e2000c101904 */
[----:B------:R-:W-:Y:S02]  /*9e730*/  ISETP.LT.AND P5, PT, R211, c[0x0][0x178], !P1 ;  /* 0x00005e00d3007a0c */ /* 0x000fe40004fa1270 */
[----:B------:R-:W-:Y:S01]  /*9e740*/  ISETP.LT.AND P1, PT, R187, c[0x0][0x178], !P1 ;  /* 0x00005e00bb007a0c */ /* 0x000fe20004f21270 */
[----:B------:R-:W-:Y:S01]  /*9e750*/  @P0 STG.E [R6.64], R14 ;  /* 0x0000000e06000986 */ /* 0x000fe2000c101904 */
[----:B------:R-:W-:Y:S01]  /*9e760*/  ISETP.LT.AND P0, PT, R227, c[0x0][0x178], !P4 ;  /* 0x00005e00e3007a0c */ /* 0x000fe20006701270 */
[C---:B------:R-:W-:Y:S01]  /*9e770*/  IMAD.WIDE R4, R17.reuse, 0x4, R238 ;  /* 0x0000000411047825 */ /* 0x040fe200078e02ee */
[----:B------:R-:W-:-:S03]  /*9e780*/  IADD3 R21, R17, c[0x0][0x198], RZ ;  /* 0x0000660011157a10 */ /* 0x000fc60007ffe0ff */
[C---:B-1----:R-:W-:Y:S01]  /*9e790*/  IMAD.WIDE R8, R17.reuse, 0x4, R236 ;  /* 0x0000000411087825 */ /* 0x042fe200078e02ec */
[----:B------:R1:W-:Y:S03]  /*9e7a0*/  @P3 STG.E [R4.64], R179 ;  /* 0x000000b304003986 */ /* 0x0003e6000c101904 */
[C---:B------:R-:W-:Y:S01]  /*9e7b0*/  IMAD.WIDE R10, R17.reuse, 0x4, R206 ;  /* 0x00000004110a7825 */ /* 0x040fe200078e02ce */
[----:B------:R4:W-:Y:S03]  /*9e7c0*/  @P6 STG.E [R8.64], R203 ;  /* 0x000000cb08006986 */ /* 0x0009e6000c101904 */
[----:B---3--:R-:W-:Y:S01]  /*9e7d0*/  IMAD.WIDE R2, R17, 0x4, R204 ;  /* 0x0000000411027825 */ /* 0x008fe200078e02cc */
[----:B------:R3:W-:Y:S03]  /*9e7e0*/  @P5 STG.E [R10.64], R223 ;  /* 0x000000df0a005986 */ /* 0x0007e6000c101904 */
[----:B------:R-:W-:Y:S01]  /*9e7f0*/  IMAD.WIDE R12, R21, 0x4, R238 ;  /* 0x00000004150c7825 */ /* 0x000fe200078e02ee */
[----:B------:R-:W-:Y:S01]  /*9e800*/  ISETP.LT.AND P5, PT, R210, c[0x0][0x178], !P4 ;  /* 0x00005e00d2007a0c */ /* 0x000fe200067a1270 */
[----:B------:R3:W-:Y:S04]  /*9e810*/  @P1 STG.E [R2.64], R15 ;  /* 0x0000000f02001986 */ /* 0x0007e8000c101904 */
[----:B------:R3:W-:Y:S01]  /*9e820*/  @P0 STG.E [R12.64], R186 ;  /* 0x000000ba0c000986 */ /* 0x0007e2000c101904 */
[----:B------:R-:W-:-:S02]  /*9e830*/  ISETP.LT.AND P0, PT, R211, c[0x0][0x178], !P4 ;  /* 0x00005e00d3007a0c */ /* 0x000fc40006701270 */
[----:B------:R-:W-:Y:S02]  /*9e840*/  ISETP.LT.AND P4, PT, R187, c[0x0][0x178], !P4 ;  /* 0x00005e00bb007a0c */ /* 0x000fe40006781270 */
[----:B--2---:R-:W-:-:S04]  /*9e850*/  ISETP.GE.AND P2, PT, R0, c[0x0][0x17c], PT ;  /* 0x00005f0000007a0c */ /* 0x004fc80003f46270 */
[----:B------:R-:W-:Y:S02]  /*9e860*/  ISETP.LT.AND P3, PT, R227, c[0x0][0x178], !P2 ;  /* 0x00005e00e3007a0c */ /* 0x000fe40005761270 */
[----:B------:R-:W2:Y:S01]  /*9e870*/  LDL.LU R227, [R1+0x2400] ;  /* 0x0024000001e37983 */ /* 0x000ea20000300800 */
[----:B------:R-:W-:Y:S02]  /*9e880*/  ISETP.LT.AND P6, PT, R210, c[0x0][0x178], !P2 ;  /* 0x00005e00d2007a0c */ /* 0x000fe400057c1270 */
[----:B------:R-:W-:Y:S01]  /*9e890*/  ISETP.LT.AND P1, PT, R211, c[0x0][0x178], !P2 ;  /* 0x00005e00d3007a0c */ /* 0x000fe20005721270 */
[----:B------:R-:W2:Y:S01]  /*9e8a0*/  LDL.LU R210, [R1+0x23fc] ;  /* 0x0023fc0001d27983 */ /* 0x000ea20000300800 */
[----:B------:R-:W-:-:S03]  /*9e8b0*/  ISETP.LT.AND P2, PT, R187, c[0x0][0x178], !P2 ;  /* 0x00005e00bb007a0c */ /* 0x000fc60005741270 */
[----:B------:R-:W3:Y:S04]  /*9e8c0*/  LDL.LU R211, [R1+0x23f8] ;  /* 0x0023f80001d37983 */ /* 0x000ee80000300800 */
[----:B------:R-:W3:Y:S01]  /*9e8d0*/  LDL.LU R187, [R1+0x23f4] ;  /* 0x0023f40001bb7983 */ /* 0x000ee20000300800 */
[C---:B------:R-:W-:Y:S01]  /*9e8e0*/  IADD3 R17, R21.reuse, c[0x0][0x198], RZ ;  /* 0x0000660015117a10 */ /* 0x040fe20007ffe0ff */
[----:B-1----:R-:W-:-:S04]  /*9e8f0*/  IMAD.WIDE R4, R21, 0x4, R236 ;  /* 0x0000000415047825 */ /* 0x002fc800078e02ec */
[----:B------:R-:W-:-:S04]  /*9e900*/  IMAD.WIDE R6, R21, 0x4, R206 ;  /* 0x0000000415067825 */ /* 0x000fc800078e02ce */
[----:B----4-:R-:W-:-:S04]  /*9e910*/  IMAD.WIDE R8, R21, 0x4, R204 ;  /* 0x0000000415087825 */ /* 0x010fc800078e02cc */
[----:B------:R-:W-:-:S04]  /*9e920*/  IMAD.WIDE R238, R17, 0x4, R238 ;  /* 0x0000000411ee7825 */ /* 0x000fc800078e02ee */
[----:B------:R-:W-:-:S04]  /*9e930*/  IMAD.WIDE R236, R17, 0x4, R236 ;  /* 0x0000000411ec7825 */ /* 0x000fc800078e02ec */
[----:B------:R-:W-:-:S04]  /*9e940*/  IMAD.WIDE R206, R17, 0x4, R206 ;  /* 0x0000000411ce7825 */ /* 0x000fc800078e02ce */
[----:B------:R-:W-:Y:S01]  /*9e950*/  IMAD.WIDE R204, R17, 0x4, R204 ;  /* 0x0000000411cc7825 */ /* 0x000fe200078e02cc */
[----:B--2---:R1:W-:Y:S04]  /*9e960*/  @P5 STG.E [R4.64], R210 ;  /* 0x000000d204005986 */ /* 0x0043e8000c101904 */
[----:B------:R1:W-:Y:S04]  /*9e970*/  @P0 STG.E [R6.64], R226 ;  /* 0x000000e206000986 */ /* 0x0003e8000c101904 */
[----:B------:R1:W-:Y:S04]  /*9e980*/  @P4 STG.E [R8.64], R18 ;  /* 0x0000001208004986 */ /* 0x0003e8000c101904 */
[----:B---3--:R1:W-:Y:S04]  /*9e990*/  @P3 STG.E [R238.64], R187 ;  /* 0x000000bbee003986 */ /* 0x0083e8000c101904 */
[----:B------:R1:W-:Y:S04]  /*9e9a0*/  @P6 STG.E [R236.64], R211 ;  /* 0x000000d3ec006986 */ /* 0x0003e8000c101904 */
[----:B------:R1:W-:Y:S01]  /*9e9b0*/  @P1 STG.E [R206.64], R227 ;  /* 0x000000e3ce001986 */ /* 0x0003e2000c101904 */
[----:B------:R-:W-:Y:S05]  /*9e9c0*/  @!P2 EXIT ;  /* 0x000000000000a94d */ /* 0x000fea0003800000 */
[----:B------:R-:W-:Y:S01]  /*9e9d0*/  STG.E [R204.64], R19 ;  /* 0x00000013cc007986 */ /* 0x000fe2000c101904 */
[----:B------:R-:W-:Y:S05]  /*9e9e0*/  EXIT ;  /* 0x000000000000794d */ /* 0x000fea0003800000 */
.L_x_2:
[----:B------:R-:W-:-:S00]  /*9e9f0*/  BRA `(.L_x_2) ;  /* 0xfffffff000007947 */ /* 0x000fc0000383ffff */
[----:B------:R-:W-:-:S00]  /*9ea00*/  NOP ;  /* 0x0000000000007918 */ /* 0x000fc00000000000 */
[----:B------:R-:W-:-:S00]  /*9ea10*/  NOP ;  /* 0x0000000000007918 */ /* 0x000fc00000000000 */
[----:B------:R-:W-:-:S00]  /*9ea20*/  NOP ;  /* 0x0000000000007918 */ /* 0x000fc00000000000 */
[----:B------:R-:W-:-:S00]  /*9ea30*/  NOP ;  /* 0x0000000000007918 */ /* 0x000fc00000000000 */
[----:B------:R-:W-:-:S00]  /*9ea40*/  NOP ;  /* 0x0000000000007918 */ /* 0x000fc00000000000 */
[----:B------:R-:W-:-:S00]  /*9ea50*/  NOP ;  /* 0x0000000000007918 */ /* 0x000fc00000000000 */
[----:B------:R-:W-:-:S00]  /*9ea60*/  NOP ;  /* 0x0000000000007918 */ /* 0x000fc00000000000 */
[----:B------:R-:W-:-:S00]  /*9ea70*/  NOP ;  /* 0x0000000000007918 */ /* 0x000fc00000000000 */
.L_x_3:


//--------------------- .nv.shared.matmul_kernel  --------------------------
	.section	.nv.shared.matmul_kernel,"aw",@nobits
	.sectionflags	@""
	.align	16
